	.target	sm_90a

	.elftype	@"ET_EXEC"


//--------------------- .note.nv.tkinfo           --------------------------
	.section	.note.nv.tkinfo,"",@"SHT_NOTE"
	.sectionflags	@"SHF_NOTE_NV_TKINFO"
	.tkinfo
        /*0018*/ 	.word	0x00000002
        /*0030*/ 	.string	""
        /*0030*/ 	.string	"ptxas"
        /*0030*/ 	.string	"Cuda compilation tools, release 13.0, V13.0.88"
        /*0030*/ 	.string	"Build cuda_13.0.r13.0/compiler.36424714_0"
        /*0030*/ 	.string	"-v  -suppress-debug-info  -lineinfo  -arch sm_90a "



//--------------------- .note.nv.cuinfo           --------------------------
	.section	.note.nv.cuinfo,"",@"SHT_NOTE"
	.sectionflags	@"SHF_NOTE_NV_CUINFO"
        /*0018*/ 	.short	0x0002
        /*001a*/ 	.short	0x005a
        /*001c*/ 	.short	0x0082
	.zero		2


//--------------------- .nv.info                  --------------------------
	.section	.nv.info,"",@"SHT_CUDA_INFO"
	.align	4


	//----- nvinfo : EIATTR_REGCOUNT
	.align		4
        /*0000*/ 	.byte	0x04, 0x2f
        /*0002*/ 	.short	(.L_1 - .L_0)
	.align		4
.L_0:
        /*0004*/ 	.word	index@(matmul_kernel)
        /*0008*/ 	.word	0x000000ff


	//----- nvinfo : EIATTR_FRAME_SIZE
	.align		4
.L_1:
        /*000c*/ 	.byte	0x04, 0x11
        /*000e*/ 	.short	(.L_3 - .L_2)
	.align		4
.L_2:
        /*0010*/ 	.word	index@(matmul_kernel)
        /*0014*/ 	.word	0x00001970


	//----- nvinfo : EIATTR_MIN_STACK_SIZE
	.align		4
.L_3:
        /*0018*/ 	.byte	0x04, 0x12
        /*001a*/ 	.short	(.L_5 - .L_4)
	.align		4
.L_4:
        /*001c*/ 	.word	index@(matmul_kernel)
        /*0020*/ 	.word	0x00001970
.L_5:


//--------------------- .nv.compat                --------------------------
	.section	.nv.compat,"",@"SHT_CUDA_COMPAT_INFO"
	.align	4
        /*0000*/ 	.byte	0x02, 0x09, 0x01, 0x00, 0x02, 0x02, 0x04, 0x00, 0x02, 0x05, 0x05, 0x00, 0x03, 0x07, 0x01, 0x01
        /*0010*/ 	.byte	0x02, 0x03, 0x00, 0x00, 0x02, 0x06, 0x01, 0x00, 0x04, 0x0b, 0x08, 0x00, 0x00, 0x00, 0x00, 0x00
        /*0020*/ 	.byte	0x00, 0x00, 0x00, 0x00


//--------------------- .nv.info.matmul_kernel    --------------------------
	.section	.nv.info.matmul_kernel,"",@"SHT_CUDA_INFO"
	.sectionflags	@""
	.align	4


	//----- nvinfo : EIATTR_CUDA_API_VERSION
	.align		4
        /*0000*/ 	.byte	0x04, 0x37
        /*0002*/ 	.short	(.L_7 - .L_6)
.L_6:
        /*0004*/ 	.word	0x00000082


	//----- nvinfo : EIATTR_KPARAM_INFO
	.align		4
.L_7:
        /*0008*/ 	.byte	0x04, 0x17
        /*000a*/ 	.short	(.L_9 - .L_8)
.L_8:
        /*000c*/ 	.word	0x00000000
        /*0010*/ 	.short	0x000d
        /*0012*/ 	.short	0x0048
        /*0014*/ 	.byte	0x00, 0xf4, 0x21, 0x00


	//----- nvinfo : EIATTR_KPARAM_INFO
	.align		4
.L_9:
        /*0018*/ 	.byte	0x04, 0x17
        /*001a*/ 	.short	(.L_11 - .L_10)
.L_10:
        /*001c*/ 	.word	0x00000000
        /*0020*/ 	.short	0x000c
        /*0022*/ 	.short	0x0040
        /*0024*/ 	.byte	0x00, 0xf4, 0x21, 0x00


	//----- nvinfo : EIATTR_KPARAM_INFO
	.align		4
.L_11:
        /*0028*/ 	.byte	0x04, 0x17
        /*002a*/ 	.short	(.L_13 - .L_12)
.L_12:
        /*002c*/ 	.word	0x00000000
        /*0030*/ 	.short	0x000b
        /*0032*/ 	.short	0x0038
        /*0034*/ 	.byte	0x00, 0xf0, 0x11, 0x00


	//----- nvinfo : EIATTR_KPARAM_INFO
	.align		4
.L_13:
        /*0038*/ 	.byte	0x04, 0x17
        /*003a*/ 	.short	(.L_15 - .L_14)
.L_14:
        /*003c*/ 	.word	0x00000000
        /*0040*/ 	.short	0x000a
        /*0042*/ 	.short	0x0034
        /*0044*/ 	.byte	0x00, 0xf0, 0x11, 0x00


	//----- nvinfo : EIATTR_KPARAM_INFO
	.align		4
.L_15:
        /*0048*/ 	.byte	0x04, 0x17
        /*004a*/ 	.short	(.L_17 - .L_16)
.L_16:
        /*004c*/ 	.word	0x00000000
        /*0050*/ 	.short	0x0009
        /*0052*/ 	.short	0x0030
        /*0054*/ 	.byte	0x00, 0xf0, 0x11, 0x00


	//----- nvinfo : EIATTR_KPARAM_INFO
	.align		4
.L_17:
        /*0058*/ 	.byte	0x04, 0x17
        /*005a*/ 	.short	(.L_19 - .L_18)
.L_18:
        /*005c*/ 	.word	0x00000000
        /*0060*/ 	.short	0x0008
        /*0062*/ 	.short	0x002c
        /*0064*/ 	.byte	0x00, 0xf0, 0x11, 0x00


	//----- nvinfo : EIATTR_KPARAM_INFO
	.align		4
.L_19:
        /*0068*/ 	.byte	0x04, 0x17
        /*006a*/ 	.short	(.L_21 - .L_20)
.L_20:
        /*006c*/ 	.word	0x00000000
        /*0070*/ 	.short	0x0007
        /*0072*/ 	.short	0x0028
        /*0074*/ 	.byte	0x00, 0xf0, 0x11, 0x00


	//----- nvinfo : EIATTR_KPARAM_INFO
	.align		4
.L_21:
        /*0078*/ 	.byte	0x04, 0x17
        /*007a*/ 	.short	(.L_23 - .L_22)
.L_22:
        /*007c*/ 	.word	0x00000000
        /*0080*/ 	.short	0x0006
        /*0082*/ 	.short	0x0024
        /*0084*/ 	.byte	0x00, 0xf0, 0x11, 0x00


	//----- nvinfo : EIATTR_KPARAM_INFO
	.align		4
.L_23:
        /*0088*/ 	.byte	0x04, 0x17
        /*008a*/ 	.short	(.L_25 - .L_24)
.L_24:
        /*008c*/ 	.word	0x00000000
        /*0090*/ 	.short	0x0005
        /*0092*/ 	.short	0x0020
        /*0094*/ 	.byte	0x00, 0xf0, 0x11, 0x00


	//----- nvinfo : EIATTR_KPARAM_INFO
	.align		4
.L_25:
        /*0098*/ 	.byte	0x04, 0x17
        /*009a*/ 	.short	(.L_27 - .L_26)
.L_26:
        /*009c*/ 	.word	0x00000000
        /*00a0*/ 	.short	0x0004
        /*00a2*/ 	.short	0x001c
        /*00a4*/ 	.byte	0x00, 0xf0, 0x11, 0x00


	//----- nvinfo : EIATTR_KPARAM_INFO
	.align		4
.L_27:
        /*00a8*/ 	.byte	0x04, 0x17
        /*00aa*/ 	.short	(.L_29 - .L_28)
.L_28:
        /*00ac*/ 	.word	0x00000000
        /*00b0*/ 	.short	0x0003
        /*00b2*/ 	.short	0x0018
        /*00b4*/ 	.byte	0x00, 0xf0, 0x11, 0x00


	//----- nvinfo : EIATTR_KPARAM_INFO
	.align		4
.L_29:
        /*00b8*/ 	.byte	0x04, 0x17
        /*00ba*/ 	.short	(.L_31 - .L_30)
.L_30:
        /*00bc*/ 	.word	0x00000000
        /*00c0*/ 	.short	0x0002
        /*00c2*/ 	.short	0x0010
        /*00c4*/ 	.byte	0x00, 0xf4, 0x21, 0x00


	//----- nvinfo : EIATTR_KPARAM_INFO
	.align		4
.L_31:
        /*00c8*/ 	.byte	0x04, 0x17
        /*00ca*/ 	.short	(.L_33 - .L_32)
.L_32:
        /*00cc*/ 	.word	0x00000000
        /*00d0*/ 	.short	0x0001
        /*00d2*/ 	.short	0x0008
        /*00d4*/ 	.byte	0x00, 0xf4, 0x21, 0x00


	//----- nvinfo : EIATTR_KPARAM_INFO
	.align		4
.L_33:
        /*00d8*/ 	.byte	0x04, 0x17
        /*00da*/ 	.short	(.L_35 - .L_34)
.L_34:
        /*00dc*/ 	.word	0x00000000
        /*00e0*/ 	.short	0x0000
        /*00e2*/ 	.short	0x0000
        /*00e4*/ 	.byte	0x00, 0xf4, 0x21, 0x00


	//----- nvinfo : EIATTR_SPARSE_MMA_MASK
	.align		4
.L_35:
        /*00e8*/ 	.byte	0x03, 0x50
        /*00ea*/ 	.short	0x0000


	//----- nvinfo : EIATTR_MAXREG_COUNT
	.align		4
        /*00ec*/ 	.byte	0x03, 0x1b
        /*00ee*/ 	.short	0x00ff


	//----- nvinfo : EIATTR_NUM_BARRIERS
	.align		4
        /*00f0*/ 	.byte	0x02, 0x4c
        /*00f2*/ 	.byte	0x01
	.zero		1


	//----- nvinfo : EIATTR_ANNOTATIONS
	.align		4
        /*00f4*/ 	.byte	0x04, 0x55
        /*00f6*/ 	.short	(.L_37 - .L_36)


	//   ....[0]....
.L_36:
        /*00f8*/ 	.word	0x00000001
        /*00fc*/ 	.byte	0x80, 0x00, 0x00, 0x00, 0x01, 0x00, 0x00, 0x00, 0xc0, 0x05, 0x00, 0x00, 0x01, 0x00, 0x00, 0x00
        /* <DEDUP_REMOVED lines=3851> */
        /*f1bc*/ 	.byte	0xa0, 0x3e, 0x05, 0x00


	//----- nvinfo : EIATTR_MERCURY_ISA_VERSION
	.align		4
.L_37:
        /*f1c0*/ 	.byte	0x03, 0x5f
        /*f1c2*/ 	.short	0x0101


	//----- nvinfo : EIATTR_EXIT_INSTR_OFFSETS
	.align		4
        /*f1c4*/ 	.byte	0x04, 0x1c
        /*f1c6*/ 	.short	(.L_39 - .L_38)


	//   ....[0]....
.L_38:
        /*f1c8*/ 	.word	0x00054180


	//   ....[1]....
        /*f1cc*/ 	.word	0x000541a0


	//----- nvinfo : EIATTR_REQNTID
	.align		4
.L_39:
        /*f1d0*/ 	.byte	0x04, 0x10
        /*f1d2*/ 	.short	(.L_41 - .L_40)
.L_40:
        /*f1d4*/ 	.word	0x00000080
        /*f1d8*/ 	.word	0x00000001
        /*f1dc*/ 	.word	0x00000001


	//----- nvinfo : EIATTR_CBANK_PARAM_SIZE
	.align		4
.L_41:
        /*f1e0*/ 	.byte	0x03, 0x19
        /*f1e2*/ 	.short	0x0050


	//----- nvinfo : EIATTR_PARAM_CBANK
	.align		4
        /*f1e4*/ 	.byte	0x04, 0x0a
        /*f1e6*/ 	.short	(.L_43 - .L_42)
	.align		4
.L_42:
        /*f1e8*/ 	.word	index@(.nv.constant0.matmul_kernel)
        /*f1ec*/ 	.short	0x0210
        /*f1ee*/ 	.short	0x0050


	//----- nvinfo : EIATTR_SW_WAR
	.align		4
.L_43:
        /*f1f0*/ 	.byte	0x04, 0x36
        /*f1f2*/ 	.short	(.L_45 - .L_44)
.L_44:
        /*f1f4*/ 	.word	0x00000008
.L_45:


//--------------------- .nv.callgraph             --------------------------
	.section	.nv.callgraph,"",@"SHT_CUDA_CALLGRAPH"
	.align	4
	.sectionentsize	8
	.align		4
        /*0000*/ 	.word	0x00000000
	.align		4
        /*0004*/ 	.word	0xffffffff
	.align		4
        /*0008*/ 	.word	0x00000000
	.align		4
        /*000c*/ 	.word	0xfffffffe
	.align		4
        /*0010*/ 	.word	0x00000000
	.align		4
        /*0014*/ 	.word	0xfffffffd
	.align		4
        /*0018*/ 	.word	0x00000000
	.align		4
        /*001c*/ 	.word	0xfffffffc


//--------------------- .text.matmul_kernel       --------------------------
	.section	.text.matmul_kernel,"ax",@progbits
	.align	128
        .global         matmul_kernel
        .type           matmul_kernel,@function
        .size           matmul_kernel,(.L_x_3 - matmul_kernel)
        .other          matmul_kernel,@"STO_CUDA_ENTRY STV_DEFAULT"
matmul_kernel:
.text.matmul_kernel:
[----:B------:R-:W1:Y:S08]  /*0000*/  LDC R1, c[0x0][0x28] ;  /* 0x00000a00ff017b82 */ /* 0x000e700000000800 */
[----:B------:R-:W2:Y:S01]  /*0010*/  LDC.64 R2, c[0x0][0x228] ;  /* 0x00008a00ff027b82 */ /* 0x000ea20000000a00 */
[----:B------:R-:W3:Y:S01]  /*0020*/  S2R R5, SR_CTAID.X ;  /* 0x0000000000057919 */ /* 0x000ee20000002500 */
[----:B-1----:R-:W-:Y:S01]  /*0030*/  VIADD R1, R1, 0xffffe690 ;  /* 0xffffe69001017836 */ /* 0x002fe20000000000 */
[----:B------:R-:W-:Y:S01]  /*0040*/  ULDC UR5, c[0x0][0x22c] ;  /* 0x00008b0000057ab9 */ /* 0x000fe20000000800 */
[----:B------:R-:W-:Y:S01]  /*0050*/  ULDC UR4, c[0x0][0x234] ;  /* 0x00008d0000047ab9 */ /* 0x000fe20000000800 */
[----:B------:R-:W-:Y:S01]  /*0060*/  ULDC.64 UR6, c[0x0][0x210] ;  /* 0x0000840000067ab9 */ /* 0x000fe20000000a00 */
[----:B--2---:R-:W-:Y:S01]  /*0070*/  IMAD.MOV.U32 R12, RZ, RZ, R3 ;  /* 0x000000ffff0c7224 */ /* 0x004fe200078e0003 */
[----:B------:R1:W-:Y:S01]  /*0080*/  STL [R1+0xaf0], R2 ;  /* 0x000af00201007387 */ /* 0x0003e20000100800 */
[----:B------:R-:W-:-:S02]  /*0090*/  IMAD.MOV.U32 R11, RZ, RZ, R2 ;  /* 0x000000ffff0b7224 */ /* 0x000fc400078e0002 */
[----:B------:R-:W-:Y:S01]  /*00a0*/  VIADD R0, R12, 0x1ff ;  /* 0x000001ff0c007836 */ /* 0x000fe20000000000 */
[----:B------:R-:W-:Y:S02]  /*00b0*/  IABS R251, R12 ;  /* 0x0000000c00fb7213 */ /* 0x000fe40000000000 */
[----:B------:R-:W-:Y:S02]  /*00c0*/  IABS R252, R11 ;  /* 0x0000000b00fc7213 */ /* 0x000fe40000000000 */
[----:B------:R-:W-:Y:S02]  /*00d0*/  SHF.R.S32.HI R3, RZ, 0x1f, R0 ;  /* 0x0000001fff037819 */ /* 0x000fe40000011400 */
[----:B---3--:R-:W-:Y:S02]  /*00e0*/  IABS R8, R5 ;  /* 0x0000000500087213 */ /* 0x008fe40000000000 */
[----:B------:R-:W-:-:S04]  /*00f0*/  LEA.HI R3, R3, R0, RZ, 0x9 ;  /* 0x0000000003037211 */ /* 0x000fc800078f48ff */
[----:B------:R-:W-:-:S05]  /*0100*/  SHF.R.S32.HI R3, RZ, 0x9, R3 ;  /* 0x00000009ff037819 */ /* 0x000fca0000011403 */
[----:B------:R-:W-:-:S05]  /*0110*/  IMAD.SHL.U32 R4, R3, 0x8, RZ ;  /* 0x0000000803047824 */ /* 0x000fca00078e00ff */
[-C--:B------:R-:W-:Y:S02]  /*0120*/  IABS R7, R4.reuse ;  /* 0x0000000400077213 */ /* 0x080fe40000000000 */
[----:B------:R-:W-:Y:S02]  /*0130*/  IABS R10, R4 ;  /* 0x00000004000a7213 */ /* 0x000fe40000000000 */
[----:B------:R-:W2:Y:S08]  /*0140*/  I2F.RP R0, R7 ;  /* 0x0000000700007306 */ /* 0x000eb00000209400 */
[----:B--2---:R-:W1:Y:S02]  /*0150*/  MUFU.RCP R0, R0 ;  /* 0x0000000000007308 */ /* 0x004e640000001000 */
[----:B-1----:R-:W-:-:S02]  /*0160*/  VIADD R2, R0, 0xffffffe ;  /* 0x0ffffffe00027836 */ /* 0x002fc40000000000 */
[----:B------:R-:W-:-:S04]  /*0170*/  IMAD.MOV R0, RZ, RZ, -R10 ;  /* 0x000000ffff007224 */ /* 0x000fc800078e0a0a */
[----:B------:R1:W2:Y:S02]  /*0180*/  F2I.FTZ.U32.TRUNC.NTZ R3, R2 ;  /* 0x0000000200037305 */ /* 0x0002a4000021f000 */
[----:B-1----:R-:W-:Y:S02]  /*0190*/  IMAD.MOV.U32 R2, RZ, RZ, RZ ;  /* 0x000000ffff027224 */ /* 0x002fe400078e00ff */
[----:B--2---:R-:W-:-:S04]  /*01a0*/  IMAD.MOV R6, RZ, RZ, -R3 ;  /* 0x000000ffff067224 */ /* 0x004fc800078e0a03 */
[----:B------:R-:W-:Y:S02]  /*01b0*/  IMAD R9, R6, R7, RZ ;  /* 0x0000000706097224 */ /* 0x000fe400078e02ff */
[----:B------:R-:W-:Y:S02]  /*01c0*/  IMAD.MOV.U32 R6, RZ, RZ, R8 ;  /* 0x000000ffff067224 */ /* 0x000fe400078e0008 */
[----:B------:R-:W-:-:S06]  /*01d0*/  IMAD.HI.U32 R3, R3, R9, R2 ;  /* 0x0000000903037227 */ /* 0x000fcc00078e0002 */
[----:B------:R-:W-:-:S04]  /*01e0*/  IMAD.HI.U32 R3, R3, R6, RZ ;  /* 0x0000000603037227 */ /* 0x000fc800078e00ff */
[----:B------:R-:W-:Y:S02]  /*01f0*/  IMAD R0, R3, R0, R6 ;  /* 0x0000000003007224 */ /* 0x000fe400078e0206 */
[----:B------:R-:W1:Y:S03]  /*0200*/  I2F.RP R6, R251 ;  /* 0x000000fb00067306 */ /* 0x000e660000209400 */
[----:B------:R-:W-:-:S05]  /*0210*/  ISETP.GT.U32.AND P1, PT, R7, R0, PT ;  /* 0x000000000700720c */ /* 0x000fca0003f24070 */
[----:B-1----:R-:W-:Y:S08]  /*0220*/  MUFU.RCP R6, R6 ;  /* 0x0000000600067308 */ /* 0x002ff00000001000 */
[----:B------:R-:W-:Y:S02]  /*0230*/  @!P1 IMAD.IADD R0, R0, 0x1, -R7 ;  /* 0x0000000100009824 */ /* 0x000fe400078e0a07 */
[----:B------:R-:W-:Y:S01]  /*0240*/  @!P1 VIADD R3, R3, 0x1 ;  /* 0x0000000103039836 */ /* 0x000fe20000000000 */
[----:B------:R-:W-:-:S02]  /*0250*/  ISETP.NE.AND P1, PT, R4, RZ, PT ;  /* 0x000000ff0400720c */ /* 0x000fc40003f25270 */
[----:B------:R-:W-:Y:S02]  /*0260*/  ISETP.GE.U32.AND P0, PT, R0, R7, PT ;  /* 0x000000070000720c */ /* 0x000fe40003f06070 */
[----:B------:R-:W-:-:S04]  /*0270*/  LOP3.LUT R0, R5, R4, RZ, 0x3c, !PT ;  /* 0x0000000405007212 */ /* 0x000fc800078e3cff */
[----:B------:R-:W-:Y:S01]  /*0280*/  ISETP.GE.AND P2, PT, R0, RZ, PT ;  /* 0x000000ff0000720c */ /* 0x000fe20003f46270 */
[----:B------:R-:W-:Y:S02]  /*0290*/  VIADD R0, R11, 0x3f ;  /* 0x0000003f0b007836 */ /* 0x000fe40000000000 */
[----:B------:R-:W1:Y:S04]  /*02a0*/  S2R R11, SR_TID.X ;  /* 0x00000000000b7919 */ /* 0x000e680000002100 */
[----:B------:R-:W-:-:S04]  /*02b0*/  @P0 VIADD R3, R3, 0x1 ;  /* 0x0000000103030836 */ /* 0x000fc80000000000 */
[----:B------:R-:W-:Y:S01]  /*02c0*/  IMAD.MOV.U32 R2, RZ, RZ, R3 ;  /* 0x000000ffff027224 */ /* 0x000fe200078e0003 */
[----:B------:R-:W-:-:S03]  /*02d0*/  SHF.R.S32.HI R3, RZ, 0x1f, R0 ;  /* 0x0000001fff037819 */ /* 0x000fc60000011400 */
[----:B------:R-:W-:Y:S01]  /*02e0*/  @!P2 IMAD.MOV R2, RZ, RZ, -R2 ;  /* 0x000000ffff02a224 */ /* 0x000fe200078e0a02 */
[----:B------:R-:W-:Y:S02]  /*02f0*/  @!P1 LOP3.LUT R2, RZ, R4, RZ, 0x33, !PT ;  /* 0x00000004ff029212 */ /* 0x000fe400078e33ff */
[----:B------:R-:W-:-:S03]  /*0300*/  LEA.HI R3, R3, R0, RZ, 0x6 ;  /* 0x0000000003037211 */ /* 0x000fc600078f30ff */
[----:B------:R-:W-:Y:S02]  /*0310*/  IMAD.SHL.U32 R8, R2, 0x8, RZ ;  /* 0x0000000802087824 */ /* 0x000fe400078e00ff */
[----:B------:R-:W-:-:S03]  /*0320*/  IMAD.MOV R2, RZ, RZ, -R2 ;  /* 0x000000ffff027224 */ /* 0x000fc600078e0a02 */
[----:B------:R-:W-:Y:S01]  /*0330*/  LEA.HI.SX32 R3, R3, -R8, 0x1a ;  /* 0x8000000803037211 */ /* 0x000fe200078fd2ff */
[----:B------:R-:W-:Y:S02]  /*0340*/  IMAD R10, R4, R2, R5 ;  /* 0x00000002040a7224 */ /* 0x000fe400078e0205 */
[----:B------:R-:W-:Y:S01]  /*0350*/  IMAD.MOV.U32 R2, RZ, RZ, RZ ;  /* 0x000000ffff027224 */ /* 0x000fe200078e00ff */
[----:B------:R-:W-:-:S04]  /*0360*/  VIMNMX R9, R3, 0x8, PT ;  /* 0x0000000803097848 */ /* 0x000fc80003fe0100 */
[-C--:B------:R-:W-:Y:S02]  /*0370*/  IABS R7, R9.reuse ;  /* 0x0000000900077213 */ /* 0x080fe40000000000 */
[----:B------:R-:W-:Y:S02]  /*0380*/  IABS R4, R9 ;  /* 0x0000000900047213 */ /* 0x000fe40000000000 */
[----:B------:R-:W2:Y:S01]  /*0390*/  I2F.RP R0, R7 ;  /* 0x0000000700007306 */ /* 0x000ea20000209400 */
[----:B-1----:R-:W-:-:S07]  /*03a0*/  LOP3.LUT R247, R11, 0x3f, RZ, 0xc0, !PT ;  /* 0x0000003f0bf77812 */ /* 0x002fce00078ec0ff */
[----:B--2---:R-:W1:Y:S02]  /*03b0*/  MUFU.RCP R0, R0 ;  /* 0x0000000000007308 */ /* 0x004e640000001000 */
[----:B-1----:R-:W-:Y:S01]  /*03c0*/  VIADD R3, R0, 0xffffffe ;  /* 0x0ffffffe00037836 */ /* 0x002fe20000000000 */
[----:B------:R-:W-:-:S05]  /*03d0*/  IABS R0, R10 ;  /* 0x0000000a00007213 */ /* 0x000fca0000000000 */
[----:B------:R-:W1:Y:S02]  /*03e0*/  F2I.FTZ.U32.TRUNC.NTZ R3, R3 ;  /* 0x0000000300037305 */ /* 0x000e64000021f000 */
[----:B-1----:R-:W-:-:S04]  /*03f0*/  IMAD.MOV R12, RZ, RZ, -R3 ;  /* 0x000000ffff0c7224 */ /* 0x002fc800078e0a03 */
[----:B------:R-:W-:-:S04]  /*0400*/  IMAD R5, R12, R7, RZ ;  /* 0x000000070c057224 */ /* 0x000fc800078e02ff */
[----:B------:R-:W-:Y:S02]  /*0410*/  IMAD.HI.U32 R2, R3, R5, R2 ;  /* 0x0000000503027227 */ /* 0x000fe400078e0002 */
[----:B------:R-:W1:Y:S02]  /*0420*/  I2F.RP R3, R252 ;  /* 0x000000fc00037306 */ /* 0x000e640000209400 */
[----:B------:R-:W-:Y:S02]  /*0430*/  IMAD.MOV.U32 R5, RZ, RZ, R0 ;  /* 0x000000ffff057224 */ /* 0x000fe400078e0000 */
[----:B------:R-:W-:Y:S01]  /*0440*/  IMAD.MOV R0, RZ, RZ, -R4 ;  /* 0x000000ffff007224 */ /* 0x000fe200078e0a04 */
[----:B------:R-:W-:Y:S01]  /*0450*/  IADD3 R4, R6, 0xffffffe, RZ ;  /* 0x0ffffffe06047810 */ /* 0x000fe20007ffe0ff */
[----:B------:R-:W-:Y:S01]  /*0460*/  IMAD.HI.U32 R2, R2, R5, RZ ;  /* 0x0000000502027227 */ /* 0x000fe200078e00ff */
[----:B------:R-:W-:-:S03]  /*0470*/  SHF.R.S32.HI R6, RZ, 0x6, R11 ;  /* 0x00000006ff067819 */ /* 0x000fc6000001140b */
[----:B------:R-:W-:Y:S02]  /*0480*/  IMAD R0, R2, R0, R5 ;  /* 0x0000000002007224 */ /* 0x000fe400078e0205 */
[----:B------:R-:W2:Y:S03]  /*0490*/  F2I.FTZ.U32.TRUNC.NTZ R5, R4 ;  /* 0x0000000400057305 */ /* 0x000ea6000021f000 */
[----:B------:R-:W-:-:S05]  /*04a0*/  ISETP.GT.U32.AND P1, PT, R7, R0, PT ;  /* 0x000000000700720c */ /* 0x000fca0003f24070 */
[----:B-1----:R-:W1:Y:S01]  /*04b0*/  MUFU.RCP R3, R3 ;  /* 0x0000000300037308 */ /* 0x002e620000001000 */
[----:B--2---:R-:W-:-:S07]  /*04c0*/  IMAD.MOV R4, RZ, RZ, -R5 ;  /* 0x000000ffff047224 */ /* 0x004fce00078e0a05 */
[----:B------:R-:W-:Y:S02]  /*04d0*/  @!P1 IMAD.IADD R0, R0, 0x1, -R7 ;  /* 0x0000000100009824 */ /* 0x000fe400078e0a07 */
[----:B------:R-:W-:Y:S01]  /*04e0*/  @!P1 VIADD R2, R2, 0x1 ;  /* 0x0000000102029836 */ /* 0x000fe20000000000 */
[----:B------:R-:W-:Y:S02]  /*04f0*/  ISETP.NE.AND P1, PT, R9, RZ, PT ;  /* 0x000000ff0900720c */ /* 0x000fe40003f25270 */
[----:B------:R-:W-:Y:S02]  /*0500*/  ISETP.GE.U32.AND P0, PT, R0, R7, PT ;  /* 0x000000070000720c */ /* 0x000fe40003f06070 */
[----:B------:R-:W-:Y:S01]  /*0510*/  LOP3.LUT R0, R10, R9, RZ, 0x3c, !PT ;  /* 0x000000090a007212 */ /* 0x000fe200078e3cff */
[----:B-1----:R-:W-:Y:S02]  /*0520*/  VIADD R248, R3, 0xffffffe ;  /* 0x0ffffffe03f87836 */ /* 0x002fe40000000000 */
[----:B------:R-:W-:Y:S01]  /*0530*/  IMAD.SHL.U32 R3, R247, 0x80, RZ ;  /* 0x00000080f7037824 */ /* 0x000fe200078e00ff */
[----:B------:R-:W-:Y:S01]  /*0540*/  ISETP.GE.AND P2, PT, R0, RZ, PT ;  /* 0x000000ff0000720c */ /* 0x000fe20003f46270 */
[----:B------:R-:W1:Y:S01]  /*0550*/  F2I.FTZ.U32.TRUNC.NTZ R249, R248 ;  /* 0x000000f800f97305 */ /* 0x000e62000021f000 */
[----:B------:R-:W-:-:S04]  /*0560*/  LOP3.LUT R0, R11, 0x40, RZ, 0xc0, !PT ;  /* 0x000000400b007812 */ /* 0x000fc800078ec0ff */
[----:B------:R-:W-:Y:S01]  /*0570*/  LEA.HI R3, R0, R3, RZ, 0x1c ;  /* 0x0000000300037211 */ /* 0x000fe200078fe0ff */
[----:B------:R-:W-:Y:S01]  /*0580*/  @P0 VIADD R2, R2, 0x1 ;  /* 0x0000000102020836 */ /* 0x000fe20000000000 */
[----:B------:R-:W-:Y:S02]  /*0590*/  SGXT R0, R6, 0x1 ;  /* 0x000000010600781a */ /* 0x000fe40000000200 */
[----:B------:R-:W-:Y:S01]  /*05a0*/  SHF.R.U32.HI R6, RZ, 0x6, R11 ;  /* 0x00000006ff067819 */ /* 0x000fe2000001160b */
[----:B------:R-:W-:Y:S01]  /*05b0*/  IMAD.MOV.U32 R246, RZ, RZ, R2 ;  /* 0x000000fffff67224 */ /* 0x000fe200078e0002 */
[----:B------:R2:W-:Y:S01]  /*05c0*/  STL [R1+0x34], R3 ;  /* 0x0000340301007387 */ /* 0x0005e20000100800 */
[----:B------:R-:W-:Y:S01]  /*05d0*/  IMAD.SHL.U32 R2, R11, 0x4, RZ ;  /* 0x000000040b027824 */ /* 0x000fe200078e00ff */
[----:B------:R-:W-:Y:S01]  /*05e0*/  SGXT.U32 R6, R6, 0x1 ;  /* 0x000000010606781a */ /* 0x000fe20000000000 */
[----:B------:R-:W-:Y:S01]  /*05f0*/  @!P2 IMAD.MOV R246, RZ, RZ, -R246 ;  /* 0x000000fffff6a224 */ /* 0x000fe200078e0af6 */
[----:B------:R-:W-:Y:S01]  /*0600*/  @!P1 LOP3.LUT R246, RZ, R9, RZ, 0x33, !PT ;  /* 0x00000009fff69212 */ /* 0x000fe200078e33ff */
[----:B-1----:R-:W-:-:S02]  /*0610*/  IMAD.MOV R7, RZ, RZ, -R249 ;  /* 0x000000ffff077224 */ /* 0x002fc400078e0af9 */
[----:B------:R-:W-:Y:S02]  /*0620*/  IMAD.MOV.U32 R248, RZ, RZ, RZ ;  /* 0x000000fffff87224 */ /* 0x000fe400078e00ff */
[----:B------:R-:W-:Y:S01]  /*0630*/  IMAD.SHL.U32 R21, R246, 0x200, RZ ;  /* 0x00000200f6157824 */ /* 0x000fe200078e00ff */
[----:B--2---:R-:W-:Y:S01]  /*0640*/  LOP3.LUT R3, R0, 0x90, RZ, 0xc0, !PT ;  /* 0x0000009000037812 */ /* 0x004fe200078ec0ff */
[----:B------:R-:W-:Y:S02]  /*0650*/  IMAD.MOV.U32 R0, RZ, RZ, R4 ;  /* 0x000000ffff007224 */ /* 0x000fe400078e0004 */
[----:B------:R-:W-:Y:S01]  /*0660*/  IMAD.MOV.U32 R4, RZ, RZ, RZ ;  /* 0x000000ffff047224 */ /* 0x000fe200078e00ff */
[----:B------:R-:W-:Y:S01]  /*0670*/  LOP3.LUT R2, R3, 0x7c, R2, 0x78, !PT ;  /* 0x0000007c03027812 */ /* 0x000fe200078e7802 */
[----:B------:R-:W-:Y:S01]  /*0680*/  IMAD R3, R0, R251, RZ ;  /* 0x000000fb00037224 */ /* 0x000fe200078e02ff */
[C---:B------:R-:W-:Y:S01]  /*0690*/  LOP3.LUT R12, R21.reuse, 0x2, R6, 0xfe, !PT ;  /* 0x00000002150c7812 */ /* 0x040fe200078efe06 */
[----:B------:R-:W-:Y:S01]  /*06a0*/  IMAD.MOV R246, RZ, RZ, -R246 ;  /* 0x000000fffff67224 */ /* 0x000fe200078e0af6 */
[----:B------:R-:W-:Y:S01]  /*06b0*/  LOP3.LUT R11, R21, 0x4, R6, 0xfe, !PT ;  /* 0x00000004150b7812 */ /* 0x000fe200078efe06 */
[----:B------:R1:W-:Y:S01]  /*06c0*/  STL [R1+0x60], R2 ;  /* 0x0000600201007387 */ /* 0x0003e20000100800 */
[----:B------:R-:W-:-:S03]  /*06d0*/  IMAD.HI.U32 R3, R5, R3, R4 ;  /* 0x0000000305037227 */ /* 0x000fc600078e0004 */
[----:B------:R2:W-:Y:S01]  /*06e0*/  STL [R1+0xaf8], R12 ;  /* 0x000af80c01007387 */ /* 0x0005e20000100800 */
[----:B------:R-:W-:Y:S01]  /*06f0*/  IMAD R246, R9, R246, R10 ;  /* 0x000000f609f67224 */ /* 0x000fe200078e020a */
[--C-:B------:R-:W-:Y:S01]  /*0700*/  LOP3.LUT R9, R21, 0x6, R6.reuse, 0xfe, !PT ;  /* 0x0000000615097812 */ /* 0x100fe200078efe06 */
[----:B------:R-:W-:Y:S01]  /*0710*/  IMAD R5, R7, R252, RZ ;  /* 0x000000fc07057224 */ /* 0x000fe200078e02ff */
[C---:B------:R-:W-:Y:S01]  /*0720*/  LOP3.LUT R7, R21.reuse, 0x8, R6, 0xfe, !PT ;  /* 0x0000000815077812 */ /* 0x040fe200078efe06 */
[----:B------:R-:W-:Y:S01]  /*0730*/  IMAD.IADD R246, R8, 0x1, R246 ;  /* 0x0000000108f67824 */ /* 0x000fe200078e02f6 */
[----:B-1----:R-:W-:Y:S01]  /*0740*/  LOP3.LUT R2, R21, R6, RZ, 0xfc, !PT ;  /* 0x0000000615027212 */ /* 0x002fe200078efcff */
[----:B------:R-:W-:Y:S01]  /*0750*/  IMAD.HI.U32 R248, R249, R5, R248 ;  /* 0x00000005f9f87227 */ /* 0x000fe200078e00f8 */
[----:B------:R-:W-:Y:S01]  /*0760*/  IABS R8, R12 ;  /* 0x0000000c00087213 */ /* 0x000fe20000000000 */
[----:B------:R-:W-:Y:S01]  /*0770*/  STL [R1+0xafc], R11 ;  /* 0x000afc0b01007387 */ /* 0x000fe20000100800 */
[----:B------:R-:W-:-:S02]  /*0780*/  IABS R4, R2 ;  /* 0x0000000200047213 */ /* 0x000fc40000000000 */
[----:B------:R-:W-:Y:S01]  /*0790*/  IABS R10, R11 ;  /* 0x0000000b000a7213 */ /* 0x000fe20000000000 */
[----:B------:R1:W-:Y:S01]  /*07a0*/  STL [R1+0xb00], R9 ;  /* 0x000b000901007387 */ /* 0x0003e20000100800 */
[----:B--2---:R-:W-:Y:S01]  /*07b0*/  IABS R12, R9 ;  /* 0x00000009000c7213 */ /* 0x004fe20000000000 */
[C---:B------:R-:W-:Y:S01]  /*07c0*/  IMAD.HI.U32 R0, R3.reuse, R4, RZ ;  /* 0x0000000403007227 */ /* 0x040fe200078e00ff */
[----:B------:R-:W-:Y:S01]  /*07d0*/  IABS R14, R7 ;  /* 0x00000007000e7213 */ /* 0x000fe20000000000 */
[----:B------:R2:W-:Y:S02]  /*07e0*/  STL [R1+0xb04], R7 ;  /* 0x000b040701007387 */ /* 0x0005e40000100800 */
[----:B------:R-:W-:Y:S02]  /*07f0*/  IMAD.MOV R5, RZ, RZ, -R0 ;  /* 0x000000ffff057224 */ /* 0x000fe400078e0a00 */
[----:B------:R-:W-:Y:S01]  /*0800*/  IMAD.HI.U32 R0, R3, R8, RZ ;  /* 0x0000000803007227 */ /* 0x000fe200078e00ff */
[----:B-1----:R-:W-:-:S03]  /*0810*/  LOP3.LUT R9, R21, 0xa, R6, 0xfe, !PT ;  /* 0x0000000a15097812 */ /* 0x002fc600078efe06 */
[----:B------:R-:W-:Y:S02]  /*0820*/  IMAD R4, R251, R5, R4 ;  /* 0x00000005fb047224 */ /* 0x000fe400078e0204 */
[----:B--2---:R-:W-:Y:S02]  /*0830*/  IMAD.MOV R7, RZ, RZ, -R0 ;  /* 0x000000ffff077224 */ /* 0x004fe400078e0a00 */
[C---:B------:R-:W-:Y:S01]  /*0840*/  IMAD.HI.U32 R0, R3.reuse, R12, RZ ;  /* 0x0000000c03007227 */ /* 0x040fe200078e00ff */
[----:B------:R1:W-:Y:S03]  /*0850*/  STL [R1+0x28], R4 ;  /* 0x0000280401007387 */ /* 0x0003e60000100800 */
[----:B------:R-:W-:Y:S01]  /*0860*/  IMAD.HI.U32 R5, R3, R14, RZ ;  /* 0x0000000e03057227 */ /* 0x000fe200078e00ff */
[----:B------:R2:W-:Y:S03]  /*0870*/  STL [R1+0xb08], R9 ;  /* 0x000b080901007387 */ /* 0x0005e60000100800 */
[----:B------:R-:W-:Y:S01]  /*0880*/  IMAD R8, R251, R7, R8 ;  /* 0x00000007fb087224 */ /* 0x000fe200078e0208 */
[----:B------:R-:W-:Y:S01]  /*0890*/  IABS R7, R9 ;  /* 0x0000000900077213 */ /* 0x000fe20000000000 */
[----:B------:R-:W-:-:S02]  /*08a0*/  IMAD.MOV R0, RZ, RZ, -R0 ;  /* 0x000000ffff007224 */ /* 0x000fc400078e0a00 */
[----:B-1----:R-:W-:Y:S01]  /*08b0*/  IMAD.HI.U32 R4, R3, R10, RZ ;  /* 0x0000000a03047227 */ /* 0x002fe200078e00ff */
[----:B------:R1:W-:Y:S03]  /*08c0*/  STL [R1+0x24], R8 ;  /* 0x0000240801007387 */ /* 0x0003e60000100800 */
[----:B------:R-:W-:Y:S02]  /*08d0*/  IMAD.MOV R4, RZ, RZ, -R4 ;  /* 0x000000ffff047224 */ /* 0x000fe400078e0a04 */
[----:B------:R-:W-:Y:S02]  /*08e0*/  IMAD.MOV R5, RZ, RZ, -R5 ;  /* 0x000000ffff057224 */ /* 0x000fe400078e0a05 */
[----:B--2---:R-:W-:Y:S01]  /*08f0*/  IMAD R9, R251, R4, R10 ;  /* 0x00000004fb097224 */ /* 0x004fe200078e020a */
[C-C-:B------:R-:W-:Y:S01]  /*0900*/  LOP3.LUT R10, R21.reuse, 0xe, R6.reuse, 0xfe, !PT ;  /* 0x0000000e150a7812 */ /* 0x140fe200078efe06 */
[----:B------:R-:W-:Y:S01]  /*0910*/  IMAD.MOV.U32 R4, RZ, RZ, R7 ;  /* 0x000000ffff047224 */ /* 0x000fe200078e0007 */
[----:B-1----:R-:W-:Y:S01]  /*0920*/  LOP3.LUT R8, R21, 0xc, R6, 0xfe, !PT ;  /* 0x0000000c15087812 */ /* 0x002fe200078efe06 */
[C---:B------:R-:W-:Y:S01]  /*0930*/  IMAD R7, R251.reuse, R0, R12 ;  /* 0x00000000fb077224 */ /* 0x040fe200078e020c */
[----:B------:R1:W-:Y:S01]  /*0940*/  STL [R1+0x20], R9 ;  /* 0x0000200901007387 */ /* 0x0003e20000100800 */
[----:B------:R-:W-:-:S03]  /*0950*/  IMAD R0, R251, R5, R14 ;  /* 0x00000005fb007224 */ /* 0x000fc600078e020e */
[----:B------:R2:W-:Y:S04]  /*0960*/  STL [R1+0xb0c], R8 ;  /* 0x000b0c0801007387 */ /* 0x0005e80000100800 */
[----:B------:R3:W-:Y:S01]  /*0970*/  STL [R1+0x1c], R7 ;  /* 0x00001c0701007387 */ /* 0x0007e20000100800 */
[----:B-1----:R-:W-:-:S03]  /*0980*/  LOP3.LUT R9, R21, 0x10, R6, 0xfe, !PT ;  /* 0x0000001015097812 */ /* 0x002fc600078efe06 */
[----:B------:R1:W-:Y:S01]  /*0990*/  STL [R1+0x18], R0 ;  /* 0x0000180001007387 */ /* 0x0003e20000100800 */
[----:B--2---:R-:W-:-:S03]  /*09a0*/  IABS R8, R8 ;  /* 0x0000000800087213 */ /* 0x004fc60000000000 */
[----:B------:R2:W-:Y:S01]  /*09b0*/  STL [R1+0xb10], R10 ;  /* 0x000b100a01007387 */ /* 0x0005e20000100800 */
[----:B------:R-:W-:Y:S02]  /*09c0*/  IABS R12, R9 ;  /* 0x00000009000c7213 */ /* 0x000fe40000000000 */
[----:B---3--:R-:W-:Y:S01]  /*09d0*/  LOP3.LUT R7, R21, 0x12, R6, 0xfe, !PT ;  /* 0x0000001215077812 */ /* 0x008fe200078efe06 */
[----:B------:R3:W-:Y:S01]  /*09e0*/  STL [R1+0xb14], R9 ;  /* 0x000b140901007387 */ /* 0x0007e20000100800 */
[C---:B-1----:R-:W-:Y:S02]  /*09f0*/  IMAD.HI.U32 R0, R3.reuse, R4, RZ ;  /* 0x0000000403007227 */ /* 0x042fe400078e00ff */
[----:B------:R-:W-:Y:S01]  /*0a00*/  IABS R14, R7 ;  /* 0x00000007000e7213 */ /* 0x000fe20000000000 */
[----:B------:R1:W-:Y:S01]  /*0a10*/  STL [R1+0xb18], R7 ;  /* 0x000b180701007387 */ /* 0x0003e20000100800 */
[----:B------:R-:W-:Y:S01]  /*0a20*/  IMAD.MOV R5, RZ, RZ, -R0 ;  /* 0x000000ffff057224 */ /* 0x000fe200078e0a00 */
[----:B--2---:R-:W-:Y:S01]  /*0a30*/  IABS R10, R10 ;  /* 0x0000000a000a7213 */ /* 0x004fe20000000000 */
[----:B------:R-:W-:Y:S01]  /*0a40*/  IMAD.HI.U32 R0, R3, R8, RZ ;  /* 0x0000000803007227 */ /* 0x000fe200078e00ff */
[----:B---3--:R-:W-:-:S03]  /*0a50*/  LOP3.LUT R9, R21, 0x14, R6, 0xfe, !PT ;  /* 0x0000001415097812 */ /* 0x008fc600078efe06 */
[----:B------:R-:W-:Y:S02]  /*0a60*/  IMAD R4, R251, R5, R4 ;  /* 0x00000005fb047224 */ /* 0x000fe400078e0204 */
[----:B-1----:R-:W-:Y:S02]  /*0a70*/  IMAD.MOV R7, RZ, RZ, -R0 ;  /* 0x000000ffff077224 */ /* 0x002fe400078e0a00 */
[----:B------:R-:W-:Y:S01]  /*0a80*/  IMAD.HI.U32 R0, R3, R12, RZ ;  /* 0x0000000c03007227 */ /* 0x000fe200078e00ff */
[----:B------:R1:W-:Y:S03]  /*0a90*/  STL [R1+0x14], R4 ;  /* 0x0000140401007387 */ /* 0x0003e60000100800 */
[----:B------:R-:W-:Y:S01]  /*0aa0*/  IMAD R8, R251, R7, R8 ;  /* 0x00000007fb087224 */ /* 0x000fe200078e0208 */
[----:B------:R-:W-:Y:S01]  /*0ab0*/  STL [R1+0xb1c], R9 ;  /* 0x000b1c0901007387 */ /* 0x000fe20000100800 */
[----:B------:R-:W-:Y:S01]  /*0ac0*/  IMAD.HI.U32 R5, R3, R14, RZ ;  /* 0x0000000e03057227 */ /* 0x000fe200078e00ff */
[----:B------:R-:W-:-:S02]  /*0ad0*/  IABS R7, R9 ;  /* 0x0000000900077213 */ /* 0x000fc40000000000 */
[----:B------:R2:W-:Y:S01]  /*0ae0*/  STL [R1+0x10], R8 ;  /* 0x0000100801007387 */ /* 0x0005e20000100800 */
[----:B------:R-:W-:Y:S02]  /*0af0*/  IMAD.MOV R0, RZ, RZ, -R0 ;  /* 0x000000ffff007224 */ /* 0x000fe400078e0a00 */
[----:B-1----:R-:W-:-:S04]  /*0b00*/  IMAD.HI.U32 R4, R3, R10, RZ ;  /* 0x0000000a03047227 */ /* 0x002fc800078e00ff */
[----:B------:R-:W-:Y:S01]  /*0b10*/  IMAD.MOV R5, RZ, RZ, -R5 ;  /* 0x000000ffff057224 */ /* 0x000fe200078e0a05 */
[----:B------:R-:W-:Y:S01]  /*0b20*/  IADD3 R4, -R4, RZ, RZ ;  /* 0x000000ff04047210 */ /* 0x000fe20007ffe1ff */
[----:B------:R-:W-:Y:S01]  /*0b30*/  IMAD R0, R251, R0, R12 ;  /* 0x00000000fb007224 */ /* 0x000fe200078e020c */
[----:B--2---:R-:W-:Y:S01]  /*0b40*/  LOP3.LUT R8, R21, 0x16, R6, 0xfe, !PT ;  /* 0x0000001615087812 */ /* 0x004fe200078efe06 */
[C---:B------:R-:W-:Y:S02]  /*0b50*/  IMAD R250, R251.reuse, R5, R14 ;  /* 0x00000005fbfa7224 */ /* 0x040fe400078e020e */
[----:B------:R-:W-:Y:S01]  /*0b60*/  IMAD R9, R251, R4, R10 ;  /* 0x00000004fb097224 */ /* 0x000fe200078e020a */
[C-C-:B------:R-:W-:Y:S01]  /*0b70*/  LOP3.LUT R10, R21.reuse, 0x18, R6.reuse, 0xfe, !PT ;  /* 0x00000018150a7812 */ /* 0x140fe200078efe06 */
[----:B------:R-:W-:Y:S01]  /*0b80*/  IMAD.MOV.U32 R4, RZ, RZ, R7 ;  /* 0x000000ffff047224 */ /* 0x000fe200078e0007 */
[----:B------:R-:W-:Y:S02]  /*0b90*/  LOP3.LUT R7, R21, 0x1c, R6, 0xfe, !PT ;  /* 0x0000001c15077812 */ /* 0x000fe400078efe06 */
[----:B------:R1:W-:Y:S02]  /*0ba0*/  STL [R1+0xc], R9 ;  /* 0x00000c0901007387 */ /* 0x0003e40000100800 */
[----:B------:R-:W-:-:S02]  /*0bb0*/  IABS R14, R7 ;  /* 0x00000007000e7213 */ /* 0x000fc40000000000 */
[----:B------:R2:W-:Y:S04]  /*0bc0*/  STL [R1+0xb20], R8 ;  /* 0x000b200801007387 */ /* 0x0005e80000100800 */
[----:B------:R3:W-:Y:S01]  /*0bd0*/  STL [R1+0x8], R0 ;  /* 0x0000080001007387 */ /* 0x0007e20000100800 */
[----:B-1----:R-:W-:-:S03]  /*0be0*/  LOP3.LUT R9, R21, 0x1a, R6, 0xfe, !PT ;  /* 0x0000001a15097812 */ /* 0x002fc600078efe06 */
[----:B------:R-:W-:Y:S01]  /*0bf0*/  STL [R1+0x1080], R250 ;  /* 0x001080fa01007387 */ /* 0x000fe20000100800 */
[----:B--2---:R-:W-:-:S03]  /*0c00*/  IABS R8, R8 ;  /* 0x0000000800087213 */ /* 0x004fc60000000000 */
[----:B------:R1:W-:Y:S01]  /*0c10*/  STL [R1+0xb24], R10 ;  /* 0x000b240a01007387 */ /* 0x0003e20000100800 */
[----:B------:R-:W-:Y:S01]  /*0c20*/  IABS R12, R9 ;  /* 0x00000009000c7213 */ /* 0x000fe20000000000 */
[C---:B---3--:R-:W-:Y:S02]  /*0c30*/  IMAD.HI.U32 R0, R3.reuse, R4, RZ ;  /* 0x0000000403007227 */ /* 0x048fe400078e00ff */
[----:B------:R2:W-:Y:S02]  /*0c40*/  STL [R1+0xb28], R9 ;  /* 0x000b280901007387 */ /* 0x0005e40000100800 */
[----:B------:R-:W-:Y:S02]  /*0c50*/  IMAD.MOV R5, RZ, RZ, -R0 ;  /* 0x000000ffff057224 */ /* 0x000fe400078e0a00 */
[----:B------:R-:W-:Y:S01]  /*0c60*/  IMAD.HI.U32 R0, R3, R8, RZ ;  /* 0x0000000803007227 */ /* 0x000fe200078e00ff */
[----:B------:R3:W-:Y:S01]  /*0c70*/  STL [R1+0xb2c], R7 ;  /* 0x000b2c0701007387 */ /* 0x0007e20000100800 */
[----:B-1----:R-:W-:-:S02]  /*0c80*/  IABS R10, R10 ;  /* 0x0000000a000a7213 */ /* 0x002fc40000000000 */
[----:B------:R-:W-:Y:S02]  /*0c90*/  IMAD R249, R251, R5, R4 ;  /* 0x00000005fbf97224 */ /* 0x000fe400078e0204 */
[----:B------:R-:W-:Y:S01]  /*0ca0*/  IMAD.MOV R0, RZ, RZ, -R0 ;  /* 0x000000ffff007224 */ /* 0x000fe200078e0a00 */
[----:B--2---:R-:W-:Y:S01]  /*0cb0*/  LOP3.LUT R9, R21, 0x1e, R6, 0xfe, !PT ;  /* 0x0000001e15097812 */ /* 0x004fe200078efe06 */
[C---:B------:R-:W-:Y:S01]  /*0cc0*/  IMAD.HI.U32 R4, R3.reuse, R10, RZ ;  /* 0x0000000a03047227 */ /* 0x040fe200078e00ff */
[----:B------:R-:W-:Y:S03]  /*0cd0*/  STL [R1+0x107c], R249 ;  /* 0x00107cf901007387 */ /* 0x000fe60000100800 */
[----:B------:R-:W-:Y:S01]  /*0ce0*/  IMAD.HI.U32 R5, R3, R12, RZ ;  /* 0x0000000c03057227 */ /* 0x000fe200078e00ff */
[----:B------:R1:W-:Y:S03]  /*0cf0*/  STL [R1+0xb30], R9 ;  /* 0x000b300901007387 */ /* 0x0003e60000100800 */
[----:B------:R-:W-:Y:S01]  /*0d00*/  IMAD R0, R251, R0, R8 ;  /* 0x00000000fb007224 */ /* 0x000fe200078e0208 */
[----:B------:R-:W-:Y:S01]  /*0d10*/  IABS R8, R9 ;  /* 0x0000000900087213 */ /* 0x000fe20000000000 */
[----:B------:R-:W-:-:S02]  /*0d20*/  IMAD.MOV R4, RZ, RZ, -R4 ;  /* 0x000000ffff047224 */ /* 0x000fc400078e0a04 */
[----:B---3--:R-:W-:Y:S01]  /*0d30*/  IMAD.HI.U32 R7, R3, R14, RZ ;  /* 0x0000000e03077227 */ /* 0x008fe200078e00ff */
[----:B------:R2:W-:Y:S01]  /*0d40*/  STL [R1+0x1084], R0 ;  /* 0x0010840001007387 */ /* 0x0005e20000100800 */
[----:B-1----:R-:W-:Y:S02]  /*0d50*/  LOP3.LUT R9, R21, 0x22, R6, 0xfe, !PT ;  /* 0x0000002215097812 */ /* 0x002fe400078efe06 */
[----:B------:R-:W-:Y:S02]  /*0d60*/  IMAD.MOV R5, RZ, RZ, -R5 ;  /* 0x000000ffff057224 */ /* 0x000fe400078e0a05 */
[----:B------:R-:W-:Y:S01]  /*0d70*/  IMAD R4, R251, R4, R10 ;  /* 0x00000004fb047224 */ /* 0x000fe200078e020a */
[----:B------:R-:W-:Y:S01]  /*0d80*/  IABS R16, R9 ;  /* 0x0000000900107213 */ /* 0x000fe20000000000 */
[----:B------:R-:W-:Y:S02]  /*0d90*/  IMAD.MOV R7, RZ, RZ, -R7 ;  /* 0x000000ffff077224 */ /* 0x000fe400078e0a07 */
[----:B------:R-:W-:Y:S01]  /*0da0*/  IMAD.MOV.U32 R10, RZ, RZ, R8 ;  /* 0x000000ffff0a7224 */ /* 0x000fe200078e0008 */
[----:B--2---:R-:W-:Y:S01]  /*0db0*/  LOP3.LUT R0, R21, 0x20, R6, 0xfe, !PT ;  /* 0x0000002015007812 */ /* 0x004fe200078efe06 */
[C---:B------:R-:W-:Y:S01]  /*0dc0*/  IMAD R5, R251.reuse, R5, R12 ;  /* 0x00000005fb057224 */ /* 0x040fe200078e020c */
[----:B------:R1:W-:Y:S01]  /*0dd0*/  STL [R1+0x1088], R4 ;  /* 0x0010880401007387 */ /* 0x0003e20000100800 */
[----:B------:R-:W-:Y:S01]  /*0de0*/  IMAD R7, R251, R7, R14 ;  /* 0x00000007fb077224 */ /* 0x000fe200078e020e */
[----:B------:R-:W-:Y:S01]  /*0df0*/  IABS R14, R0 ;  /* 0x00000000000e7213 */ /* 0x000fe20000000000 */
[----:B------:R-:W-:Y:S01]  /*0e00*/  IMAD.HI.U32 R8, R3, R10, RZ ;  /* 0x0000000a03087227 */ /* 0x000fe200078e00ff */
[----:B------:R2:W-:Y:S03]  /*0e10*/  STL [R1+0x1078], R5 ;  /* 0x0010780501007387 */ /* 0x0005e60000100800 */
[----:B------:R-:W-:Y:S01]  /*0e20*/  IMAD.MOV R8, RZ, RZ, -R8 ;  /* 0x000000ffff087224 */ /* 0x000fe200078e0a08 */
[----:B------:R3:W-:Y:S01]  /*0e30*/  STL [R1+0xb38], R0 ;  /* 0x000b380001007387 */ /* 0x0007e20000100800 */
[----:B-1----:R-:W-:-:S02]  /*0e40*/  LOP3.LUT R4, R21, 0x24, R6, 0xfe, !PT ;  /* 0x0000002415047812 */ /* 0x002fc400078efe06 */
[----:B------:R-:W-:Y:S01]  /*0e50*/  IMAD R8, R251, R8, R10 ;  /* 0x00000008fb087224 */ /* 0x000fe200078e020a */
[----:B------:R-:W-:Y:S01]  /*0e60*/  STL [R1+0x1074], R7 ;  /* 0x0010740701007387 */ /* 0x000fe20000100800 */
[----:B------:R-:W-:Y:S01]  /*0e70*/  IMAD.HI.U32 R10, R3, R16, RZ ;  /* 0x00000010030a7227 */ /* 0x000fe200078e00ff */
[----:B------:R-:W-:Y:S02]  /*0e80*/  IABS R18, R4 ;  /* 0x0000000400127213 */ /* 0x000fe40000000000 */
[----:B------:R1:W-:Y:S01]  /*0e90*/  STL [R1+0xb34], R9 ;  /* 0x000b340901007387 */ /* 0x0003e20000100800 */
[C---:B--2---:R-:W-:Y:S01]  /*0ea0*/  LOP3.LUT R5, R21.reuse, 0x2c, R6, 0xfe, !PT ;  /* 0x0000002c15057812 */ /* 0x044fe200078efe06 */
[----:B------:R-:W-:Y:S01]  /*0eb0*/  IMAD.MOV R10, RZ, RZ, -R10 ;  /* 0x000000ffff0a7224 */ /* 0x000fe200078e0a0a */
[----:B---3--:R-:W-:Y:S01]  /*0ec0*/  LOP3.LUT R0, R21, 0x26, R6, 0xfe, !PT ;  /* 0x0000002615007812 */ /* 0x008fe200078efe06 */
[----:B------:R2:W-:Y:S01]  /*0ed0*/  STL [R1+0xb44], R4 ;  /* 0x000b440401007387 */ /* 0x0005e20000100800 */
[----:B------:R-:W-:-:S02]  /*0ee0*/  IMAD.HI.U32 R11, R3, R18, RZ ;  /* 0x00000012030b7227 */ /* 0x000fc400078e00ff */
[----:B------:R-:W-:Y:S01]  /*0ef0*/  IABS R20, R0 ;  /* 0x0000000000147213 */ /* 0x000fe20000000000 */
[----:B------:R3:W-:Y:S01]  /*0f00*/  STL [R1+0xb40], R0 ;  /* 0x000b400001007387 */ /* 0x0007e20000100800 */
[----:B------:R-:W-:Y:S02]  /*0f10*/  IMAD.MOV R11, RZ, RZ, -R11 ;  /* 0x000000ffff0b7224 */ /* 0x000fe400078e0a0b */
[----:B-1----:R-:W-:Y:S01]  /*0f20*/  IMAD.HI.U32 R9, R3, R14, RZ ;  /* 0x0000000e03097227 */ /* 0x002fe200078e00ff */
[----:B------:R-:W-:Y:S01]  /*0f30*/  STL [R1+0x1070], R8 ;  /* 0x0010700801007387 */ /* 0x000fe20000100800 */
[--C-:B--2---:R-:W-:Y:S02]  /*0f40*/  LOP3.LUT R4, R21, 0x2e, R6.reuse, 0xfe, !PT ;  /* 0x0000002e15047812 */ /* 0x104fe400078efe06 */
[----:B------:R-:W-:Y:S01]  /*0f50*/  IMAD.HI.U32 R12, R3, R20, RZ ;  /* 0x00000014030c7227 */ /* 0x000fe200078e00ff */
[----:B---3--:R-:W-:-:S03]  /*0f60*/  LOP3.LUT R0, R21, 0x28, R6, 0xfe, !PT ;  /* 0x0000002815007812 */ /* 0x008fc600078efe06 */
[C---:B------:R-:W-:Y:S01]  /*0f70*/  IMAD R11, R251.reuse, R11, R18 ;  /* 0x0000000bfb0b7224 */ /* 0x040fe200078e0212 */
[----:B------:R-:W-:Y:S01]  /*0f80*/  IABS R22, R4 ;  /* 0x0000000400167213 */ /* 0x000fe20000000000 */
[----:B------:R-:W-:Y:S01]  /*0f90*/  IMAD.MOV R9, RZ, RZ, -R9 ;  /* 0x000000ffff097224 */ /* 0x000fe200078e0a09 */
[----:B------:R-:W-:Y:S01]  /*0fa0*/  IABS R13, R0 ;  /* 0x00000000000d7213 */ /* 0x000fe20000000000 */
[----:B------:R1:W-:Y:S01]  /*0fb0*/  STL [R1+0xb50], R0 ;  /* 0x000b500001007387 */ /* 0x0003e20000100800 */
[----:B------:R-:W-:Y:S02]  /*0fc0*/  IMAD.MOV R12, RZ, RZ, -R12 ;  /* 0x000000ffff0c7224 */ /* 0x000fe400078e0a0c */
[C---:B------:R-:W-:Y:S02]  /*0fd0*/  IMAD R9, R251.reuse, R9, R14 ;  /* 0x00000009fb097224 */ /* 0x040fe400078e020e */
[C---:B------:R-:W-:Y:S01]  /*0fe0*/  IMAD R12, R251.reuse, R12, R20 ;  /* 0x0000000cfb0c7224 */ /* 0x040fe200078e0214 */
[----:B------:R-:W-:Y:S01]  /*0ff0*/  IABS R20, R5 ;  /* 0x0000000500147213 */ /* 0x000fe20000000000 */
[----:B------:R-:W-:-:S02]  /*1000*/  IMAD R10, R251, R10, R16 ;  /* 0x0000000afb0a7224 */ /* 0x000fc400078e0210 */
[----:B------:R-:W-:Y:S01]  /*1010*/  IMAD.MOV.U32 R16, RZ, RZ, R13 ;  /* 0x000000ffff107224 */ /* 0x000fe200078e000d */
[----:B-1----:R-:W-:Y:S01]  /*1020*/  LOP3.LUT R0, R21, 0x2a, R6, 0xfe, !PT ;  /* 0x0000002a15007812 */ /* 0x002fe200078efe06 */
[----:B------:R-:W-:-:S03]  /*1030*/  IMAD.HI.U32 R15, R3, R20, RZ ;  /* 0x00000014030f7227 */ /* 0x000fc600078e00ff */
[----:B------:R-:W-:Y:S01]  /*1040*/  IABS R18, R0 ;  /* 0x0000000000127213 */ /* 0x000fe20000000000 */
[----:B------:R1:W-:Y:S01]  /*1050*/  STL [R1+0xb4c], R0 ;  /* 0x000b4c0001007387 */ /* 0x0003e20000100800 */
[----:B------:R-:W-:Y:S02]  /*1060*/  IMAD.MOV R15, RZ, RZ, -R15 ;  /* 0x000000ffff0f7224 */ /* 0x000fe400078e0a0f */
[C---:B------:R-:W-:Y:S01]  /*1070*/  IMAD.HI.U32 R13, R3.reuse, R16, RZ ;  /* 0x00000010030d7227 */ /* 0x040fe200078e00ff */
[----:B------:R2:W-:Y:S03]  /*1080*/  STL [R1+0xb5c], R5 ;  /* 0x000b5c0501007387 */ /* 0x0005e60000100800 */
[----:B------:R-:W-:Y:S01]  /*1090*/  IMAD.HI.U32 R14, R3, R18, RZ ;  /* 0x00000012030e7227 */ /* 0x000fe200078e00ff */
[----:B------:R3:W-:Y:S01]  /*10a0*/  STL [R1+0xb58], R4 ;  /* 0x000b580401007387 */ /* 0x0007e20000100800 */
[----:B-1----:R-:W-:-:S02]  /*10b0*/  LOP3.LUT R0, R21, 0x30, R6, 0xfe, !PT ;  /* 0x0000003015007812 */ /* 0x002fc400078efe06 */
[----:B------:R-:W-:Y:S02]  /*10c0*/  IMAD.MOV R14, RZ, RZ, -R14 ;  /* 0x000000ffff0e7224 */ /* 0x000fe400078e0a0e */
[C---:B------:R-:W-:Y:S01]  /*10d0*/  IMAD R15, R251.reuse, R15, R20 ;  /* 0x0000000ffb0f7224 */ /* 0x040fe200078e0214 */
[----:B------:R-:W-:Y:S01]  /*10e0*/  IABS R24, R0 ;  /* 0x0000000000187213 */ /* 0x000fe20000000000 */
[----:B------:R1:W-:Y:S01]  /*10f0*/  STL [R1+0xb68], R0 ;  /* 0x000b680001007387 */ /* 0x0003e20000100800 */
[----:B------:R-:W-:Y:S01]  /*1100*/  IMAD R14, R251, R14, R18 ;  /* 0x0000000efb0e7224 */ /* 0x000fe200078e0212 */
[C-C-:B--2---:R-:W-:Y:S01]  /*1110*/  LOP3.LUT R5, R21.reuse, 0x36, R6.reuse, 0xfe, !PT ;  /* 0x0000003615057812 */ /* 0x144fe200078efe06 */
[----:B------:R-:W-:Y:S01]  /*1120*/  IMAD.MOV R13, RZ, RZ, -R13 ;  /* 0x000000ffff0d7224 */ /* 0x000fe200078e0a0d */
[----:B---3--:R-:W-:Y:S01]  /*1130*/  LOP3.LUT R4, R21, 0x38, R6, 0xfe, !PT ;  /* 0x0000003815047812 */ /* 0x008fe200078efe06 */
[----:B------:R-:W-:Y:S01]  /*1140*/  IMAD.HI.U32 R17, R3, R24, RZ ;  /* 0x0000001803117227 */ /* 0x000fe200078e00ff */
[----:B------:R-:W-:-:S02]  /*1150*/  IABS R26, R5 ;  /* 0x00000005001a7213 */ /* 0x000fc40000000000 */
[----:B------:R-:W-:Y:S01]  /*1160*/  IABS R28, R4 ;  /* 0x00000004001c7213 */ /* 0x000fe20000000000 */
[----:B------:R-:W-:Y:S01]  /*1170*/  IMAD.MOV R17, RZ, RZ, -R17 ;  /* 0x000000ffff117224 */ /* 0x000fe200078e0a11 */
[----:B-1----:R-:W-:Y:S01]  /*1180*/  LOP3.LUT R0, R21, 0x32, R6, 0xfe, !PT ;  /* 0x0000003215007812 */ /* 0x002fe200078efe06 */
[C---:B------:R-:W-:Y:S02]  /*1190*/  IMAD R13, R251.reuse, R13, R16 ;  /* 0x0000000dfb0d7224 */ /* 0x040fe400078e0210 */
[----:B------:R-:W-:Y:S01]  /*11a0*/  IMAD R17, R251, R17, R24 ;  /* 0x00000011fb117224 */ /* 0x000fe200078e0218 */
[----:B------:R-:W-:Y:S01]  /*11b0*/  IABS R18, R0 ;  /* 0x0000000000127213 */ /* 0x000fe20000000000 */
[----:B------:R1:W-:Y:S01]  /*11c0*/  STL [R1+0xb64], R0 ;  /* 0x000b640001007387 */ /* 0x0003e20000100800 */
[----:B------:R-:W-:-:S04]  /*11d0*/  IMAD.HI.U32 R16, R3, R22, RZ ;  /* 0x0000001603107227 */ /* 0x000fc800078e00ff */
[----:B------:R-:W-:Y:S02]  /*11e0*/  IMAD.MOV.U32 R20, RZ, RZ, R18 ;  /* 0x000000ffff147224 */ /* 0x000fe400078e0012 */
[----:B------:R-:W-:Y:S02]  /*11f0*/  IMAD.MOV R16, RZ, RZ, -R16 ;  /* 0x000000ffff107224 */ /* 0x000fe400078e0a10 */
[----:B------:R-:W-:Y:S01]  /*1200*/  IMAD.HI.U32 R18, R3, R20, RZ ;  /* 0x0000001403127227 */ /* 0x000fe200078e00ff */
[----:B-1----:R-:W-:-:S03]  /*1210*/  LOP3.LUT R0, R21, 0x34, R6, 0xfe, !PT ;  /* 0x0000003415007812 */ /* 0x002fc600078efe06 */
[----:B------:R-:W-:Y:S01]  /*1220*/  IMAD.MOV R18, RZ, RZ, -R18 ;  /* 0x000000ffff127224 */ /* 0x000fe200078e0a12 */
[----:B------:R-:W-:Y:S01]  /*1230*/  IABS R24, R0 ;  /* 0x0000000000187213 */ /* 0x000fe20000000000 */
[----:B------:R1:W-:Y:S01]  /*1240*/  STL [R1+0xb74], R0 ;  /* 0x000b740001007387 */ /* 0x0003e20000100800 */
[C---:B------:R-:W-:Y:S02]  /*1250*/  IMAD R16, R251.reuse, R16, R22 ;  /* 0x00000010fb107224 */ /* 0x040fe400078e0216 */
[----:B------:R-:W-:Y:S01]  /*1260*/  IMAD R18, R251, R18, R20 ;  /* 0x00000012fb127224 */ /* 0x000fe200078e0214 */
[----:B------:R2:W-:Y:S01]  /*1270*/  STL [R1+0xb70], R5 ;  /* 0x000b700501007387 */ /* 0x0005e20000100800 */
[----:B------:R-:W-:-:S03]  /*1280*/  IMAD.HI.U32 R19, R3, R24, RZ ;  /* 0x0000001803137227 */ /* 0x000fc600078e00ff */
[----:B------:R3:W-:Y:S01]  /*1290*/  STL [R1+0xb6c], R4 ;  /* 0x000b6c0401007387 */ /* 0x0007e20000100800 */
[----:B------:R-:W-:Y:S01]  /*12a0*/  IMAD.HI.U32 R20, R3, R26, RZ ;  /* 0x0000001a03147227 */ /* 0x000fe200078e00ff */
[----:B-1----:R-:W-:-:S03]  /*12b0*/  LOP3.LUT R0, R21, 0x3a, R6, 0xfe, !PT ;  /* 0x0000003a15007812 */ /* 0x002fc600078efe06 */
[----:B------:R-:W-:Y:S01]  /*12c0*/  IMAD.MOV R19, RZ, RZ, -R19 ;  /* 0x000000ffff137224 */ /* 0x000fe200078e0a13 */
[----:B------:R-:W-:Y:S01]  /*12d0*/  IABS R30, R0 ;  /* 0x00000000001e7213 */ /* 0x000fe20000000000 */
[----:B------:R1:W-:Y:S01]  /*12e0*/  STL [R1+0xb60], R0 ;  /* 0x000b600001007387 */ /* 0x0003e20000100800 */
[----:B------:R-:W-:Y:S01]  /*12f0*/  IMAD.HI.U32 R22, R3, R28, RZ ;  /* 0x0000001c03167227 */ /* 0x000fe200078e00ff */
[----:B------:R-:W-:Y:S02]  /*1300*/  IADD3 R20, -R20, RZ, RZ ;  /* 0x000000ff14147210 */ /* 0x000fe40007ffe1ff */
[C---:B--2---:R-:W-:Y:S01]  /*1310*/  LOP3.LUT R5, R2.reuse, 0x1fe, RZ, 0xfc, !PT ;  /* 0x000001fe02057812 */ /* 0x044fe200078efcff */
[----:B------:R-:W-:Y:S01]  /*1320*/  IMAD R19, R251, R19, R24 ;  /* 0x00000013fb137224 */ /* 0x000fe200078e0218 */
[----:B---3--:R-:W-:Y:S01]  /*1330*/  LOP3.LUT R4, R2, 0x40, RZ, 0xfc, !PT ;  /* 0x0000004002047812 */ /* 0x008fe200078efcff */
[----:B------:R-:W-:Y:S01]  /*1340*/  IMAD.HI.U32 R23, R3, R30, RZ ;  /* 0x0000001e03177227 */ /* 0x000fe200078e00ff */
[----:B------:R-:W-:-:S02]  /*1350*/  IABS R34, R5 ;  /* 0x0000000500227213 */ /* 0x000fc40000000000 */
[----:B-1----:R-:W-:Y:S01]  /*1360*/  LOP3.LUT R0, R21, 0x3c, R6, 0xfe, !PT ;  /* 0x0000003c15007812 */ /* 0x002fe200078efe06 */
[----:B------:R-:W-:Y:S02]  /*1370*/  IMAD.MOV R22, RZ, RZ, -R22 ;  /* 0x000000ffff167224 */ /* 0x000fe400078e0a16 */
[----:B------:R-:W-:Y:S01]  /*1380*/  IMAD.MOV R23, RZ, RZ, -R23 ;  /* 0x000000ffff177224 */ /* 0x000fe200078e0a17 */
[----:B------:R-:W-:Y:S01]  /*1390*/  IABS R24, R0 ;  /* 0x0000000000187213 */ /* 0x000fe20000000000 */
[----:B------:R1:W-:Y:S01]  /*13a0*/  STL [R1+0xb54], R0 ;  /* 0x000b540001007387 */ /* 0x0003e20000100800 */
[----:B------:R-:W-:Y:S02]  /*13b0*/  IMAD R20, R251, R20, R26 ;  /* 0x00000014fb147224 */ /* 0x000fe400078e021a */
[----:B------:R-:W-:-:S04]  /*13c0*/  IMAD.HI.U32 R27, R3, R34, RZ ;  /* 0x00000022031b7227 */ /* 0x000fc800078e00ff */
[----:B------:R-:W-:Y:S02]  /*13d0*/  IMAD.MOV.U32 R26, RZ, RZ, R24 ;  /* 0x000000ffff1a7224 */ /* 0x000fe400078e0018 */
[----:B------:R-:W-:Y:S01]  /*13e0*/  IMAD.MOV R29, RZ, RZ, -R27 ;  /* 0x000000ffff1d7224 */ /* 0x000fe200078e0a1b */
[----:B-1----:R-:W-:Y:S01]  /*13f0*/  LOP3.LUT R0, R21, 0x3e, R6, 0xfe, !PT ;  /* 0x0000003e15007812 */ /* 0x002fe200078efe06 */
[C---:B------:R-:W-:Y:S02]  /*1400*/  IMAD R21, R251.reuse, R22, R28 ;  /* 0x00000016fb157224 */ /* 0x040fe400078e021c */
[----:B------:R-:W-:Y:S01]  /*1410*/  IMAD R22, R251, R23, R30 ;  /* 0x00000017fb167224 */ /* 0x000fe200078e021e */
[----:B------:R-:W-:Y:S01]  /*1420*/  IABS R28, R0 ;  /* 0x00000000001c7213 */ /* 0x000fe20000000000 */
[----:B------:R1:W-:Y:S01]  /*1430*/  STL [R1+0xb48], R0 ;  /* 0x000b480001007387 */ /* 0x0003e20000100800 */
[----:B------:R-:W-:Y:S01]  /*1440*/  IMAD.HI.U32 R23, R3, R26, RZ ;  /* 0x0000001a03177227 */ /* 0x000fe200078e00ff */
[----:B------:R-:W-:-:S02]  /*1450*/  IABS R30, R4 ;  /* 0x00000004001e7213 */ /* 0x000fc40000000000 */
[----:B------:R2:W-:Y:S01]  /*1460*/  STL [R1+0xf4c], R5 ;  /* 0x000f4c0501007387 */ /* 0x0005e20000100800 */
[----:B------:R-:W-:Y:S02]  /*1470*/  IMAD.MOV R23, RZ, RZ, -R23 ;  /* 0x000000ffff177224 */ /* 0x000fe400078e0a17 */
[----:B------:R-:W-:Y:S01]  /*1480*/  IMAD.HI.U32 R24, R3, R28, RZ ;  /* 0x0000001c03187227 */ /* 0x000fe200078e00ff */
[----:B------:R3:W-:Y:S01]  /*1490*/  STL [R1+0xb3c], R4 ;  /* 0x000b3c0401007387 */ /* 0x0007e20000100800 */
[C---:B-1----:R-:W-:Y:S02]  /*14a0*/  LOP3.LUT R0, R2.reuse, 0x42, RZ, 0xfc, !PT ;  /* 0x0000004202007812 */ /* 0x042fe400078efcff */
[----:B------:R-:W-:Y:S02]  /*14b0*/  IMAD R23, R251, R23, R26 ;  /* 0x00000017fb177224 */ /* 0x000fe400078e021a */
[----:B------:R-:W-:Y:S01]  /*14c0*/  IMAD.MOV R24, RZ, RZ, -R24 ;  /* 0x000000ffff187224 */ /* 0x000fe200078e0a18 */
[----:B------:R-:W-:Y:S01]  /*14d0*/  IABS R32, R0 ;  /* 0x0000000000207213 */ /* 0x000fe20000000000 */
[----:B------:R1:W-:Y:S01]  /*14e0*/  STL [R1+0xb7c], R0 ;  /* 0x000b7c0001007387 */ /* 0x0003e20000100800 */
[----:B------:R-:W-:Y:S01]  /*14f0*/  IMAD.HI.U32 R25, R3, R30, RZ ;  /* 0x0000001e03197227 */ /* 0x000fe200078e00ff */
[----:B--2---:R-:W-:-:S02]  /*1500*/  LOP3.LUT R5, R2, 0x48, RZ, 0xfc, !PT ;  /* 0x0000004802057812 */ /* 0x004fc400078efcff */
[----:B---3--:R-:W-:Y:S01]  /*1510*/  LOP3.LUT R4, R2, 0x4a, RZ, 0xfc, !PT ;  /* 0x0000004a02047812 */ /* 0x008fe200078efcff */
[----:B------:R-:W-:Y:S01]  /*1520*/  IMAD.HI.U32 R26, R3, R32, RZ ;  /* 0x00000020031a7227 */ /* 0x000fe200078e00ff */
[----:B------:R-:W-:-:S03]  /*1530*/  IABS R38, R5 ;  /* 0x0000000500267213 */ /* 0x000fc60000000000 */
[C---:B------:R-:W-:Y:S01]  /*1540*/  IMAD R24, R251.reuse, R24, R28 ;  /* 0x00000018fb187224 */ /* 0x040fe200078e021c */
[----:B-1----:R-:W-:Y:S01]  /*1550*/  LOP3.LUT R0, R2, 0x44, RZ, 0xfc, !PT ;  /* 0x0000004402007812 */ /* 0x002fe200078efcff */
[----:B------:R-:W-:Y:S02]  /*1560*/  IMAD.MOV R27, RZ, RZ, -R25 ;  /* 0x000000ffff1b7224 */ /* 0x000fe400078e0a19 */
[----:B------:R-:W-:Y:S01]  /*1570*/  IMAD.MOV R28, RZ, RZ, -R26 ;  /* 0x000000ffff1c7224 */ /* 0x000fe200078e0a1a */
[----:B------:R-:W-:Y:S01]  /*1580*/  IABS R31, R0 ;  /* 0x00000000001f7213 */ /* 0x000fe20000000000 */
[----:B------:R1:W-:Y:S01]  /*1590*/  STL [R1+0xb78], R0 ;  /* 0x000b780001007387 */ /* 0x0003e20000100800 */
[C---:B------:R-:W-:Y:S02]  /*15a0*/  IMAD R25, R251.reuse, R29, R34 ;  /* 0x0000001dfb197224 */ /* 0x040fe400078e0222 */
[----:B------:R-:W-:Y:S01]  /*15b0*/  IMAD R26, R251, R27, R30 ;  /* 0x0000001bfb1a7224 */ /* 0x000fe200078e021e */
[----:B------:R-:W-:Y:S01]  /*15c0*/  IABS R30, R4 ;  /* 0x00000004001e7213 */ /* 0x000fe20000000000 */
[----:B------:R-:W-:-:S02]  /*15d0*/  IMAD.MOV.U32 R34, RZ, RZ, R31 ;  /* 0x000000ffff227224 */ /* 0x000fc400078e001f */
[----:B------:R-:W-:Y:S02]  /*15e0*/  IMAD R27, R251, R28, R32 ;  /* 0x0000001cfb1b7224 */ /* 0x000fe400078e0220 */
[----:B------:R-:W-:Y:S01]  /*15f0*/  IMAD.HI.U32 R28, R3, R34, RZ ;  /* 0x00000022031c7227 */ /* 0x000fe200078e00ff */
[----:B-1----:R-:W-:-:S03]  /*1600*/  LOP3.LUT R0, R2, 0x46, RZ, 0xfc, !PT ;  /* 0x0000004602007812 */ /* 0x002fc600078efcff */
[----:B------:R-:W-:Y:S01]  /*1610*/  IMAD.MOV R28, RZ, RZ, -R28 ;  /* 0x000000ffff1c7224 */ /* 0x000fe200078e0a1c */
[----:B------:R-:W-:Y:S01]  /*1620*/  IABS R36, R0 ;  /* 0x0000000000247213 */ /* 0x000fe20000000000 */
[----:B------:R1:W-:Y:S02]  /*1630*/  STL [R1+0xbf0], R0 ;  /* 0x000bf00001007387 */ /* 0x0003e40000100800 */
[----:B------:R-:W-:Y:S02]  /*1640*/  IMAD R28, R251, R28, R34 ;  /* 0x0000001cfb1c7224 */ /* 0x000fe400078e0222 */
[----:B------:R-:W-:Y:S01]  /*1650*/  IMAD.HI.U32 R29, R3, R36, RZ ;  /* 0x00000024031d7227 */ /* 0x000fe200078e00ff */
[----:B------:R2:W-:Y:S03]  /*1660*/  STL [R1+0xbf8], R5 ;  /* 0x000bf80501007387 */ /* 0x0005e60000100800 */
[----:B------:R-:W-:Y:S01]  /*1670*/  IMAD.MOV.U32 R34, RZ, RZ, R30 ;  /* 0x000000ffff227224 */ /* 0x000fe200078e001e */
[----:B------:R3:W-:Y:S01]  /*1680*/  STL [R1+0xc00], R4 ;  /* 0x000c000401007387 */ /* 0x0007e20000100800 */
[----:B-1----:R-:W-:Y:S01]  /*1690*/  LOP3.LUT R0, R2, 0x4c, RZ, 0xfc, !PT ;  /* 0x0000004c02007812 */ /* 0x002fe200078efcff */
[----:B------:R-:W-:-:S02]  /*16a0*/  IMAD.MOV R29, RZ, RZ, -R29 ;  /* 0x000000ffff1d7224 */ /* 0x000fc400078e0a1d */
[----:B------:R-:W-:Y:S01]  /*16b0*/  IMAD.HI.U32 R30, R3, R38, RZ ;  /* 0x00000026031e7227 */ /* 0x000fe200078e00ff */
[----:B------:R-:W-:Y:S01]  /*16c0*/  IABS R40, R0 ;  /* 0x0000000000287213 */ /* 0x000fe20000000000 */
[----:B------:R1:W-:Y:S01]  /*16d0*/  STL [R1+0xc04], R0 ;  /* 0x000c040001007387 */ /* 0x0003e20000100800 */
[C---:B--2---:R-:W-:Y:S01]  /*16e0*/  LOP3.LUT R5, R2.reuse, 0x52, RZ, 0xfc, !PT ;  /* 0x0000005202057812 */ /* 0x044fe200078efcff */
[----:B------:R-:W-:Y:S02]  /*16f0*/  IMAD R29, R251, R29, R36 ;  /* 0x0000001dfb1d7224 */ /* 0x000fe400078e0224 */
[----:B------:R-:W-:Y:S01]  /*1700*/  IMAD.MOV R30, RZ, RZ, -R30 ;  /* 0x000000ffff1e7224 */ /* 0x000fe200078e0a1e */
[----:B---3--:R-:W-:Y:S01]  /*1710*/  LOP3.LUT R4, R2, 0x54, RZ, 0xfc, !PT ;  /* 0x0000005402047812 */ /* 0x008fe200078efcff */
[----:B------:R-:W-:-:S03]  /*1720*/  IMAD.HI.U32 R31, R3, R34, RZ ;  /* 0x00000022031f7227 */ /* 0x000fc600078e00ff */
[----:B------:R-:W-:Y:S01]  /*1730*/  IABS R42, R4 ;  /* 0x00000004002a7213 */ /* 0x000fe20000000000 */
[----:B------:R-:W-:Y:S01]  /*1740*/  IMAD R30, R251, R30, R38 ;  /* 0x0000001efb1e7224 */ /* 0x000fe200078e0226 */
[----:B-1----:R-:W-:Y:S01]  /*1750*/  LOP3.LUT R0, R2, 0x4e, RZ, 0xfc, !PT ;  /* 0x0000004e02007812 */ /* 0x002fe200078efcff */
[----:B------:R-:W-:Y:S02]  /*1760*/  IMAD.MOV R31, RZ, RZ, -R31 ;  /* 0x000000ffff1f7224 */ /* 0x000fe400078e0a1f */
[----:B------:R-:W-:Y:S01]  /*1770*/  IMAD.HI.U32 R32, R3, R40, RZ ;  /* 0x0000002803207227 */ /* 0x000fe200078e00ff */
[----:B------:R-:W-:Y:S01]  /*1780*/  IABS R36, R0 ;  /* 0x0000000000247213 */ /* 0x000fe20000000000 */
[----:B------:R1:W-:Y:S02]  /*1790*/  STL [R1+0xc0c], R0 ;  /* 0x000c0c0001007387 */ /* 0x0003e40000100800 */
[----:B------:R-:W-:Y:S02]  /*17a0*/  IMAD R31, R251, R31, R34 ;  /* 0x0000001ffb1f7224 */ /* 0x000fe400078e0222 */
[----:B------:R-:W-:-:S02]  /*17b0*/  IMAD.MOV R32, RZ, RZ, -R32 ;  /* 0x000000ffff207224 */ /* 0x000fc400078e0a20 */
[----:B------:R-:W-:Y:S01]  /*17c0*/  IMAD.HI.U32 R33, R3, R36, RZ ;  /* 0x0000002403217227 */ /* 0x000fe200078e00ff */
[----:B-1----:R-:W-:-:S03]  /*17d0*/  LOP3.LUT R0, R2, 0x50, RZ, 0xfc, !PT ;  /* 0x0000005002007812 */ /* 0x002fc600078efcff */
[----:B------:R-:W-:Y:S01]  /*17e0*/  IMAD R32, R251, R32, R40 ;  /* 0x00000020fb207224 */ /* 0x000fe200078e0228 */
[----:B------:R-:W-:Y:S01]  /*17f0*/  IABS R40, R5 ;  /* 0x0000000500287213 */ /* 0x000fe20000000000 */
[----:B------:R-:W-:Y:S01]  /*1800*/  IMAD.MOV R33, RZ, RZ, -R33 ;  /* 0x000000ffff217224 */ /* 0x000fe200078e0a21 */
[----:B------:R-:W-:Y:S01]  /*1810*/  IABS R38, R0 ;  /* 0x0000000000267213 */ /* 0x000fe20000000000 */
[----:B------:R1:W-:Y:S02]  /*1820*/  STL [R1+0xc14], R0 ;  /* 0x000c140001007387 */ /* 0x0003e40000100800 */
[C---:B------:R-:W-:Y:S02]  /*1830*/  IMAD.HI.U32 R35, R3.reuse, R40, RZ ;  /* 0x0000002803237227 */ /* 0x040fe400078e00ff */
[----:B------:R2:W-:Y:S02]  /*1840*/  STL [R1+0xc1c], R5 ;  /* 0x000c1c0501007387 */ /* 0x0005e40000100800 */
[----:B------:R-:W-:-:S02]  /*1850*/  IMAD.HI.U32 R34, R3, R38, RZ ;  /* 0x0000002603227227 */ /* 0x000fc400078e00ff */
[----:B------:R3:W-:Y:S01]  /*1860*/  STL [R1+0xc24], R4 ;  /* 0x000c240401007387 */ /* 0x0007e20000100800 */
[C---:B-1----:R-:W-:Y:S01]  /*1870*/  LOP3.LUT R0, R2.reuse, 0x56, RZ, 0xfc, !PT ;  /* 0x0000005602007812 */ /* 0x042fe200078efcff */
[----:B------:R-:W-:Y:S02]  /*1880*/  IMAD.MOV R34, RZ, RZ, -R34 ;  /* 0x000000ffff227224 */ /* 0x000fe400078e0a22 */
[----:B------:R-:W-:Y:S01]  /*1890*/  IMAD.MOV R35, RZ, RZ, -R35 ;  /* 0x000000ffff237224 */ /* 0x000fe200078e0a23 */
[----:B------:R-:W-:Y:S01]  /*18a0*/  IABS R44, R0 ;  /* 0x00000000002c7213 */ /* 0x000fe20000000000 */
[----:B------:R1:W-:Y:S01]  /*18b0*/  STL [R1+0xc28], R0 ;  /* 0x000c280001007387 */ /* 0x0003e20000100800 */
[C---:B------:R-:W-:Y:S01]  /*18c0*/  IMAD R34, R251.reuse, R34, R38 ;  /* 0x00000022fb227224 */ /* 0x040fe200078e0226 */
[C---:B--2---:R-:W-:Y:S01]  /*18d0*/  LOP3.LUT R5, R2.reuse, 0x5c, RZ, 0xfc, !PT ;  /* 0x0000005c02057812 */ /* 0x044fe200078efcff */
[----:B------:R-:W-:Y:S01]  /*18e0*/  IMAD R35, R251, R35, R40 ;  /* 0x00000023fb237224 */ /* 0x000fe200078e0228 */
[----:B---3--:R-:W-:Y:S01]  /*18f0*/  LOP3.LUT R4, R2, 0x5e, RZ, 0xfc, !PT ;  /* 0x0000005e02047812 */ /* 0x008fe200078efcff */
[----:B------:R-:W-:Y:S01]  /*1900*/  IMAD.HI.U32 R37, R3, R44, RZ ;  /* 0x0000002c03257227 */ /* 0x000fe200078e00ff */
[----:B------:R-:W-:-:S02]  /*1910*/  IABS R46, R5 ;  /* 0x00000005002e7213 */ /* 0x000fc40000000000 */
[----:B------:R-:W-:Y:S01]  /*1920*/  IABS R48, R4 ;  /* 0x0000000400307213 */ /* 0x000fe20000000000 */
[----:B------:R-:W-:Y:S01]  /*1930*/  IMAD.MOV R37, RZ, RZ, -R37 ;  /* 0x000000ffff257224 */ /* 0x000fe200078e0a25 */
[----:B-1----:R-:W-:Y:S01]  /*1940*/  LOP3.LUT R0, R2, 0x58, RZ, 0xfc, !PT ;  /* 0x0000005802007812 */ /* 0x002fe200078efcff */
[C---:B------:R-:W-:Y:S02]  /*1950*/  IMAD R33, R251.reuse, R33, R36 ;  /* 0x00000021fb217224 */ /* 0x040fe400078e0224 */
[----:B------:R-:W-:Y:S01]  /*1960*/  IMAD R37, R251, R37, R44 ;  /* 0x00000025fb257224 */ /* 0x000fe200078e022c */
[----:B------:R-:W-:Y:S01]  /*1970*/  IABS R38, R0 ;  /* 0x0000000000267213 */ /* 0x000fe20000000000 */
[----:B------:R1:W-:Y:S01]  /*1980*/  STL [R1+0xc34], R0 ;  /* 0x000c340001007387 */ /* 0x0003e20000100800 */
[----:B------:R-:W-:-:S04]  /*1990*/  IMAD.HI.U32 R41, R3, R48, RZ ;  /* 0x0000003003297227 */ /* 0x000fc800078e00ff */
[----:B------:R-:W-:Y:S02]  /*19a0*/  IMAD.MOV R41, RZ, RZ, -R41 ;  /* 0x000000ffff297224 */ /* 0x000fe400078e0a29 */
[----:B------:R-:W-:Y:S02]  /*19b0*/  IMAD.MOV.U32 R40, RZ, RZ, R38 ;  /* 0x000000ffff287224 */ /* 0x000fe400078e0026 */
[----:B------:R-:W-:Y:S01]  /*19c0*/  IMAD R41, R251, R41, R48 ;  /* 0x00000029fb297224 */ /* 0x000fe200078e0230 */
[----:B-1----:R-:W-:Y:S01]  /*19d0*/  LOP3.LUT R0, R2, 0x5a, RZ, 0xfc, !PT ;  /* 0x0000005a02007812 */ /* 0x002fe200078efcff */
[----:B------:R-:W-:-:S03]  /*19e0*/  IMAD.HI.U32 R36, R3, R42, RZ ;  /* 0x0000002a03247227 */ /* 0x000fc600078e00ff */
[----:B------:R-:W-:Y:S01]  /*19f0*/  IABS R44, R0 ;  /* 0x00000000002c7213 */ /* 0x000fe20000000000 */
[----:B------:R1:W-:Y:S01]  /*1a00*/  STL [R1+0xc38], R0 ;  /* 0x000c380001007387 */ /* 0x0003e20000100800 */
[----:B------:R-:W-:-:S03]  /*1a10*/  IMAD.HI.U32 R38, R3, R40, RZ ;  /* 0x0000002803267227 */ /* 0x000fc600078e00ff */
[----:B------:R2:W-:Y:S01]  /*1a20*/  STL [R1+0xc3c], R5 ;  /* 0x000c3c0501007387 */ /* 0x0005e20000100800 */
[----:B------:R-:W-:-:S03]  /*1a30*/  IMAD.HI.U32 R39, R3, R44, RZ ;  /* 0x0000002c03277227 */ /* 0x000fc600078e00ff */
[----:B------:R3:W-:Y:S01]  /*1a40*/  STL [R1+0xc44], R4 ;  /* 0x000c440401007387 */ /* 0x0007e20000100800 */
[----:B------:R-:W-:Y:S01]  /*1a50*/  IMAD.MOV R39, RZ, RZ, -R39 ;  /* 0x000000ffff277224 */ /* 0x000fe200078e0a27 */
[C---:B-1----:R-:W-:Y:S01]  /*1a60*/  LOP3.LUT R0, R2.reuse, 0x60, RZ, 0xfc, !PT ;  /* 0x0000006002007812 */ /* 0x042fe200078efcff */
[----:B------:R-:W-:Y:S02]  /*1a70*/  IMAD.MOV R36, RZ, RZ, -R36 ;  /* 0x000000ffff247224 */ /* 0x000fe400078e0a24 */
[C---:B------:R-:W-:Y:S01]  /*1a80*/  IMAD R39, R251.reuse, R39, R44 ;  /* 0x00000027fb277224 */ /* 0x040fe200078e022c */
[----:B------:R-:W-:Y:S01]  /*1a90*/  IABS R50, R0 ;  /* 0x0000000000327213 */ /* 0x000fe20000000000 */
[----:B------:R1:W-:Y:S01]  /*1aa0*/  STL [R1+0xc4c], R0 ;  /* 0x000c4c0001007387 */ /* 0x0003e20000100800 */
[C---:B--2---:R-:W-:Y:S01]  /*1ab0*/  LOP3.LUT R5, R2.reuse, 0x66, RZ, 0xfc, !PT ;  /* 0x0000006602057812 */ /* 0x044fe200078efcff */
[----:B------:R-:W-:Y:S01]  /*1ac0*/  IMAD.MOV R38, RZ, RZ, -R38 ;  /* 0x000000ffff267224 */ /* 0x000fe200078e0a26 */
[----:B---3--:R-:W-:Y:S01]  /*1ad0*/  LOP3.LUT R4, R2, 0x68, RZ, 0xfc, !PT ;  /* 0x0000006802047812 */ /* 0x008fe200078efcff */
[----:B------:R-:W-:-:S02]  /*1ae0*/  IMAD R36, R251, R36, R42 ;  /* 0x00000024fb247224 */ /* 0x000fc400078e022a */
[----:B------:R-:W-:Y:S01]  /*1af0*/  IMAD R38, R251, R38, R40 ;  /* 0x00000026fb267224 */ /* 0x000fe200078e0228 */
[----:B------:R-:W-:Y:S01]  /*1b00*/  IABS R52, R4 ;  /* 0x0000000400347213 */ /* 0x000fe20000000000 */
[----:B------:R-:W-:Y:S01]  /*1b10*/  IMAD.HI.U32 R42, R3, R50, RZ ;  /* 0x00000032032a7227 */ /* 0x000fe200078e00ff */
[----:B-1----:R-:W-:-:S03]  /*1b20*/  LOP3.LUT R0, R2, 0x62, RZ, 0xfc, !PT ;  /* 0x0000006202007812 */ /* 0x002fc600078efcff */
[----:B------:R-:W-:Y:S01]  /*1b30*/  IMAD.HI.U32 R40, R3, R46, RZ ;  /* 0x0000002e03287227 */ /* 0x000fe200078e00ff */
[----:B------:R-:W-:Y:S01]  /*1b40*/  IABS R43, R0 ;  /* 0x00000000002b7213 */ /* 0x000fe20000000000 */
[----:B------:R1:W-:Y:S02]  /*1b50*/  STL [R1+0xc58], R0 ;  /* 0x000c580001007387 */ /* 0x0003e40000100800 */
[----:B------:R-:W-:Y:S01]  /*1b60*/  IMAD.MOV R42, RZ, RZ, -R42 ;  /* 0x000000ffff2a7224 */ /* 0x000fe200078e0a2a */
[----:B------:R-:W-:-:S03]  /*1b70*/  IADD3 R40, -R40, RZ, RZ ;  /* 0x000000ff28287210 */ /* 0x000fc60007ffe1ff */
[C---:B------:R-:W-:Y:S01]  /*1b80*/  IMAD R42, R251.reuse, R42, R50 ;  /* 0x0000002afb2a7224 */ /* 0x040fe200078e0232 */
[----:B------:R-:W-:Y:S01]  /*1b90*/  IABS R50, R5 ;  /* 0x0000000500327213 */ /* 0x000fe20000000000 */
[----:B------:R-:W-:Y:S02]  /*1ba0*/  IMAD R40, R251, R40, R46 ;  /* 0x00000028fb287224 */ /* 0x000fe400078e022e */
[----:B------:R-:W-:Y:S01]  /*1bb0*/  IMAD.MOV.U32 R46, RZ, RZ, R43 ;  /* 0x000000ffff2e7224 */ /* 0x000fe200078e002b */
        /* <DEDUP_REMOVED lines=22> */
[----:B------:R-:W-:-:S03]  /*1d20*/  IMAD.HI.U32 R46, R3, R52, RZ ;  /* 0x00000034032e7227 */ /* 0x000fc600078e00ff */
[----:B------:R-:W-:Y:S01]  /*1d30*/  IABS R48, R0 ;  /* 0x0000000000307213 */ /* 0x000fe20000000000 */
[----:B------:R1:W-:Y:S01]  /*1d40*/  STL [R1+0xc7c], R0 ;  /* 0x000c7c0001007387 */ /* 0x0003e20000100800 */
[----:B------:R-:W-:Y:S02]  /*1d50*/  IMAD R47, R251, R47, R54 ;  /* 0x0000002ffb2f7224 */ /* 0x000fe400078e0236 */
[----:B------:R-:W-:-:S04]  /*1d60*/  IMAD.HI.U32 R51, R3, R58, RZ ;  /* 0x0000003a03337227 */ /* 0x000fc800078e00ff */
[----:B------:R-:W-:Y:S02]  /*1d70*/  IMAD.MOV R51, RZ, RZ, -R51 ;  /* 0x000000ffff337224 */ /* 0x000fe400078e0a33 */
[----:B------:R-:W-:Y:S01]  /*1d80*/  IMAD.MOV R45, RZ, RZ, -R45 ;  /* 0x000000ffff2d7224 */ /* 0x000fe200078e0a2d */
[----:B-1----:R-:W-:Y:S01]  /*1d90*/  LOP3.LUT R0, R2, 0x6e, RZ, 0xfc, !PT ;  /* 0x0000006e02007812 */ /* 0x002fe200078efcff */
[C---:B------:R-:W-:Y:S02]  /*1da0*/  IMAD R51, R251.reuse, R51, R58 ;  /* 0x00000033fb337224 */ /* 0x040fe400078e023a */
[----:B------:R-:W-:Y:S01]  /*1db0*/  IMAD.MOV R46, RZ, RZ, -R46 ;  /* 0x000000ffff2e7224 */ /* 0x000fe200078e0a2e */
[----:B------:R-:W-:Y:S01]  /*1dc0*/  IABS R54, R0 ;  /* 0x0000000000367213 */ /* 0x000fe20000000000 */
[----:B------:R1:W-:Y:S01]  /*1dd0*/  STL [R1+0xc80], R0 ;  /* 0x000c800001007387 */ /* 0x0003e20000100800 */
[----:B------:R-:W-:Y:S02]  /*1de0*/  IMAD R45, R251, R45, R50 ;  /* 0x0000002dfb2d7224 */ /* 0x000fe400078e0232 */
[----:B------:R-:W-:Y:S01]  /*1df0*/  IMAD.MOV.U32 R50, RZ, RZ, R48 ;  /* 0x000000ffff327224 */ /* 0x000fe200078e0030 */
[----:B------:R2:W-:Y:S01]  /*1e00*/  STL [R1+0xc88], R5 ;  /* 0x000c880501007387 */ /* 0x0005e20000100800 */
[----:B------:R-:W-:-:S03]  /*1e10*/  IMAD.HI.U32 R49, R3, R54, RZ ;  /* 0x0000003603317227 */ /* 0x000fc600078e00ff */
[----:B------:R3:W-:Y:S01]  /*1e20*/  STL [R1+0xc8c], R4 ;  /* 0x000c8c0401007387 */ /* 0x0007e20000100800 */
[----:B------:R-:W-:Y:S01]  /*1e30*/  IMAD.MOV R49, RZ, RZ, -R49 ;  /* 0x000000ffff317224 */ /* 0x000fe200078e0a31 */
[C---:B-1----:R-:W-:Y:S01]  /*1e40*/  LOP3.LUT R0, R2.reuse, 0x74, RZ, 0xfc, !PT ;  /* 0x0000007402007812 */ /* 0x042fe200078efcff */
[C---:B------:R-:W-:Y:S02]  /*1e50*/  IMAD R46, R251.reuse, R46, R52 ;  /* 0x0000002efb2e7224 */ /* 0x040fe400078e0234 */
[----:B------:R-:W-:Y:S01]  /*1e60*/  IMAD R49, R251, R49, R54 ;  /* 0x00000031fb317224 */ /* 0x000fe200078e0236 */
[----:B------:R-:W-:Y:S01]  /*1e70*/  IABS R60, R0 ;  /* 0x00000000003c7213 */ /* 0x000fe20000000000 */
[----:B------:R1:W-:Y:S01]  /*1e80*/  STL [R1+0xc90], R0 ;  /* 0x000c900001007387 */ /* 0x0003e20000100800 */
[C---:B--2---:R-:W-:Y:S01]  /*1e90*/  LOP3.LUT R5, R2.reuse, 0x7a, RZ, 0xfc, !PT ;  /* 0x0000007a02057812 */ /* 0x044fe200078efcff */
[----:B------:R-:W-:Y:S01]  /*1ea0*/  IMAD.HI.U32 R48, R3, R50, RZ ;  /* 0x0000003203307227 */ /* 0x000fe200078e00ff */
[----:B---3--:R-:W-:-:S03]  /*1eb0*/  LOP3.LUT R4, R2, 0x7c, RZ, 0xfc, !PT ;  /* 0x0000007c02047812 */ /* 0x008fc600078efcff */
[----:B------:R-:W-:Y:S01]  /*1ec0*/  IMAD.HI.U32 R52, R3, R60, RZ ;  /* 0x0000003c03347227 */ /* 0x000fe200078e00ff */
[----:B------:R-:W-:Y:S02]  /*1ed0*/  IABS R62, R4 ;  /* 0x00000004003e7213 */ /* 0x000fe40000000000 */
        /* <DEDUP_REMOVED lines=8> */
[----:B------:R-:W-:-:S04]  /*1f60*/  IMAD.HI.U32 R50, R3, R56, RZ ;  /* 0x0000003803327227 */ /* 0x000fc800078e00ff */
[----:B------:R-:W-:Y:S01]  /*1f70*/  IMAD.MOV R50, RZ, RZ, -R50 ;  /* 0x000000ffff327224 */ /* 0x000fe200078e0a32 */
[----:B-1----:R-:W-:Y:S01]  /*1f80*/  LOP3.LUT R0, R2, 0x78, RZ, 0xfc, !PT ;  /* 0x0000007802007812 */ /* 0x002fe200078efcff */
[----:B------:R-:W-:-:S03]  /*1f90*/  IMAD.HI.U32 R55, R3, R60, RZ ;  /* 0x0000003c03377227 */ /* 0x000fc600078e00ff */
        /* <DEDUP_REMOVED lines=9> */
[----:B------:R-:W-:Y:S02]  /*2030*/  IMAD.MOV R55, RZ, RZ, -R55 ;  /* 0x000000ffff377224 */ /* 0x000fe400078e0a37 */
[----:B------:R-:W-:Y:S01]  /*2040*/  IMAD R54, R251, R54, R58 ;  /* 0x00000036fb367224 */ /* 0x000fe200078e023a */
[----:B------:R-:W-:Y:S01]  /*2050*/  IABS R64, R0 ;  /* 0x0000000000407213 */ /* 0x000fe20000000000 */
[----:B------:R1:W-:Y:S01]  /*2060*/  STL [R1+0xcb4], R0 ;  /* 0x000cb40001007387 */ /* 0x0003e20000100800 */
[C---:B--2---:R-:W-:Y:S01]  /*2070*/  LOP3.LUT R5, R2.reuse, 0x84, RZ, 0xfc, !PT ;  /* 0x0000008402057812 */ /* 0x044fe200078efcff */
[----:B------:R-:W-:Y:S01]  /*2080*/  IMAD.HI.U32 R53, R3, R56, RZ ;  /* 0x0000003803357227 */ /* 0x000fe200078e00ff */
[----:B---3--:R-:W-:-:S02]  /*2090*/  LOP3.LUT R4, R2, 0x86, RZ, 0xfc, !PT ;  /* 0x0000008602047812 */ /* 0x008fc400078efcff */
[----:B------:R-:W-:Y:S01]  /*20a0*/  IABS R66, R5 ;  /* 0x0000000500427213 */ /* 0x000fe20000000000 */
[----:B------:R-:W-:Y:S01]  /*20b0*/  IMAD.HI.U32 R57, R3, R64, RZ ;  /* 0x0000004003397227 */ /* 0x000fe200078e00ff */
[----:B------:R-:W-:Y:S02]  /*20c0*/  IABS R68, R4 ;  /* 0x0000000400447213 */ /* 0x000fe40000000000 */
[----:B-1----:R-:W-:Y:S01]  /*20d0*/  LOP3.LUT R0, R2, 0x80, RZ, 0xfc, !PT ;  /* 0x0000008002007812 */ /* 0x002fe200078efcff */
[----:B------:R-:W-:Y:S02]  /*20e0*/  IMAD.MOV R57, RZ, RZ, -R57 ;  /* 0x000000ffff397224 */ /* 0x000fe400078e0a39 */
[C---:B------:R-:W-:Y:S01]  /*20f0*/  IMAD R55, R251.reuse, R55, R60 ;  /* 0x00000037fb377224 */ /* 0x040fe200078e023c */
[----:B------:R-:W-:Y:S01]  /*2100*/  IABS R58, R0 ;  /* 0x00000000003a7213 */ /* 0x000fe20000000000 */
[----:B------:R1:W-:Y:S01]  /*2110*/  STL [R1+0xcc0], R0 ;  /* 0x000cc00001007387 */ /* 0x0003e20000100800 */
[----:B------:R-:W-:-:S02]  /*2120*/  IMAD R57, R251, R57, R64 ;  /* 0x00000039fb397224 */ /* 0x000fc400078e0240 */
[----:B------:R-:W-:-:S04]  /*2130*/  IMAD.HI.U32 R61, R3, R68, RZ ;  /* 0x00000044033d7227 */ /* 0x000fc800078e00ff */
[----:B------:R-:W-:Y:S02]  /*2140*/  IMAD.MOV.U32 R60, RZ, RZ, R58 ;  /* 0x000000ffff3c7224 */ /* 0x000fe400078e003a */
[----:B------:R-:W-:Y:S01]  /*2150*/  IMAD.MOV R53, RZ, RZ, -R53 ;  /* 0x000000ffff357224 */ /* 0x000fe200078e0a35 */
[----:B-1----:R-:W-:Y:S01]  /*2160*/  LOP3.LUT R0, R2, 0x82, RZ, 0xfc, !PT ;  /* 0x0000008202007812 */ /* 0x002fe200078efcff */
[----:B------:R-:W-:Y:S02]  /*2170*/  IMAD.MOV R61, RZ, RZ, -R61 ;  /* 0x000000ffff3d7224 */ /* 0x000fe400078e0a3d */
[----:B------:R-:W-:Y:S01]  /*2180*/  IMAD.HI.U32 R58, R3, R60, RZ ;  /* 0x0000003c033a7227 */ /* 0x000fe200078e00ff */
[----:B------:R-:W-:Y:S01]  /*2190*/  IABS R64, R0 ;  /* 0x0000000000407213 */ /* 0x000fe20000000000 */
[----:B------:R1:W-:Y:S02]  /*21a0*/  STL [R1+0xcc4], R0 ;  /* 0x000cc40001007387 */ /* 0x0003e40000100800 */
[----:B------:R-:W-:-:S02]  /*21b0*/  IMAD R53, R251, R53, R56 ;  /* 0x00000035fb357224 */ /* 0x000fc400078e0238 */
[----:B------:R2:W-:Y:S01]  /*21c0*/  STL [R1+0xccc], R5 ;  /* 0x000ccc0501007387 */ /* 0x0005e20000100800 */
[----:B------:R-:W-:-:S03]  /*21d0*/  IMAD.HI.U32 R59, R3, R64, RZ ;  /* 0x00000040033b7227 */ /* 0x000fc600078e00ff */
[----:B------:R3:W-:Y:S01]  /*21e0*/  STL [R1+0xcd4], R4 ;  /* 0x000cd40401007387 */ /* 0x0007e20000100800 */
[----:B------:R-:W-:Y:S01]  /*21f0*/  IMAD R61, R251, R61, R68 ;  /* 0x0000003dfb3d7224 */ /* 0x000fe200078e0244 */
[----:B-1----:R-:W-:Y:S01]  /*2200*/  LOP3.LUT R0, R2, 0x88, RZ, 0xfc, !PT ;  /* 0x0000008802007812 */ /* 0x002fe200078efcff */
[----:B------:R-:W-:-:S03]  /*2210*/  IMAD.HI.U32 R56, R3, R62, RZ ;  /* 0x0000003e03387227 */ /* 0x000fc600078e00ff */
[----:B------:R-:W-:Y:S01]  /*2220*/  IABS R70, R0 ;  /* 0x0000000000467213 */ /* 0x000fe20000000000 */
[----:B------:R1:W-:Y:S01]  /*2230*/  STL [R1+0xcdc], R0 ;  /* 0x000cdc0001007387 */ /* 0x0003e20000100800 */
[----:B------:R-:W-:Y:S01]  /*2240*/  IMAD.MOV R58, RZ, RZ, -R58 ;  /* 0x000000ffff3a7224 */ /* 0x000fe200078e0a3a */
[C---:B--2---:R-:W-:Y:S01]  /*2250*/  LOP3.LUT R5, R2.reuse, 0x8e, RZ, 0xfc, !PT ;  /* 0x0000008e02057812 */ /* 0x044fe200078efcff */
[----:B------:R-:W-:Y:S01]  /*2260*/  IMAD.MOV R59, RZ, RZ, -R59 ;  /* 0x000000ffff3b7224 */ /* 0x000fe200078e0a3b */
[C---:B---3--:R-:W-:Y:S01]  /*2270*/  LOP3.LUT R4, R2.reuse, 0x90, RZ, 0xfc, !PT ;  /* 0x0000009002047812 */ /* 0x048fe200078efcff */
[----:B------:R-:W-:Y:S02]  /*2280*/  IMAD.MOV R56, RZ, RZ, -R56 ;  /* 0x000000ffff387224 */ /* 0x000fe400078e0a38 */
[C---:B------:R-:W-:Y:S01]  /*2290*/  IMAD R58, R251.reuse, R58, R60 ;  /* 0x0000003afb3a7224 */ /* 0x040fe200078e023c */
[----:B------:R-:W-:Y:S01]  /*22a0*/  IABS R72, R4 ;  /* 0x0000000400487213 */ /* 0x000fe20000000000 */
[----:B------:R-:W-:Y:S01]  /*22b0*/  IMAD R59, R251, R59, R64 ;  /* 0x0000003bfb3b7224 */ /* 0x000fe200078e0240 */
[----:B-1----:R-:W-:Y:S01]  /*22c0*/  LOP3.LUT R0, R2, 0x8a, RZ, 0xfc, !PT ;  /* 0x0000008a02007812 */ /* 0x002fe200078efcff */
[----:B------:R-:W-:-:S03]  /*22d0*/  IMAD.HI.U32 R60, R3, R66, RZ ;  /* 0x00000042033c7227 */ /* 0x000fc600078e00ff */
[----:B------:R-:W-:Y:S01]  /*22e0*/  IABS R63, R0 ;  /* 0x00000000003f7213 */ /* 0x000fe20000000000 */
[----:B------:R1:W-:Y:S01]  /*22f0*/  STL [R1+0xce4], R0 ;  /* 0x000ce40001007387 */ /* 0x0003e20000100800 */
[----:B------:R-:W-:Y:S01]  /*2300*/  IMAD R56, R251, R56, R62 ;  /* 0x00000038fb387224 */ /* 0x000fe200078e023e */
[----:B------:R-:W-:Y:S01]  /*2310*/  IADD3 R60, -R60, RZ, RZ ;  /* 0x000000ff3c3c7210 */ /* 0x000fe20007ffe1ff */
[----:B------:R-:W-:-:S04]  /*2320*/  IMAD.HI.U32 R62, R3, R70, RZ ;  /* 0x00000046033e7227 */ /* 0x000fc800078e00ff */
[----:B------:R-:W-:Y:S02]  /*2330*/  IMAD.MOV R62, RZ, RZ, -R62 ;  /* 0x000000ffff3e7224 */ /* 0x000fe400078e0a3e */
[C---:B------:R-:W-:Y:S01]  /*2340*/  IMAD R60, R251.reuse, R60, R66 ;  /* 0x0000003cfb3c7224 */ /* 0x040fe200078e0242 */
[----:B-1----:R-:W-:Y:S01]  /*2350*/  LOP3.LUT R0, R2, 0x8c, RZ, 0xfc, !PT ;  /* 0x0000008c02007812 */ /* 0x002fe200078efcff */
[----:B------:R-:W-:Y:S02]  /*2360*/  IMAD.MOV.U32 R66, RZ, RZ, R63 ;  /* 0x000000ffff427224 */ /* 0x000fe400078e003f */
[----:B------:R-:W-:Y:S01]  /*2370*/  IMAD R62, R251, R62, R70 ;  /* 0x0000003efb3e7224 */ /* 0x000fe200078e0246 */
[----:B------:R-:W-:Y:S01]  /*2380*/  IABS R68, R0 ;  /* 0x0000000000447213 */ /* 0x000fe20000000000 */
[----:B------:R1:W-:Y:S01]  /*2390*/  STL [R1+0xce8], R0 ;  /* 0x000ce80001007387 */ /* 0x0003e20000100800 */
[----:B------:R-:W-:Y:S01]  /*23a0*/  IABS R70, R5 ;  /* 0x0000000500467213 */ /* 0x000fe20000000000 */
[----:B------:R-:W-:-:S02]  /*23b0*/  IMAD.HI.U32 R63, R3, R66, RZ ;  /* 0x00000042033f7227 */ /* 0x000fc400078e00ff */
[----:B------:R2:W-:Y:S02]  /*23c0*/  STL [R1+0xcf0], R5 ;  /* 0x000cf00501007387 */ /* 0x0005e40000100800 */
[----:B------:R-:W-:Y:S02]  /*23d0*/  IMAD.HI.U32 R64, R3, R68, RZ ;  /* 0x0000004403407227 */ /* 0x000fe400078e00ff */
        /* <DEDUP_REMOVED lines=20> */
[----:B------:R-:W-:Y:S01]  /*2520*/  IMAD.HI.U32 R65, R3, R70, RZ ;  /* 0x0000004603417227 */ /* 0x000fe200078e00ff */
[----:B-1----:R-:W-:-:S03]  /*2530*/  LOP3.LUT R0, R2, 0x96, RZ, 0xfc, !PT ;  /* 0x0000009602007812 */ /* 0x002fc600078efcff */
[----:B------:R-:W-:Y:S02]  /*2540*/  IMAD.MOV R71, RZ, RZ, -R71 ;  /* 0x000000ffff477224 */ /* 0x000fe400078e0a47 */
[----:B------:R-:W-:Y:S01]  /*2550*/  IMAD.MOV R66, RZ, RZ, -R66 ;  /* 0x000000ffff427224 */ /* 0x000fe200078e0a42 */
[----:B------:R-:W-:Y:S01]  /*2560*/  IABS R74, R0 ;  /* 0x00000000004a7213 */ /* 0x000fe20000000000 */
[----:B------:R1:W-:Y:S01]  /*2570*/  STL [R1+0xd0c], R0 ;  /* 0x000d0c0001007387 */ /* 0x0003e20000100800 */
[----:B------:R-:W-:Y:S02]  /*2580*/  IMAD.MOV R65, RZ, RZ, -R65 ;  /* 0x000000ffff417224 */ /* 0x000fe400078e0a41 */
[----:B------:R-:W-:Y:S01]  /*2590*/  IMAD R71, R251, R71, R78 ;  /* 0x00000047fb477224 */ /* 0x000fe200078e024e */
[----:B------:R2:W-:Y:S01]  /*25a0*/  STL [R1+0xd14], R5 ;  /* 0x000d140501007387 */ /* 0x0005e20000100800 */
[----:B------:R-:W-:-:S03]  /*25b0*/  IMAD.HI.U32 R69, R3, R74, RZ ;  /* 0x0000004a03457227 */ /* 0x000fc600078e00ff */
[----:B------:R3:W-:Y:S01]  /*25c0*/  STL [R1+0xd18], R4 ;  /* 0x000d180401007387 */ /* 0x0007e20000100800 */
[C---:B------:R-:W-:Y:S01]  /*25d0*/  IMAD R66, R251.reuse, R66, R72 ;  /* 0x00000042fb427224 */ /* 0x040fe200078e0248 */
[C---:B-1----:R-:W-:Y:S01]  /*25e0*/  LOP3.LUT R0, R2.reuse, 0x9c, RZ, 0xfc, !PT ;  /* 0x0000009c02007812 */ /* 0x042fe200078efcff */
[----:B------:R-:W-:Y:S02]  /*25f0*/  IMAD.MOV R69, RZ, RZ, -R69 ;  /* 0x000000ffff457224 */ /* 0x000fe400078e0a45 */
[----:B------:R-:W-:Y:S01]  /*2600*/  IMAD R65, R251, R65, R70 ;  /* 0x00000041fb417224 */ /* 0x000fe200078e0246 */
[----:B------:R-:W-:Y:S01]  /*2610*/  IABS R80, R0 ;  /* 0x0000000000507213 */ /* 0x000fe20000000000 */
[----:B------:R1:W-:Y:S01]  /*2620*/  STL [R1+0xd20], R0 ;  /* 0x000d200001007387 */ /* 0x0003e20000100800 */
[C---:B--2---:R-:W-:Y:S01]  /*2630*/  LOP3.LUT R5, R2.reuse, 0xa2, RZ, 0xfc, !PT ;  /* 0x000000a202057812 */ /* 0x044fe200078efcff */
[----:B------:R-:W-:Y:S01]  /*2640*/  IMAD.MOV.U32 R70, RZ, RZ, R68 ;  /* 0x000000ffff467224 */ /* 0x000fe200078e0044 */
        /* <DEDUP_REMOVED lines=9> */
[----:B------:R-:W-:Y:S01]  /*26e0*/  IMAD R72, R251, R72, R80 ;  /* 0x00000048fb487224 */ /* 0x000fe200078e0250 */
[----:B------:R-:W-:Y:S01]  /*26f0*/  IABS R80, R5 ;  /* 0x0000000500507213 */ /* 0x000fe20000000000 */
[----:B------:R-:W-:-:S04]  /*2700*/  IMAD.MOV R68, RZ, RZ, -R68 ;  /* 0x000000ffff447224 */ /* 0x000fc800078e0a44 */
        /* <DEDUP_REMOVED lines=15> */
[----:B------:R-:W-:Y:S01]  /*2800*/  IMAD.MOV R75, RZ, RZ, -R75 ;  /* 0x000000ffff4b7224 */ /* 0x000fe200078e0a4b */
        /* <DEDUP_REMOVED lines=12> */
[----:B------:R-:W-:Y:S02]  /*28d0*/  IMAD.MOV.U32 R76, RZ, RZ, R73 ;  /* 0x000000ffff4c7224 */ /* 0x000fe400078e0049 */
[----:B------:R-:W-:-:S04]  /*28e0*/  IMAD.HI.U32 R81, R3, R88, RZ ;  /* 0x0000005803517227 */ /* 0x000fc800078e00ff */
[----:B------:R-:W-:Y:S02]  /*28f0*/  IMAD.MOV.U32 R80, RZ, RZ, R78 ;  /* 0x000000ffff507224 */ /* 0x000fe400078e004e */
[----:B------:R-:W-:Y:S01]  /*2900*/  IMAD.HI.U32 R73, R3, R76, RZ ;  /* 0x0000004c03497227 */ /* 0x000fe200078e00ff */
[----:B-1----:R-:W-:-:S03]  /*2910*/  LOP3.LUT R0, R2, 0xaa, RZ, 0xfc, !PT ;  /* 0x000000aa02007812 */ /* 0x002fc600078efcff */
[C---:B------:R-:W-:Y:S01]  /*2920*/  IMAD.HI.U32 R78, R3.reuse, R80, RZ ;  /* 0x00000050034e7227 */ /* 0x040fe200078e00ff */
[----:B------:R-:W-:Y:S01]  /*2930*/  IABS R84, R0 ;  /* 0x0000000000547213 */ /* 0x000fe20000000000 */
[----:B------:R1:W-:Y:S02]  /*2940*/  STL [R1+0xd50], R0 ;  /* 0x000d500001007387 */ /* 0x0003e40000100800 */
[----:B------:R-:W-:Y:S02]  /*2950*/  IMAD.MOV R73, RZ, RZ, -R73 ;  /* 0x000000ffff497224 */ /* 0x000fe400078e0a49 */
[----:B------:R2:W-:Y:S01]  /*2960*/  STL [R1+0xd5c], R5 ;  /* 0x000d5c0501007387 */ /* 0x0005e20000100800 */
[----:B------:R-:W-:Y:S02]  /*2970*/  IMAD.MOV R78, RZ, RZ, -R78 ;  /* 0x000000ffff4e7224 */ /* 0x000fe400078e0a4e */
[----:B------:R-:W-:Y:S01]  /*2980*/  IMAD.MOV R81, RZ, RZ, -R81 ;  /* 0x000000ffff517224 */ /* 0x000fe200078e0a51 */
[----:B------:R3:W-:Y:S01]  /*2990*/  STL [R1+0xd64], R4 ;  /* 0x000d640401007387 */ /* 0x0007e20000100800 */
[----:B------:R-:W-:Y:S01]  /*29a0*/  IMAD.HI.U32 R79, R3, R84, RZ ;  /* 0x00000054034f7227 */ /* 0x000fe200078e00ff */
[----:B-1----:R-:W-:-:S03]  /*29b0*/  LOP3.LUT R0, R2, 0xb0, RZ, 0xfc, !PT ;  /* 0x000000b002007812 */ /* 0x002fc600078efcff */
[C---:B------:R-:W-:Y:S01]  /*29c0*/  IMAD R73, R251.reuse, R73, R76 ;  /* 0x00000049fb497224 */ /* 0x040fe200078e024c */
[----:B------:R-:W-:Y:S01]  /*29d0*/  IABS R90, R0 ;  /* 0x00000000005a7213 */ /* 0x000fe20000000000 */
[----:B------:R1:W-:Y:S01]  /*29e0*/  STL [R1+0xd68], R0 ;  /* 0x000d680001007387 */ /* 0x0003e20000100800 */
[C---:B------:R-:W-:Y:S01]  /*29f0*/  IMAD R78, R251.reuse, R78, R80 ;  /* 0x0000004efb4e7224 */ /* 0x040fe200078e0250 */
[C---:B--2---:R-:W-:Y:S01]  /*2a00*/  LOP3.LUT R5, R2.reuse, 0xb6, RZ, 0xfc, !PT ;  /* 0x000000b602057812 */ /* 0x044fe200078efcff */
[----:B------:R-:W-:Y:S01]  /*2a10*/  IMAD R81, R251, R81, R88 ;  /* 0x00000051fb517224 */ /* 0x000fe200078e0258 */
[----:B---3--:R-:W-:Y:S01]  /*2a20*/  LOP3.LUT R4, R2, 0xb8, RZ, 0xfc, !PT ;  /* 0x000000b802047812 */ /* 0x008fe200078efcff */
[----:B------:R-:W-:-:S03]  /*2a30*/  IMAD.HI.U32 R76, R3, R82, RZ ;  /* 0x00000052034c7227 */ /* 0x000fc600078e00ff */
[----:B------:R-:W-:Y:S01]  /*2a40*/  IABS R92, R4 ;  /* 0x00000004005c7213 */ /* 0x000fe20000000000 */
[----:B------:R-:W-:Y:S01]  /*2a50*/  IMAD.HI.U32 R80, R3, R86, RZ ;  /* 0x0000005603507227 */ /* 0x000fe200078e00ff */
[----:B-1----:R-:W-:-:S03]  /*2a60*/  LOP3.LUT R0, R2, 0xb2, RZ, 0xfc, !PT ;  /* 0x000000b202007812 */ /* 0x002fc600078efcff */
[----:B------:R-:W-:Y:S01]  /*2a70*/  IMAD.MOV R79, RZ, RZ, -R79 ;  /* 0x000000ffff4f7224 */ /* 0x000fe200078e0a4f */
[----:B------:R-:W-:Y:S01]  /*2a80*/  IABS R83, R0 ;  /* 0x0000000000537213 */ /* 0x000fe20000000000 */
[----:B------:R1:W-:Y:S01]  /*2a90*/  STL [R1+0xd70], R0 ;  /* 0x000d700001007387 */ /* 0x0003e20000100800 */
[----:B------:R-:W-:Y:S01]  /*2aa0*/  IMAD.MOV R76, RZ, RZ, -R76 ;  /* 0x000000ffff4c7224 */ /* 0x000fe200078e0a4c */
[----:B------:R-:W-:Y:S01]  /*2ab0*/  IADD3 R80, -R80, RZ, RZ ;  /* 0x000000ff50507210 */ /* 0x000fe20007ffe1ff */
[C---:B------:R-:W-:Y:S02]  /*2ac0*/  IMAD R79, R251.reuse, R79, R84 ;  /* 0x0000004ffb4f7224 */ /* 0x040fe400078e0254 */
[----:B------:R-:W-:Y:S02]  /*2ad0*/  IMAD R76, R251, R76, R82 ;  /* 0x0000004cfb4c7224 */ /* 0x000fe400078e0252 */
[----:B------:R-:W-:Y:S01]  /*2ae0*/  IMAD.HI.U32 R82, R3, R90, RZ ;  /* 0x0000005a03527227 */ /* 0x000fe200078e00ff */
[----:B-1----:R-:W-:-:S03]  /*2af0*/  LOP3.LUT R0, R2, 0xb4, RZ, 0xfc, !PT ;  /* 0x000000b402007812 */ /* 0x002fc600078efcff */
[----:B------:R-:W-:Y:S02]  /*2b00*/  IMAD R80, R251, R80, R86 ;  /* 0x00000050fb507224 */ /* 0x000fe400078e0256 */
[----:B------:R-:W-:Y:S01]  /*2b10*/  IMAD.MOV.U32 R86, RZ, RZ, R83 ;  /* 0x000000ffff567224 */ /* 0x000fe200078e0053 */
[----:B------:R-:W-:Y:S01]  /*2b20*/  IABS R88, R0 ;  /* 0x0000000000587213 */ /* 0x000fe20000000000 */
[----:B------:R1:W-:Y:S01]  /*2b30*/  STL [R1+0xd7c], R0 ;  /* 0x000d7c0001007387 */ /* 0x0003e20000100800 */
[----:B------:R-:W-:Y:S02]  /*2b40*/  IMAD.MOV R82, RZ, RZ, -R82 ;  /* 0x000000ffff527224 */ /* 0x000fe400078e0a52 */
[C---:B------:R-:W-:Y:S01]  /*2b50*/  IMAD.HI.U32 R83, R3.reuse, R86, RZ ;  /* 0x0000005603537227 */ /* 0x040fe200078e00ff */
[----:B------:R2:W-:Y:S03]  /*2b60*/  STL [R1+0xd78], R5 ;  /* 0x000d780501007387 */ /* 0x0005e60000100800 */
[----:B------:R-:W-:Y:S01]  /*2b70*/  IMAD.HI.U32 R84, R3, R88, RZ ;  /* 0x0000005803547227 */ /* 0x000fe200078e00ff */
[----:B------:R3:W-:Y:S01]  /*2b80*/  STL [R1+0xd88], R4 ;  /* 0x000d880401007387 */ /* 0x0007e20000100800 */
[----:B-1----:R-:W-:-:S02]  /*2b90*/  LOP3.LUT R0, R2, 0xba, RZ, 0xfc, !PT ;  /* 0x000000ba02007812 */ /* 0x002fc400078efcff */
[----:B------:R-:W-:Y:S02]  /*2ba0*/  IMAD.MOV R84, RZ, RZ, -R84 ;  /* 0x000000ffff547224 */ /* 0x000fe400078e0a54 */
[C---:B------:R-:W-:Y:S01]  /*2bb0*/  IMAD R82, R251.reuse, R82, R90 ;  /* 0x00000052fb527224 */ /* 0x040fe200078e025a */
[----:B------:R-:W-:Y:S01]  /*2bc0*/  IABS R94, R0 ;  /* 0x00000000005e7213 */ /* 0x000fe20000000000 */
[----:B------:R1:W-:Y:S01]  /*2bd0*/  STL [R1+0xd84], R0 ;  /* 0x000d840001007387 */ /* 0x0003e20000100800 */
[----:B------:R-:W-:Y:S01]  /*2be0*/  IMAD R84, R251, R84, R88 ;  /* 0x00000054fb547224 */ /* 0x000fe200078e0258 */
[----:B------:R-:W-:Y:S01]  /*2bf0*/  IABS R90, R5 ;  /* 0x00000005005a7213 */ /* 0x000fe20000000000 */
[----:B------:R-:W-:Y:S01]  /*2c00*/  IMAD.MOV R83, RZ, RZ, -R83 ;  /* 0x000000ffff537224 */ /* 0x000fe200078e0a53 */
[C---:B--2---:R-:W-:Y:S01]  /*2c10*/  LOP3.LUT R5, R2.reuse, 0xc0, RZ, 0xfc, !PT ;  /* 0x000000c002057812 */ /* 0x044fe200078efcff */
[----:B------:R-:W-:Y:S01]  /*2c20*/  IMAD.HI.U32 R87, R3, R94, RZ ;  /* 0x0000005e03577227 */ /* 0x000fe200078e00ff */
[----:B---3--:R-:W-:-:S02]  /*2c30*/  LOP3.LUT R4, R2, 0xc2, RZ, 0xfc, !PT ;  /* 0x000000c202047812 */ /* 0x008fc400078efcff */
[----:B------:R-:W-:Y:S01]  /*2c40*/  IABS R96, R5 ;  /* 0x0000000500607213 */ /* 0x000fe20000000000 */
[----:B------:R-:W-:Y:S01]  /*2c50*/  IMAD.MOV R87, RZ, RZ, -R87 ;  /* 0x000000ffff577224 */ /* 0x000fe200078e0a57 */
[----:B-1----:R-:W-:Y:S01]  /*2c60*/  LOP3.LUT R0, R2, 0xbc, RZ, 0xfc, !PT ;  /* 0x000000bc02007812 */ /* 0x002fe200078efcff */
[C---:B------:R-:W-:Y:S01]  /*2c70*/  IMAD R83, R251.reuse, R83, R86 ;  /* 0x00000053fb537224 */ /* 0x040fe200078e0256 */
[----:B------:R-:W-:Y:S01]  /*2c80*/  IABS R98, R4 ;  /* 0x0000000400627213 */ /* 0x000fe20000000000 */
[----:B------:R-:W-:Y:S01]  /*2c90*/  IMAD R87, R251, R87, R94 ;  /* 0x00000057fb577224 */ /* 0x000fe200078e025e */
[----:B------:R-:W-:Y:S01]  /*2ca0*/  IABS R88, R0 ;  /* 0x0000000000587213 */ /* 0x000fe20000000000 */
[----:B------:R1:W-:Y:S01]  /*2cb0*/  STL [R1+0xd9c], R0 ;  /* 0x000d9c0001007387 */ /* 0x0003e20000100800 */
[----:B------:R-:W-:-:S04]  /*2cc0*/  IMAD.HI.U32 R86, R3, R92, RZ ;  /* 0x0000005c03567227 */ /* 0x000fc800078e00ff */
[----:B------:R-:W-:Y:S02]  /*2cd0*/  IMAD.MOV R86, RZ, RZ, -R86 ;  /* 0x000000ffff567224 */ /* 0x000fe400078e0a56 */
[----:B------:R-:W-:Y:S01]  /*2ce0*/  IMAD.HI.U32 R91, R3, R98, RZ ;  /* 0x00000062035b7227 */ /* 0x000fe200078e00ff */
[----:B-1----:R-:W-:-:S03]  /*2cf0*/  LOP3.LUT R0, R2, 0xbe, RZ, 0xfc, !PT ;  /* 0x000000be02007812 */ /* 0x002fc600078efcff */
[----:B------:R-:W-:Y:S01]  /*2d00*/  IMAD.HI.U32 R85, R3, R90, RZ ;  /* 0x0000005a03557227 */ /* 0x000fe200078e00ff */
[----:B------:R-:W-:Y:S01]  /*2d10*/  IABS R94, R0 ;  /* 0x00000000005e7213 */ /* 0x000fe20000000000 */
[----:B------:R1:W-:Y:S02]  /*2d20*/  STL [R1+0xd98], R0 ;  /* 0x000d980001007387 */ /* 0x0003e40000100800 */
[----:B------:R-:W-:Y:S02]  /*2d30*/  IMAD R86, R251, R86, R92 ;  /* 0x00000056fb567224 */ /* 0x000fe400078e025c */
[----:B------:R-:W-:Y:S01]  /*2d40*/  IMAD.MOV R91, RZ, RZ, -R91 ;  /* 0x000000ffff5b7224 */ /* 0x000fe200078e0a5b */
[----:B------:R2:W-:Y:S01]  /*2d50*/  STL [R1+0xda8], R5 ;  /* 0x000da80501007387 */ /* 0x0005e20000100800 */
[----:B------:R-:W-:-:S03]  /*2d60*/  IMAD.HI.U32 R89, R3, R94, RZ ;  /* 0x0000005e03597227 */ /* 0x000fc600078e00ff */
[----:B------:R3:W-:Y:S01]  /*2d70*/  STL [R1+0xda0], R4 ;  /* 0x000da00401007387 */ /* 0x0007e20000100800 */
[----:B------:R-:W-:Y:S01]  /*2d80*/  IMAD.MOV R85, RZ, RZ, -R85 ;  /* 0x000000ffff557224 */ /* 0x000fe200078e0a55 */
[C---:B-1----:R-:W-:Y:S01]  /*2d90*/  LOP3.LUT R0, R2.reuse, 0xc4, RZ, 0xfc, !PT ;  /* 0x000000c402007812 */ /* 0x042fe200078efcff */
[C---:B------:R-:W-:Y:S02]  /*2da0*/  IMAD R91, R251.reuse, R91, R98 ;  /* 0x0000005bfb5b7224 */ /* 0x040fe400078e0262 */
[----:B------:R-:W-:Y:S01]  /*2db0*/  IMAD.MOV R89, RZ, RZ, -R89 ;  /* 0x000000ffff597224 */ /* 0x000fe200078e0a59 */
[----:B------:R-:W-:Y:S01]  /*2dc0*/  IABS R100, R0 ;  /* 0x0000000000647213 */ /* 0x000fe20000000000 */
[----:B------:R1:W-:Y:S01]  /*2dd0*/  STL [R1+0xdb8], R0 ;  /* 0x000db80001007387 */ /* 0x0003e20000100800 */
[----:B------:R-:W-:Y:S01]  /*2de0*/  IMAD R85, R251, R85, R90 ;  /* 0x00000055fb557224 */ /* 0x000fe200078e025a */
[C---:B--2---:R-:W-:Y:S01]  /*2df0*/  LOP3.LUT R5, R2.reuse, 0xca, RZ, 0xfc, !PT ;  /* 0x000000ca02057812 */ /* 0x044fe200078efcff */
[----:B------:R-:W-:Y:S01]  /*2e00*/  IMAD.MOV.U32 R90, RZ, RZ, R88 ;  /* 0x000000ffff5a7224 */ /* 0x000fe200078e0058 */
[----:B---3--:R-:W-:Y:S01]  /*2e10*/  LOP3.LUT R4, R2, 0xcc, RZ, 0xfc, !PT ;  /* 0x000000cc02047812 */ /* 0x008fe200078efcff */
[----:B------:R-:W-:-:S03]  /*2e20*/  IMAD.HI.U32 R92, R3, R100, RZ ;  /* 0x00000064035c7227 */ /* 0x000fc600078e00ff */
[----:B------:R-:W-:Y:S01]  /*2e30*/  IABS R102, R4 ;  /* 0x0000000400667213 */ /* 0x000fe20000000000 */
[----:B------:R-:W-:Y:S01]  /*2e40*/  IMAD.MOV R92, RZ, RZ, -R92 ;  /* 0x000000ffff5c7224 */ /* 0x000fe200078e0a5c */
[----:B-1----:R-:W-:Y:S01]  /*2e50*/  LOP3.LUT R0, R2, 0xc6, RZ, 0xfc, !PT ;  /* 0x000000c602007812 */ /* 0x002fe200078efcff */
[C---:B------:R-:W-:Y:S02]  /*2e60*/  IMAD R89, R251.reuse, R89, R94 ;  /* 0x00000059fb597224 */ /* 0x040fe400078e025e */
[----:B------:R-:W-:Y:S01]  /*2e70*/  IMAD R92, R251, R92, R100 ;  /* 0x0000005cfb5c7224 */ /* 0x000fe200078e0264 */
[----:B------:R-:W-:Y:S01]  /*2e80*/  IABS R93, R0 ;  /* 0x00000000005d7213 */ /* 0x000fe20000000000 */
[----:B------:R1:W-:Y:S01]  /*2e90*/  STL [R1+0xdac], R0 ;  /* 0x000dac0001007387 */ /* 0x0003e20000100800 */
[----:B------:R-:W-:Y:S01]  /*2ea0*/  IABS R100, R5 ;  /* 0x0000000500647213 */ /* 0x000fe20000000000 */
[----:B------:R-:W-:-:S04]  /*2eb0*/  IMAD.HI.U32 R88, R3, R90, RZ ;  /* 0x0000005a03587227 */ /* 0x000fc800078e00ff */
[----:B------:R-:W-:Y:S02]  /*2ec0*/  IMAD.MOV R88, RZ, RZ, -R88 ;  /* 0x000000ffff587224 */ /* 0x000fe400078e0a58 */
[----:B------:R-:W-:Y:S01]  /*2ed0*/  IMAD.HI.U32 R95, R3, R100, RZ ;  /* 0x00000064035f7227 */ /* 0x000fe200078e00ff */
[----:B-1----:R-:W-:-:S03]  /*2ee0*/  LOP3.LUT R0, R2, 0xc8, RZ, 0xfc, !PT ;  /* 0x000000c802007812 */ /* 0x002fc600078efcff */
[----:B------:R-:W-:Y:S01]  /*2ef0*/  IMAD R88, R251, R88, R90 ;  /* 0x00000058fb587224 */ /* 0x000fe200078e025a */
        /* <DEDUP_REMOVED lines=13> */
[C---:B--2---:R-:W-:Y:S01]  /*2fd0*/  LOP3.LUT R5, R2.reuse, 0xd4, RZ, 0xfc, !PT ;  /* 0x000000d402057812 */ /* 0x044fe200078efcff */
[----:B------:R-:W-:Y:S01]  /*2fe0*/  IMAD.MOV R90, RZ, RZ, -R90 ;  /* 0x000000ffff5a7224 */ /* 0x000fe200078e0a5a */
[----:B---3--:R-:W-:Y:S01]  /*2ff0*/  LOP3.LUT R4, R2, 0xd6, RZ, 0xfc, !PT ;  /* 0x000000d602047812 */ /* 0x008fe200078efcff */
[----:B------:R-:W-:Y:S01]  /*3000*/  IMAD.HI.U32 R97, R3, R104, RZ ;  /* 0x0000006803617227 */ /* 0x000fe200078e00ff */
[----:B------:R-:W-:-:S02]  /*3010*/  IABS R106, R5 ;  /* 0x00000005006a7213 */ /* 0x000fc40000000000 */
[----:B------:R-:W-:Y:S01]  /*3020*/  IABS R108, R4 ;  /* 0x00000004006c7213 */ /* 0x000fe20000000000 */
[----:B------:R-:W-:Y:S01]  /*3030*/  IMAD.MOV R97, RZ, RZ, -R97 ;  /* 0x000000ffff617224 */ /* 0x000fe200078e0a61 */
[----:B-1----:R-:W-:Y:S01]  /*3040*/  LOP3.LUT R0, R2, 0xd0, RZ, 0xfc, !PT ;  /* 0x000000d002007812 */ /* 0x002fe200078efcff */
[C---:B------:R-:W-:Y:S02]  /*3050*/  IMAD R90, R251.reuse, R90, R96 ;  /* 0x0000005afb5a7224 */ /* 0x040fe400078e0260 */
[----:B------:R-:W-:Y:S01]  /*3060*/  IMAD.MOV.U32 R96, RZ, RZ, R93 ;  /* 0x000000ffff607224 */ /* 0x000fe200078e005d */
[----:B------:R-:W-:Y:S01]  /*3070*/  IABS R98, R0 ;  /* 0x0000000000627213 */ /* 0x000fe20000000000 */
[----:B------:R1:W-:Y:S01]  /*3080*/  STL [R1+0xdfc], R0 ;  /* 0x000dfc0001007387 */ /* 0x0003e20000100800 */
[----:B------:R-:W-:Y:S02]  /*3090*/  IMAD R97, R251, R97, R104 ;  /* 0x00000061fb617224 */ /* 0x000fe400078e0268 */
[----:B------:R-:W-:-:S04]  /*30a0*/  IMAD.HI.U32 R93, R3, R96, RZ ;  /* 0x00000060035d7227 */ /* 0x000fc800078e00ff */
[----:B------:R-:W-:Y:S02]  /*30b0*/  IMAD.MOV.U32 R100, RZ, RZ, R98 ;  /* 0x000000ffff647224 */ /* 0x000fe400078e0062 */
[----:B------:R-:W-:Y:S01]  /*30c0*/  IMAD.MOV R93, RZ, RZ, -R93 ;  /* 0x000000ffff5d7224 */ /* 0x000fe200078e0a5d */
[----:B-1----:R-:W-:Y:S01]  /*30d0*/  LOP3.LUT R0, R2, 0xd2, RZ, 0xfc, !PT ;  /* 0x000000d202007812 */ /* 0x002fe200078efcff */
[----:B------:R-:W-:-:S03]  /*30e0*/  IMAD.HI.U32 R98, R3, R100, RZ ;  /* 0x0000006403627227 */ /* 0x000fc600078e00ff */
[----:B------:R-:W-:Y:S01]  /*30f0*/  IABS R104, R0 ;  /* 0x0000000000687213 */ /* 0x000fe20000000000 */
[----:B------:R1:W-:Y:S01]  /*3100*/  STL [R1+0xe00], R0 ;  /* 0x000e000001007387 */ /* 0x0003e20000100800 */
[----:B------:R-:W-:Y:S02]  /*3110*/  IMAD.MOV R98, RZ, RZ, -R98 ;  /* 0x000000ffff627224 */ /* 0x000fe400078e0a62 */
[C---:B------:R-:W-:Y:S01]  /*3120*/  IMAD R93, R251.reuse, R93, R96 ;  /* 0x0000005dfb5d7224 */ /* 0x040fe200078e0260 */
[----:B------:R2:W-:Y:S01]  /*3130*/  STL [R1+0xe14], R5 ;  /* 0x000e140501007387 */ /* 0x0005e20000100800 */
[----:B------:R-:W-:Y:S02]  /*3140*/  IMAD R98, R251, R98, R100 ;  /* 0x00000062fb627224 */ /* 0x000fe400078e0264 */
[----:B------:R-:W-:Y:S01]  /*3150*/  IMAD.HI.U32 R100, R3, R106, RZ ;  /* 0x0000006a03647227 */ /* 0x000fe200078e00ff */
[----:B------:R3:W-:Y:S01]  /*3160*/  STL [R1+0xe18], R4 ;  /* 0x000e180401007387 */ /* 0x0007e20000100800 */
[----:B-1----:R-:W-:-:S02]  /*3170*/  LOP3.LUT R0, R2, 0xd8, RZ, 0xfc, !PT ;  /* 0x000000d802007812 */ /* 0x002fc400078efcff */
[C---:B------:R-:W-:Y:S01]  /*3180*/  IMAD.HI.U32 R96, R3.reuse, R102, RZ ;  /* 0x0000006603607227 */ /* 0x040fe200078e00ff */
[----:B------:R-:W-:Y:S02]  /*3190*/  IADD3 R100, -R100, RZ, RZ ;  /* 0x000000ff64647210 */ /* 0x000fe40007ffe1ff */
[----:B------:R-:W-:Y:S01]  /*31a0*/  IABS R110, R0 ;  /* 0x00000000006e7213 */ /* 0x000fe20000000000 */
[----:B------:R1:W-:Y:S01]  /*31b0*/  STL [R1+0xe24], R0 ;  /* 0x000e240001007387 */ /* 0x0003e20000100800 */
[----:B------:R-:W-:Y:S01]  /*31c0*/  IMAD.MOV R96, RZ, RZ, -R96 ;  /* 0x000000ffff607224 */ /* 0x000fe200078e0a60 */
[C---:B--2---:R-:W-:Y:S01]  /*31d0*/  LOP3.LUT R5, R2.reuse, 0xde, RZ, 0xfc, !PT ;  /* 0x000000de02057812 */ /* 0x044fe200078efcff */
[----:B------:R-:W-:Y:S01]  /*31e0*/  IMAD.HI.U32 R99, R3, R104, RZ ;  /* 0x0000006803637227 */ /* 0x000fe200078e00ff */
[----:B---3--:R-:W-:-:S03]  /*31f0*/  LOP3.LUT R4, R2, 0xe0, RZ, 0xfc, !PT ;  /* 0x000000e002047812 */ /* 0x008fc600078efcff */
[----:B------:R-:W-:Y:S01]  /*3200*/  IMAD R100, R251, R100, R106 ;  /* 0x00000064fb647224 */ /* 0x000fe200078e026a */
[----:B------:R-:W-:Y:S01]  /*3210*/  IABS R107, R4 ;  /* 0x00000004006b7213 */ /* 0x000fe20000000000 */
[----:B------:R-:W-:Y:S01]  /*3220*/  IMAD.HI.U32 R101, R3, R108, RZ ;  /* 0x0000006c03657227 */ /* 0x000fe200078e00ff */
[----:B-1----:R-:W-:-:S03]  /*3230*/  LOP3.LUT R0, R2, 0xda, RZ, 0xfc, !PT ;  /* 0x000000da02007812 */ /* 0x002fc600078efcff */
[----:B------:R-:W-:Y:S01]  /*3240*/  IMAD R96, R251, R96, R102 ;  /* 0x00000060fb607224 */ /* 0x000fe200078e0266 */
[----:B------:R-:W-:Y:S01]  /*3250*/  IABS R103, R0 ;  /* 0x0000000000677213 */ /* 0x000fe20000000000 */
[----:B------:R1:W-:Y:S01]  /*3260*/  STL [R1+0xe38], R0 ;  /* 0x000e380001007387 */ /* 0x0003e20000100800 */
[----:B------:R-:W-:Y:S02]  /*3270*/  IMAD.MOV R99, RZ, RZ, -R99 ;  /* 0x000000ffff637224 */ /* 0x000fe400078e0a63 */
[----:B------:R-:W-:-:S04]  /*3280*/  IMAD.HI.U32 R102, R3, R110, RZ ;  /* 0x0000006e03667227 */ /* 0x000fc800078e00ff */
[----:B------:R-:W-:Y:S02]  /*3290*/  IMAD.MOV.U32 R106, RZ, RZ, R103 ;  /* 0x000000ffff6a7224 */ /* 0x000fe400078e0067 */
[----:B------:R-:W-:Y:S01]  /*32a0*/  IMAD.MOV R101, RZ, RZ, -R101 ;  /* 0x000000ffff657224 */ /* 0x000fe200078e0a65 */
[----:B-1----:R-:W-:Y:S01]  /*32b0*/  LOP3.LUT R0, R2, 0xdc, RZ, 0xfc, !PT ;  /* 0x000000dc02007812 */ /* 0x002fe200078efcff */
[----:B------:R-:W-:-:S04]  /*32c0*/  IMAD.HI.U32 R103, R3, R106, RZ ;  /* 0x0000006a03677227 */ /* 0x000fc800078e00ff */
[C---:B------:R-:W-:Y:S01]  /*32d0*/  IMAD R99, R251.reuse, R99, R104 ;  /* 0x00000063fb637224 */ /* 0x040fe200078e0268 */
[----:B------:R1:W-:Y:S01]  /*32e0*/  STL [R1+0xe44], R0 ;  /* 0x000e440001007387 */ /* 0x0003e20000100800 */
[----:B------:R-:W-:Y:S01]  /*32f0*/  IMAD.MOV R102, RZ, RZ, -R102 ;  /* 0x000000ffff667224 */ /* 0x000fe200078e0a66 */
[----:B------:R-:W-:Y:S01]  /*3300*/  IABS R104, R0 ;  /* 0x0000000000687213 */ /* 0x000fe20000000000 */
[C---:B------:R-:W-:Y:S01]  /*3310*/  IMAD R101, R251.reuse, R101, R108 ;  /* 0x00000065fb657224 */ /* 0x040fe200078e026c */
[----:B------:R-:W-:Y:S01]  /*3320*/  IABS R108, R5 ;  /* 0x00000005006c7213 */ /* 0x000fe20000000000 */
[----:B------:R-:W-:Y:S01]  /*3330*/  IMAD.MOV R103, RZ, RZ, -R103 ;  /* 0x000000ffff677224 */ /* 0x000fe200078e0a67 */
[----:B------:R2:W-:Y:S01]  /*3340*/  STL [R1+0xe54], R5 ;  /* 0x000e540501007387 */ /* 0x0005e20000100800 */
[----:B------:R-:W-:Y:S02]  /*3350*/  IMAD R102, R251, R102, R110 ;  /* 0x00000066fb667224 */ /* 0x000fe400078e026e */
[----:B------:R-:W-:Y:S01]  /*3360*/  IMAD.HI.U32 R105, R3, R104, RZ ;  /* 0x0000006803697227 */ /* 0x000fe200078e00ff */
[C---:B-1----:R-:W-:Y:S01]  /*3370*/  LOP3.LUT R0, R2.reuse, 0xe2, RZ, 0xfc, !PT ;  /* 0x000000e202007812 */ /* 0x042fe200078efcff */
[----:B------:R1:W-:Y:S02]  /*3380*/  STL [R1+0xe5c], R4 ;  /* 0x000e5c0401007387 */ /* 0x0003e40000100800 */
[----:B------:R-:W-:Y:S01]  /*3390*/  IMAD R103, R251, R103, R106 ;  /* 0x00000067fb677224 */ /* 0x000fe200078e026a */
[----:B------:R-:W-:Y:S01]  /*33a0*/  IABS R110, R0 ;  /* 0x00000000006e7213 */ /* 0x000fe20000000000 */
[----:B------:R3:W-:Y:S01]  /*33b0*/  STL [R1+0xe60], R0 ;  /* 0x000e600001007387 */ /* 0x0007e20000100800 */
[----:B------:R-:W-:Y:S01]  /*33c0*/  IMAD.MOV.U32 R106, RZ, RZ, R107 ;  /* 0x000000ffff6a7224 */ /* 0x000fe200078e006b */
[C---:B--2---:R-:W-:Y:S01]  /*33d0*/  LOP3.LUT R5, R2.reuse, 0xe8, RZ, 0xfc, !PT ;  /* 0x000000e802057812 */ /* 0x044fe200078efcff */
[----:B------:R-:W-:Y:S01]  /*33e0*/  IMAD.HI.U32 R107, R3, R108, RZ ;  /* 0x0000006c036b7227 */ /* 0x000fe200078e00ff */
[----:B-1----:R-:W-:-:S03]  /*33f0*/  LOP3.LUT R4, R2, 0xea, RZ, 0xfc, !PT ;  /* 0x000000ea02047812 */ /* 0x002fc600078efcff */
[----:B------:R-:W-:Y:S02]  /*3400*/  IMAD.MOV R111, RZ, RZ, -R105 ;  /* 0x000000ffff6f7224 */ /* 0x000fe400078e0a69 */
[----:B------:R-:W-:Y:S01]  /*3410*/  IMAD.HI.U32 R105, R3, R106, RZ ;  /* 0x0000006a03697227 */ /* 0x000fe200078e00ff */
[----:B---3--:R-:W-:-:S03]  /*3420*/  LOP3.LUT R0, R2, 0xe4, RZ, 0xfc, !PT ;  /* 0x000000e402007812 */ /* 0x008fc600078efcff */
[----:B------:R-:W-:Y:S01]  /*3430*/  IMAD.HI.U32 R109, R3, R110, RZ ;  /* 0x0000006e036d7227 */ /* 0x000fe200078e00ff */
[----:B------:R-:W-:Y:S01]  /*3440*/  IABS R112, R0 ;  /* 0x0000000000707213 */ /* 0x000fe20000000000 */
[----:B------:R1:W-:Y:S02]  /*3450*/  STL [R1+0xea8], R0 ;  /* 0x000ea80001007387 */ /* 0x0003e40000100800 */
[----:B------:R-:W-:Y:S02]  /*3460*/  IMAD.MOV R107, RZ, RZ, -R107 ;  /* 0x000000ffff6b7224 */ /* 0x000fe400078e0a6b */
[C---:B------:R-:W-:Y:S02]  /*3470*/  IMAD R104, R251.reuse, R111, R104 ;  /* 0x0000006ffb687224 */ /* 0x040fe400078e0268 */
[----:B------:R-:W-:Y:S02]  /*3480*/  IMAD.MOV R111, RZ, RZ, -R105 ;  /* 0x000000ffff6f7224 */ /* 0x000fe400078e0a69 */
[----:B------:R-:W-:Y:S01]  /*3490*/  IMAD.MOV R109, RZ, RZ, -R109 ;  /* 0x000000ffff6d7224 */ /* 0x000fe200078e0a6d */
[----:B-1----:R-:W-:Y:S01]  /*34a0*/  LOP3.LUT R0, R2, 0xe6, RZ, 0xfc, !PT ;  /* 0x000000e602007812 */ /* 0x002fe200078efcff */
[----:B------:R-:W-:-:S02]  /*34b0*/  IMAD R105, R251, R107, R108 ;  /* 0x0000006bfb697224 */ /* 0x000fc400078e026c */
[----:B------:R-:W-:Y:S02]  /*34c0*/  IMAD.MOV.U32 R108, RZ, RZ, R112 ;  /* 0x000000ffff6c7224 */ /* 0x000fe400078e0070 */
[----:B------:R-:W-:Y:S01]  /*34d0*/  IMAD R107, R251, R109, R110 ;  /* 0x0000006dfb6b7224 */ /* 0x000fe200078e026e */
[----:B------:R1:W-:Y:S01]  /*34e0*/  STL [R1+0xeb4], R0 ;  /* 0x000eb40001007387 */ /* 0x0003e20000100800 */
[----:B------:R-:W-:Y:S01]  /*34f0*/  IABS R109, R0 ;  /* 0x00000000006d7213 */ /* 0x000fe20000000000 */
[C---:B------:R-:W-:Y:S01]  /*3500*/  IMAD.HI.U32 R114, R3.reuse, R108, RZ ;  /* 0x0000006c03727227 */ /* 0x040fe200078e00ff */
[----:B------:R-:W-:Y:S01]  /*3510*/  IABS R110, R5 ;  /* 0x00000005006e7213 */ /* 0x000fe20000000000 */
[----:B------:R2:W-:Y:S02]  /*3520*/  STL [R1+0xed0], R5 ;  /* 0x000ed00501007387 */ /* 0x0005e40000100800 */
[----:B------:R-:W-:Y:S02]  /*3530*/  IMAD.MOV R114, RZ, RZ, -R114 ;  /* 0x000000ffff727224 */ /* 0x000fe400078e0a72 */
[----:B------:R-:W-:Y:S01]  /*3540*/  IMAD.HI.U32 R113, R3, R109, RZ ;  /* 0x0000006d03717227 */ /* 0x000fe200078e00ff */
[----:B------:R3:W-:Y:S01]  /*3550*/  STL [R1+0xedc], R4 ;  /* 0x000edc0401007387 */ /* 0x0007e20000100800 */
[----:B-1----:R-:W-:-:S02]  /*3560*/  LOP3.LUT R0, R2, 0xec, RZ, 0xfc, !PT ;  /* 0x000000ec02007812 */ /* 0x002fc400078efcff */
[C---:B------:R-:W-:Y:S02]  /*3570*/  IMAD R108, R251.reuse, R114, R108 ;  /* 0x00000072fb6c7224 */ /* 0x040fe400078e026c */
[----:B------:R-:W-:Y:S01]  /*3580*/  IABS R112, R0 ;  /* 0x0000000000707213 */ /* 0x000fe20000000000 */
[----:B------:R1:W-:Y:S01]  /*3590*/  STL [R1+0xef4], R0 ;  /* 0x000ef40001007387 */ /* 0x0003e20000100800 */
[----:B------:R-:W-:Y:S01]  /*35a0*/  IMAD.MOV R113, RZ, RZ, -R113 ;  /* 0x000000ffff717224 */ /* 0x000fe200078e0a71 */
[C---:B--2---:R-:W-:Y:S01]  /*35b0*/  LOP3.LUT R5, R2.reuse, 0xf2, RZ, 0xfc, !PT ;  /* 0x000000f202057812 */ /* 0x044fe200078efcff */
[----:B------:R-:W-:Y:S01]  /*35c0*/  IMAD R106, R251, R111, R106 ;  /* 0x0000006ffb6a7224 */ /* 0x000fe200078e026a */
[----:B------:R-:W-:Y:S01]  /*35d0*/  IABS R111, R4 ;  /* 0x00000004006f7213 */ /* 0x000fe20000000000 */
[----:B------:R-:W-:Y:S01]  /*35e0*/  IMAD.HI.U32 R114, R3, R112, RZ ;  /* 0x0000007003727227 */ /* 0x000fe200078e00ff */
[----:B---3--:R-:W-:-:S03]  /*35f0*/  LOP3.LUT R4, R2, 0xf4, RZ, 0xfc, !PT ;  /* 0x000000f402047812 */ /* 0x008fc600078efcff */
[----:B------:R-:W-:Y:S01]  /*3600*/  IMAD R109, R251, R113, R109 ;  /* 0x00000071fb6d7224 */ /* 0x000fe200078e026d */
[----:B-1----:R-:W-:Y:S01]  /*3610*/  LOP3.LUT R0, R2, 0xee, RZ, 0xfc, !PT ;  /* 0x000000ee02007812 */ /* 0x002fe200078efcff */
[----:B------:R-:W-:Y:S02]  /*3620*/  IMAD.MOV R114, RZ, RZ, -R114 ;  /* 0x000000ffff727224 */ /* 0x000fe400078e0a72 */
[----:B------:R-:W-:Y:S01]  /*3630*/  IMAD.HI.U32 R115, R3, R111, RZ ;  /* 0x0000006f03737227 */ /* 0x000fe200078e00ff */
[----:B------:R-:W-:Y:S01]  /*3640*/  IABS R113, R0 ;  /* 0x0000000000717213 */ /* 0x000fe20000000000 */
[----:B------:R1:W-:Y:S02]  /*3650*/  STL [R1+0xf40], R0 ;  /* 0x000f400001007387 */ /* 0x0003e40000100800 */
[----:B------:R-:W-:Y:S02]  /*3660*/  IMAD R112, R251, R114, R112 ;  /* 0x00000072fb707224 */ /* 0x000fe400078e0270 */
[----:B------:R-:W-:-:S04]  /*3670*/  IMAD.HI.U32 R119, R3, R113, RZ ;  /* 0x0000007103777227 */ /* 0x000fc800078e00ff */
[----:B------:R-:W-:Y:S01]  /*3680*/  IMAD.MOV R119, RZ, RZ, -R119 ;  /* 0x000000ffff777224 */ /* 0x000fe200078e0a77 */
[----:B-1----:R-:W-:Y:S01]  /*3690*/  LOP3.LUT R0, R2, 0xf0, RZ, 0xfc, !PT ;  /* 0x000000f002007812 */ /* 0x002fe200078efcff */
[----:B------:R-:W-:Y:S02]  /*36a0*/  IMAD.MOV R115, RZ, RZ, -R115 ;  /* 0x000000ffff737224 */ /* 0x000fe400078e0a73 */
[----:B------:R-:W-:Y:S01]  /*36b0*/  IMAD R113, R251, R119, R113 ;  /* 0x00000077fb717224 */ /* 0x000fe200078e0271 */
[----:B------:R-:W-:Y:S01]  /*36c0*/  IABS R114, R0 ;  /* 0x0000000000727213 */ /* 0x000fe20000000000 */
[----:B------:R1:W-:Y:S01]  /*36d0*/  STL [R1+0xf20], R0 ;  /* 0x000f200001007387 */ /* 0x0003e20000100800 */
[----:B------:R-:W-:-:S03]  /*36e0*/  IMAD.HI.U32 R116, R3, R110, RZ ;  /* 0x0000006e03747227 */ /* 0x000fc600078e00ff */
[----:B------:R2:W-:Y:S01]  /*36f0*/  STL [R1+0xf24], R5 ;  /* 0x000f240501007387 */ /* 0x0005e20000100800 */
[----:B------:R-:W-:-:S03]  /*3700*/  IMAD.HI.U32 R118, R3, R114, RZ ;  /* 0x0000007203767227 */ /* 0x000fc600078e00ff */
[----:B------:R-:W-:Y:S01]  /*3710*/  STL [R1+0xf38], R4 ;  /* 0x000f380401007387 */ /* 0x000fe20000100800 */
[----:B------:R-:W-:Y:S01]  /*3720*/  IMAD.MOV R118, RZ, RZ, -R118 ;  /* 0x000000ffff767224 */ /* 0x000fe200078e0a76 */
[C---:B-1----:R-:W-:Y:S01]  /*3730*/  LOP3.LUT R0, R2.reuse, 0xf6, RZ, 0xfc, !PT ;  /* 0x000000f602007812 */ /* 0x042fe200078efcff */
[C---:B------:R-:W-:Y:S01]  /*3740*/  IMAD R111, R251.reuse, R115, R111 ;  /* 0x00000073fb6f7224 */ /* 0x040fe200078e026f */
[----:B------:R-:W-:Y:S01]  /*3750*/  IABS R115, R5 ;  /* 0x0000000500737213 */ /* 0x000fe20000000000 */
[----:B------:R-:W-:Y:S01]  /*3760*/  IMAD R114, R251, R118, R114 ;  /* 0x00000076fb727224 */ /* 0x000fe200078e0272 */
[----:B------:R-:W-:Y:S01]  /*3770*/  IABS R117, R0 ;  /* 0x0000000000757213 */ /* 0x000fe20000000000 */
[----:B------:R1:W-:Y:S01]  /*3780*/  STL [R1+0xf3c], R0 ;  /* 0x000f3c0001007387 */ /* 0x0003e20000100800 */
[----:B------:R-:W-:Y:S01]  /*3790*/  IMAD.MOV R116, RZ, RZ, -R116 ;  /* 0x000000ffff747224 */ /* 0x000fe200078e0a74 */
[----:B--2---:R-:W-:Y:S01]  /*37a0*/  LOP3.LUT R5, R2, 0xfc, RZ, 0xfc, !PT ;  /* 0x000000fc02057812 */ /* 0x004fe200078efcff */
[----:B------:R-:W-:-:S04]  /*37b0*/  IMAD.HI.U32 R121, R3, R115, RZ ;  /* 0x0000007303797227 */ /* 0x000fc800078e00ff */
[----:B------:R-:W-:Y:S01]  /*37c0*/  IMAD.HI.U32 R119, R3, R117, RZ ;  /* 0x0000007503777227 */ /* 0x000fe200078e00ff */
[----:B-1----:R-:W-:-:S03]  /*37d0*/  LOP3.LUT R0, R2, 0xf8, RZ, 0xfc, !PT ;  /* 0x000000f802007812 */ /* 0x002fc600078efcff */
[----:B------:R-:W-:Y:S02]  /*37e0*/  IMAD.MOV R119, RZ, RZ, -R119 ;  /* 0x000000ffff777224 */ /* 0x000fe400078e0a77 */
[C---:B------:R-:W-:Y:S01]  /*37f0*/  IMAD R110, R251.reuse, R116, R110 ;  /* 0x00000074fb6e7224 */ /* 0x040fe200078e026e */
[----:B------:R-:W-:Y:S01]  /*3800*/  IABS R118, R0 ;  /* 0x0000000000767213 */ /* 0x000fe20000000000 */
[----:B------:R1:W-:Y:S01]  /*3810*/  STL [R1+0xf2c], R0 ;  /* 0x000f2c0001007387 */ /* 0x0003e20000100800 */
[----:B------:R-:W-:Y:S01]  /*3820*/  IMAD R117, R251, R119, R117 ;  /* 0x00000077fb757224 */ /* 0x000fe200078e0275 */
[----:B------:R-:W-:Y:S01]  /*3830*/  IABS R116, R4 ;  /* 0x0000000400747213 */ /* 0x000fe20000000000 */
[----:B------:R-:W-:Y:S01]  /*3840*/  IMAD.MOV R121, RZ, RZ, -R121 ;  /* 0x000000ffff797224 */ /* 0x000fe200078e0a79 */
[----:B------:R-:W-:Y:S01]  /*3850*/  LOP3.LUT R4, R2, 0xfe, RZ, 0xfc, !PT ;  /* 0x000000fe02047812 */ /* 0x000fe200078efcff */
[----:B------:R-:W-:-:S04]  /*3860*/  IMAD.HI.U32 R124, R3, R118, RZ ;  /* 0x00000076037c7227 */ /* 0x000fc800078e00ff */
[----:B------:R-:W-:Y:S01]  /*3870*/  IMAD.MOV R124, RZ, RZ, -R124 ;  /* 0x000000ffff7c7224 */ /* 0x000fe200078e0a7c */
[----:B-1----:R-:W-:Y:S01]  /*3880*/  LOP3.LUT R0, R2, 0xfa, RZ, 0xfc, !PT ;  /* 0x000000fa02007812 */ /* 0x002fe200078efcff */
[C---:B------:R-:W-:Y:S01]  /*3890*/  IMAD R115, R251.reuse, R121, R115 ;  /* 0x00000079fb737224 */ /* 0x040fe200078e0273 */
[----:B------:R-:W-:Y:S01]  /*38a0*/  IABS R121, R4 ;  /* 0x0000000400797213 */ /* 0x000fe20000000000 */
[----:B------:R-:W-:Y:S01]  /*38b0*/  IMAD R118, R251, R124, R118 ;  /* 0x0000007cfb767224 */ /* 0x000fe200078e0276 */
[----:B------:R-:W-:Y:S01]  /*38c0*/  IABS R119, R0 ;  /* 0x0000000000777213 */ /* 0x000fe20000000000 */
[----:B------:R1:W-:Y:S01]  /*38d0*/  STL [R1+0xf18], R0 ;  /* 0x000f180001007387 */ /* 0x0003e20000100800 */
[----:B------:R-:W-:-:S03]  /*38e0*/  IMAD.HI.U32 R120, R3, R116, RZ ;  /* 0x0000007403787227 */ /* 0x000fc600078e00ff */
[----:B------:R-:W-:Y:S01]  /*38f0*/  STL [R1+0xf14], R5 ;  /* 0x000f140501007387 */ /* 0x000fe20000100800 */
[----:B------:R-:W-:-:S03]  /*3900*/  IMAD.HI.U32 R123, R3, R119, RZ ;  /* 0x00000077037b7227 */ /* 0x000fc600078e00ff */
[----:B------:R2:W-:Y:S01]  /*3910*/  STL [R1+0xf1c], R4 ;  /* 0x000f1c0401007387 */ /* 0x0005e20000100800 */
[----:B------:R-:W-:Y:S01]  /*3920*/  IMAD.MOV R123, RZ, RZ, -R123 ;  /* 0x000000ffff7b7224 */ /* 0x000fe200078e0a7b */
[----:B-1----:R-:W-:Y:S01]  /*3930*/  LOP3.LUT R0, R2, 0x100, RZ, 0xfc, !PT ;  /* 0x0000010002007812 */ /* 0x002fe200078efcff */
[----:B------:R-:W-:-:S03]  /*3940*/  IMAD.HI.U32 R125, R3, R121, RZ ;  /* 0x00000079037d7227 */ /* 0x000fc600078e00ff */
[----:B------:R-:W-:Y:S01]  /*3950*/  IABS R122, R0 ;  /* 0x00000000007a7213 */ /* 0x000fe20000000000 */
[----:B------:R1:W-:Y:S01]  /*3960*/  STL [R1+0xf28], R0 ;  /* 0x000f280001007387 */ /* 0x0003e20000100800 */
[----:B------:R-:W-:Y:S01]  /*3970*/  IMAD R119, R251, R123, R119 ;  /* 0x0000007bfb777224 */ /* 0x000fe200078e0277 */
[----:B------:R-:W-:Y:S01]  /*3980*/  IADD3 R125, -R125, RZ, RZ ;  /* 0x000000ff7d7d7210 */ /* 0x000fe20007ffe1ff */
[----:B------:R-:W-:Y:S01]  /*3990*/  IMAD.MOV R120, RZ, RZ, -R120 ;  /* 0x000000ffff787224 */ /* 0x000fe200078e0a78 */
[----:B--2---:R-:W-:Y:S01]  /*39a0*/  LOP3.LUT R4, R2, 0x108, RZ, 0xfc, !PT ;  /* 0x0000010802047812 */ /* 0x004fe200078efcff */
[----:B------:R-:W-:-:S03]  /*39b0*/  IMAD.HI.U32 R124, R3, R122, RZ ;  /* 0x0000007a037c7227 */ /* 0x000fc600078e00ff */
[----:B------:R-:W-:Y:S01]  /*39c0*/  IABS R128, R4 ;  /* 0x0000000400807213 */ /* 0x000fe20000000000 */
[----:B------:R-:W-:Y:S01]  /*39d0*/  IMAD.MOV R124, RZ, RZ, -R124 ;  /* 0x000000ffff7c7224 */ /* 0x000fe200078e0a7c */
[C---:B-1----:R-:W-:Y:S01]  /*39e0*/  LOP3.LUT R0, R2.reuse, 0x102, RZ, 0xfc, !PT ;  /* 0x0000010202007812 */ /* 0x042fe200078efcff */
[C---:B------:R-:W-:Y:S01]  /*39f0*/  IMAD R116, R251.reuse, R120, R116 ;  /* 0x00000078fb747224 */ /* 0x040fe200078e0274 */
[----:B------:R-:W-:Y:S01]  /*3a00*/  IABS R120, R5 ;  /* 0x0000000500787213 */ /* 0x000fe20000000000 */
[C---:B------:R-:W-:Y:S01]  /*3a10*/  IMAD R122, R251.reuse, R124, R122 ;  /* 0x0000007cfb7a7224 */ /* 0x040fe200078e027a */
[----:B------:R-:W-:Y:S01]  /*3a20*/  IABS R123, R0 ;  /* 0x00000000007b7213 */ /* 0x000fe20000000000 */
[----:B------:R1:W-:Y:S01]  /*3a30*/  STL [R1+0xf0c], R0 ;  /* 0x000f0c0001007387 */ /* 0x0003e20000100800 */
[----:B------:R-:W-:Y:S01]  /*3a40*/  LOP3.LUT R5, R2, 0x106, RZ, 0xfc, !PT ;  /* 0x0000010602057812 */ /* 0x000fe200078efcff */
[----:B------:R-:W-:Y:S02]  /*3a50*/  IMAD R121, R251, R125, R121 ;  /* 0x0000007dfb797224 */ /* 0x000fe400078e0279 */
[----:B------:R-:W-:Y:S01]  /*3a60*/  IMAD.HI.U32 R126, R3, R120, RZ ;  /* 0x00000078037e7227 */ /* 0x000fe200078e00ff */
[----:B------:R-:W-:-:S03]  /*3a70*/  IABS R125, R5 ;  /* 0x00000005007d7213 */ /* 0x000fc60000000000 */
[----:B------:R-:W-:Y:S01]  /*3a80*/  IMAD.MOV R126, RZ, RZ, -R126 ;  /* 0x000000ffff7e7224 */ /* 0x000fe200078e0a7e */
[----:B-1----:R-:W-:Y:S01]  /*3a90*/  LOP3.LUT R0, R2, 0x104, RZ, 0xfc, !PT ;  /* 0x0000010402007812 */ /* 0x002fe200078efcff */
[----:B------:R-:W-:-:S03]  /*3aa0*/  IMAD.HI.U32 R131, R3, R125, RZ ;  /* 0x0000007d03837227 */ /* 0x000fc600078e00ff */
[----:B------:R-:W-:Y:S01]  /*3ab0*/  IABS R124, R0 ;  /* 0x00000000007c7213 */ /* 0x000fe20000000000 */
[----:B------:R1:W-:Y:S01]  /*3ac0*/  STL [R1+0xefc], R0 ;  /* 0x000efc0001007387 */ /* 0x0003e20000100800 */
[----:B------:R-:W-:Y:S02]  /*3ad0*/  IMAD.MOV R131, RZ, RZ, -R131 ;  /* 0x000000ffff837224 */ /* 0x000fe400078e0a83 */
[----:B------:R-:W-:Y:S01]  /*3ae0*/  IMAD R120, R251, R126, R120 ;  /* 0x0000007efb787224 */ /* 0x000fe200078e0278 */
        /* <DEDUP_REMOVED lines=11> */
[----:B---3--:R-:W-:-:S02]  /*3ba0*/  LOP3.LUT R4, R2, 0x112, RZ, 0xfc, !PT ;  /* 0x0000011202047812 */ /* 0x008fc400078efcff */
[----:B------:R-:W-:Y:S01]  /*3bb0*/  IABS R132, R5 ;  /* 0x0000000500847213 */ /* 0x000fe20000000000 */
[----:B------:R-:W-:Y:S01]  /*3bc0*/  IMAD.MOV R126, RZ, RZ, -R126 ;  /* 0x000000ffff7e7224 */ /* 0x000fe200078e0a7e */
[----:B------:R-:W-:Y:S01]  /*3bd0*/  IABS R133, R4 ;  /* 0x0000000400857213 */ /* 0x000fe20000000000 */
[----:B------:R-:W-:Y:S01]  /*3be0*/  IMAD.HI.U32 R127, R3, R128, RZ ;  /* 0x00000080037f7227 */ /* 0x000fe200078e00ff */
[----:B-1----:R-:W-:-:S03]  /*3bf0*/  LOP3.LUT R0, R2, 0x10c, RZ, 0xfc, !PT ;  /* 0x0000010c02007812 */ /* 0x002fc600078efcff */
[----:B------:R-:W-:Y:S01]  /*3c00*/  IMAD R123, R251, R126, R123 ;  /* 0x0000007efb7b7224 */ /* 0x000fe200078e027b */
[----:B------:R-:W-:Y:S01]  /*3c10*/  IABS R130, R0 ;  /* 0x0000000000827213 */ /* 0x000fe20000000000 */
[----:B------:R1:W-:Y:S01]  /*3c20*/  STL [R1+0xef8], R0 ;  /* 0x000ef80001007387 */ /* 0x0003e20000100800 */
[----:B------:R-:W-:-:S04]  /*3c30*/  IMAD.HI.U32 R136, R3, R132, RZ ;  /* 0x0000008403887227 */ /* 0x000fc800078e00ff */
[----:B------:R-:W-:-:S04]  /*3c40*/  IMAD.HI.U32 R126, R3, R129, RZ ;  /* 0x00000081037e7227 */ /* 0x000fc800078e00ff */
[----:B------:R-:W-:Y:S01]  /*3c50*/  IMAD.MOV R136, RZ, RZ, -R136 ;  /* 0x000000ffff887224 */ /* 0x000fe200078e0a88 */
[C---:B-1----:R-:W-:Y:S01]  /*3c60*/  LOP3.LUT R0, R2.reuse, 0x10e, RZ, 0xfc, !PT ;  /* 0x0000010e02007812 */ /* 0x042fe200078efcff */
[----:B------:R-:W-:Y:S02]  /*3c70*/  IMAD.MOV R126, RZ, RZ, -R126 ;  /* 0x000000ffff7e7224 */ /* 0x000fe400078e0a7e */
[C---:B------:R-:W-:Y:S01]  /*3c80*/  IMAD R132, R251.reuse, R136, R132 ;  /* 0x00000088fb847224 */ /* 0x040fe200078e0284 */
[----:B------:R-:W-:Y:S01]  /*3c90*/  IABS R131, R0 ;  /* 0x0000000000837213 */ /* 0x000fe20000000000 */
[----:B------:R1:W-:Y:S01]  /*3ca0*/  STL [R1+0xee0], R0 ;  /* 0x000ee00001007387 */ /* 0x0003e20000100800 */
[----:B------:R-:W-:Y:S02]  /*3cb0*/  IMAD R129, R251, R126, R129 ;  /* 0x0000007efb817224 */ /* 0x000fe400078e0281 */
[C---:B------:R-:W-:Y:S01]  /*3cc0*/  IMAD.HI.U32 R126, R3.reuse, R130, RZ ;  /* 0x00000082037e7227 */ /* 0x040fe200078e00ff */
[----:B------:R2:W-:Y:S03]  /*3cd0*/  STL [R1+0xed8], R5 ;  /* 0x000ed80501007387 */ /* 0x0005e60000100800 */
[----:B------:R-:W-:Y:S01]  /*3ce0*/  IMAD.HI.U32 R135, R3, R131, RZ ;  /* 0x0000008303877227 */ /* 0x000fe200078e00ff */
[----:B------:R3:W-:Y:S01]  /*3cf0*/  STL [R1+0xed4], R4 ;  /* 0x000ed40401007387 */ /* 0x0007e20000100800 */
[----:B-1----:R-:W-:-:S02]  /*3d00*/  LOP3.LUT R0, R2, 0x114, RZ, 0xfc, !PT ;  /* 0x0000011402007812 */ /* 0x002fc400078efcff */
        /* <DEDUP_REMOVED lines=16> */
[----:B------:R-:W-:Y:S02]  /*3e10*/  IMAD.MOV R141, RZ, RZ, -R141 ;  /* 0x000000ffff8d7224 */ /* 0x000fe400078e0a8d */
[C---:B------:R-:W-:Y:S02]  /*3e20*/  IMAD R134, R251.reuse, R126, R134 ;  /* 0x0000007efb867224 */ /* 0x040fe400078e0286 */
[----:B------:R-:W-:Y:S02]  /*3e30*/  IMAD R137, R251, R141, R137 ;  /* 0x0000008dfb897224 */ /* 0x000fe400078e0289 */
[----:B------:R-:W-:Y:S01]  /*3e40*/  IMAD.HI.U32 R126, R3, R135, RZ ;  /* 0x00000087037e7227 */ /* 0x000fe200078e00ff */
[----:B-1----:R-:W-:-:S03]  /*3e50*/  LOP3.LUT R0, R2, 0x118, RZ, 0xfc, !PT ;  /* 0x0000011802007812 */ /* 0x002fc600078efcff */
[----:B------:R-:W-:Y:S02]  /*3e60*/  IMAD.MOV R126, RZ, RZ, -R126 ;  /* 0x000000ffff7e7224 */ /* 0x000fe400078e0a7e */
        /* <DEDUP_REMOVED lines=14> */
[C---:B--2---:R-:W-:Y:S01]  /*3f50*/  LOP3.LUT R5, R2.reuse, 0x124, RZ, 0xfc, !PT ;  /* 0x0000012402057812 */ /* 0x044fe200078efcff */
[----:B------:R-:W-:Y:S01]  /*3f60*/  IMAD.MOV R127, RZ, RZ, -R127 ;  /* 0x000000ffff7f7224 */ /* 0x000fe200078e0a7f */
[C---:B---3--:R-:W-:Y:S01]  /*3f70*/  LOP3.LUT R4, R2.reuse, 0x126, RZ, 0xfc, !PT ;  /* 0x0000012602047812 */ /* 0x048fe200078efcff */
[C---:B------:R-:W-:Y:S01]  /*3f80*/  IMAD.HI.U32 R126, R3.reuse, R139, RZ ;  /* 0x0000008b037e7227 */ /* 0x040fe200078e00ff */
[----:B------:R-:W-:Y:S02]  /*3f90*/  IABS R142, R5 ;  /* 0x00000005008e7213 */ /* 0x000fe40000000000 */
[----:B------:R-:W-:Y:S01]  /*3fa0*/  IABS R143, R4 ;  /* 0x00000004008f7213 */ /* 0x000fe20000000000 */
[----:B------:R-:W-:Y:S01]  /*3fb0*/  IMAD.MOV R126, RZ, RZ, -R126 ;  /* 0x000000ffff7e7224 */ /* 0x000fe200078e0a7e */
[----:B-1----:R-:W-:Y:S01]  /*3fc0*/  LOP3.LUT R0, R2, 0x120, RZ, 0xfc, !PT ;  /* 0x0000012002007812 */ /* 0x002fe200078efcff */
[----:B------:R-:W-:-:S03]  /*3fd0*/  IMAD.HI.U32 R146, R3, R142, RZ ;  /* 0x0000008e03927227 */ /* 0x000fc600078e00ff */
[----:B------:R-:W-:Y:S01]  /*3fe0*/  IABS R140, R0 ;  /* 0x00000000008c7213 */ /* 0x000fe20000000000 */
[----:B------:R1:W-:Y:S01]  /*3ff0*/  STL [R1+0xe90], R0 ;  /* 0x000e900001007387 */ /* 0x0003e20000100800 */
[----:B------:R-:W-:Y:S02]  /*4000*/  IMAD.MOV R146, RZ, RZ, -R146 ;  /* 0x000000ffff927224 */ /* 0x000fe400078e0a92 */
[----:B------:R-:W-:Y:S02]  /*4010*/  IMAD R139, R251, R126, R139 ;  /* 0x0000007efb8b7224 */ /* 0x000fe400078e028b */
[----:B------:R-:W-:-:S04]  /*4020*/  IMAD.HI.U32 R126, R3, R140, RZ ;  /* 0x0000008c037e7227 */ /* 0x000fc800078e00ff */
[C---:B------:R-:W-:Y:S01]  /*4030*/  IMAD R142, R251.reuse, R146, R142 ;  /* 0x00000092fb8e7224 */ /* 0x040fe200078e028e */
        /* <DEDUP_REMOVED lines=27> */
[----:B------:R-:W-:Y:S01]  /*41f0*/  IADD3 R151, -R151, RZ, RZ ;  /* 0x000000ff97977210 */ /* 0x000fe20007ffe1ff */
[----:B------:R-:W-:Y:S02]  /*4200*/  IMAD R144, R251, R126, R144 ;  /* 0x0000007efb907224 */ /* 0x000fe400078e0290 */
[----:B------:R-:W-:-:S04]  /*4210*/  IMAD.HI.U32 R126, R3, R145, RZ ;  /* 0x00000091037e7227 */ /* 0x000fc800078e00ff */
[----:B------:R-:W-:Y:S01]  /*4220*/  IMAD R147, R251, R151, R147 ;  /* 0x00000097fb937224 */ /* 0x000fe200078e0293 */
[C---:B-1----:R-:W-:Y:S01]  /*4230*/  LOP3.LUT R0, R2.reuse, 0x12c, RZ, 0xfc, !PT ;  /* 0x0000012c02007812 */ /* 0x042fe200078efcff */
[----:B------:R-:W-:Y:S02]  /*4240*/  IMAD.MOV R126, RZ, RZ, -R126 ;  /* 0x000000ffff7e7224 */ /* 0x000fe400078e0a7e */
[----:B------:R-:W-:Y:S01]  /*4250*/  IMAD.HI.U32 R127, R3, R143, RZ ;  /* 0x0000008f037f7227 */ /* 0x000fe200078e00ff */
[----:B------:R-:W-:Y:S01]  /*4260*/  IABS R146, R0 ;  /* 0x0000000000927213 */ /* 0x000fe20000000000 */
[----:B------:R1:W-:Y:S02]  /*4270*/  STL [R1+0xe50], R0 ;  /* 0x000e500001007387 */ /* 0x0003e40000100800 */
[----:B------:R-:W-:Y:S02]  /*4280*/  IMAD R145, R251, R126, R145 ;  /* 0x0000007efb917224 */ /* 0x000fe400078e0291 */
[----:B------:R-:W-:Y:S01]  /*4290*/  IMAD.HI.U32 R150, R3, R146, RZ ;  /* 0x0000009203967227 */ /* 0x000fe200078e00ff */
[----:B------:R2:W-:Y:S03]  /*42a0*/  STL [R1+0xe40], R5 ;  /* 0x000e400501007387 */ /* 0x0005e60000100800 */
[----:B------:R-:W-:Y:S01]  /*42b0*/  IMAD.MOV R150, RZ, RZ, -R150 ;  /* 0x000000ffff967224 */ /* 0x000fe200078e0a96 */
[----:B------:R3:W-:Y:S01]  /*42c0*/  STL [R1+0xe4c], R4 ;  /* 0x000e4c0401007387 */ /* 0x0007e20000100800 */
[----:B-1----:R-:W-:Y:S01]  /*42d0*/  LOP3.LUT R0, R2, 0x132, RZ, 0xfc, !PT ;  /* 0x0000013202007812 */ /* 0x002fe200078efcff */
[----:B------:R-:W-:-:S02]  /*42e0*/  IMAD.MOV R127, RZ, RZ, -R127 ;  /* 0x000000ffff7f7224 */ /* 0x000fc400078e0a7f */
[C---:B------:R-:W-:Y:S01]  /*42f0*/  IMAD R146, R251.reuse, R150, R146 ;  /* 0x00000096fb927224 */ /* 0x040fe200078e0292 */
[----:B------:R-:W-:Y:S01]  /*4300*/  IABS R149, R0 ;  /* 0x0000000000957213 */ /* 0x000fe20000000000 */
[----:B------:R1:W-:Y:S01]  /*4310*/  STL [R1+0xe48], R0 ;  /* 0x000e480001007387 */ /* 0x0003e20000100800 */
[C---:B--2---:R-:W-:Y:S01]  /*4320*/  LOP3.LUT R5, R2.reuse, 0x138, RZ, 0xfc, !PT ;  /* 0x0000013802057812 */ /* 0x044fe200078efcff */
[----:B------:R-:W-:Y:S01]  /*4330*/  IMAD R143, R251, R127, R143 ;  /* 0x0000007ffb8f7224 */ /* 0x000fe200078e028f */
        /* <DEDUP_REMOVED lines=39> */
[----:B------:R-:W-:Y:S02]  /*45b0*/  IMAD R154, R251, R126, R154 ;  /* 0x0000007efb9a7224 */ /* 0x000fe400078e029a */
[----:B------:R-:W-:Y:S02]  /*45c0*/  IMAD.MOV R161, RZ, RZ, -R161 ;  /* 0x000000ffffa17224 */ /* 0x000fe400078e0aa1 */
        /* <DEDUP_REMOVED lines=31> */
[----:B------:R-:W-:Y:S01]  /*47c0*/  IMAD.MOV R126, RZ, RZ, -R126 ;  /* 0x000000ffff7e7224 */ /* 0x000fe200078e0a7e */
[----:B-1----:R-:W-:Y:S01]  /*47d0*/  LOP3.LUT R0, R2, 0x14a, RZ, 0xfc, !PT ;  /* 0x0000014a02007812 */ /* 0x002fe200078efcff */
[C---:B------:R-:W-:Y:S02]  /*47e0*/  IMAD R162, R251.reuse, R166, R162 ;  /* 0x000000a6fba27224 */ /* 0x040fe400078e02a2 */
[----:B------:R-:W-:Y:S01]  /*47f0*/  IMAD R160, R251, R126, R160 ;  /* 0x0000007efba07224 */ /* 0x000fe200078e02a0 */
        /* <DEDUP_REMOVED lines=67> */
[C---:B-1----:R-:W-:Y:S02]  /*4c30*/  LOP3.LUT R0, R2.reuse, 0x164, RZ, 0xfc, !PT ;  /* 0x0000016402007812 */ /* 0x042fe400078efcff */
[----:B------:R-:W-:Y:S01]  /*4c40*/  IADD3 R175, -R175, RZ, RZ ;  /* 0x000000ffafaf7210 */ /* 0x000fe20007ffe1ff */
        /* <DEDUP_REMOVED lines=138> */
[----:B-1----:R-:W-:Y:S01]  /*54f0*/  LOP3.LUT R0, R2, 0x190, RZ, 0xfc, !PT ;  /* 0x0000019002007812 */ /* 0x002fe200078efcff */
[----:B------:R-:W-:Y:S01]  /*5500*/  IMAD.HI.U32 R127, R3, R193, RZ ;  /* 0x000000c1037f7227 */ /* 0x000fe200078e00ff */
[----:B------:R-:W-:Y:S02]  /*5510*/  IADD3 R126, -R126, RZ, RZ ;  /* 0x000000ff7e7e7210 */ /* 0x000fe40007ffe1ff */
        /* <DEDUP_REMOVED lines=17> */
[C---:B------:R-:W-:Y:S01]  /*5630*/  IMAD.HI.U32 R126, R3.reuse, R199, RZ ;  /* 0x000000c7037e7227 */ /* 0x040fe200078e00ff */
[----:B------:R-:W-:Y:S02]  /*5640*/  IABS R203, R4 ;  /* 0x0000000400cb7213 */ /* 0x000fe40000000000 */
[----:B-1----:R-:W-:Y:S01]  /*5650*/  LOP3.LUT R0, R2, 0x198, RZ, 0xfc, !PT ;  /* 0x0000019802007812 */ /* 0x002fe200078efcff */
[----:B------:R-:W-:Y:S02]  /*5660*/  IMAD.MOV R126, RZ, RZ, -R126 ;  /* 0x000000ffff7e7224 */ /* 0x000fe400078e0a7e */
[----:B------:R-:W-:Y:S01]  /*5670*/  IMAD.HI.U32 R206, R3, R202, RZ ;  /* 0x000000ca03ce7227 */ /* 0x000fe200078e00ff */
[----:B------:R-:W-:Y:S01]  /*5680*/  IABS R200, R0 ;  /* 0x0000000000c87213 */ /* 0x000fe20000000000 */
[----:B------:R1:W-:Y:S02]  /*5690*/  STL [R1+0xcbc], R0 ;  /* 0x000cbc0001007387 */ /* 0x0003e40000100800 */
[----:B------:R-:W-:-:S02]  /*56a0*/  IMAD R199, R251, R126, R199 ;  /* 0x0000007efbc77224 */ /* 0x000fc400078e02c7 */
[----:B------:R-:W-:-:S04]  /*56b0*/  IMAD.HI.U32 R126, R3, R200, RZ ;  /* 0x000000c8037e7227 */ /* 0x000fc800078e00ff */
[----:B------:R-:W-:Y:S01]  /*56c0*/  IMAD.MOV R126, RZ, RZ, -R126 ;  /* 0x000000ffff7e7224 */ /* 0x000fe200078e0a7e */
[----:B-1----:R-:W-:Y:S01]  /*56d0*/  LOP3.LUT R0, R2, 0x19a, RZ, 0xfc, !PT ;  /* 0x0000019a02007812 */ /* 0x002fe200078efcff */
[----:B------:R-:W-:Y:S02]  /*56e0*/  IMAD.MOV R206, RZ, RZ, -R206 ;  /* 0x000000ffffce7224 */ /* 0x000fe400078e0ace */
[C---:B------:R-:W-:Y:S01]  /*56f0*/  IMAD R200, R251.reuse, R126, R200 ;  /* 0x0000007efbc87224 */ /* 0x040fe200078e02c8 */
[----:B------:R-:W-:Y:S01]  /*5700*/  IABS R201, R0 ;  /* 0x0000000000c97213 */ /* 0x000fe20000000000 */
[----:B------:R1:W-:Y:S01]  /*5710*/  STL [R1+0xcb8], R0 ;  /* 0x000cb80001007387 */ /* 0x0003e20000100800 */
        /* <DEDUP_REMOVED lines=108> */
[----:B------:R-:W-:Y:S01]  /*5de0*/  IMAD.HI.U32 R226, R3, R222, RZ ;  /* 0x000000de03e27227 */ /* 0x000fe200078e00ff */
[----:B------:R-:W-:Y:S02]  /*5df0*/  IADD3 R126, -R126, RZ, RZ ;  /* 0x000000ff7e7e7210 */ /* 0x000fe40007ffe1ff */
[----:B------:R-:W-:Y:S01]  /*5e00*/  IABS R220, R0 ;  /* 0x0000000000dc7213 */ /* 0x000fe20000000000 */
[----:B------:R1:W-:Y:S01]  /*5e10*/  STL [R1+0xc08], R0 ;  /* 0x000c080001007387 */ /* 0x0003e20000100800 */
[----:B------:R-:W-:-:S02]  /*5e20*/  IMAD.MOV R226, RZ, RZ, -R226 ;  /* 0x000000ffffe27224 */ /* 0x000fc400078e0ae2 */
[----:B------:R-:W-:Y:S02]  /*5e30*/  IMAD R219, R251, R126, R219 ;  /* 0x0000007efbdb7224 */ /* 0x000fe400078e02db */
[----:B------:R-:W-:-:S04]  /*5e40*/  IMAD.HI.U32 R126, R3, R220, RZ ;  /* 0x000000dc037e7227 */ /* 0x000fc800078e00ff */
[----:B------:R-:W-:Y:S01]  /*5e50*/  IMAD.MOV R126, RZ, RZ, -R126 ;  /* 0x000000ffff7e7224 */ /* 0x000fe200078e0a7e */
[----:B-1----:R-:W-:Y:S01]  /*5e60*/  LOP3.LUT R0, R2, 0x1c2, RZ, 0xfc, !PT ;  /* 0x000001c202007812 */ /* 0x002fe200078efcff */
[C---:B------:R-:W-:Y:S02]  /*5e70*/  IMAD R222, R251.reuse, R226, R222 ;  /* 0x000000e2fbde7224 */ /* 0x040fe400078e02de */
[----:B------:R-:W-:Y:S01]  /*5e80*/  IMAD R220, R251, R126, R220 ;  /* 0x0000007efbdc7224 */ /* 0x000fe200078e02dc */
[----:B------:R-:W-:Y:S01]  /*5e90*/  IABS R221, R0 ;  /* 0x0000000000dd7213 */ /* 0x000fe20000000000 */
[----:B------:R1:W-:Y:S01]  /*5ea0*/  STL [R1+0xbfc], R0 ;  /* 0x000bfc0001007387 */ /* 0x0003e20000100800 */
[----:B------:R-:W-:-:S03]  /*5eb0*/  IMAD.MOV R127, RZ, RZ, -R127 ;  /* 0x000000ffff7f7224 */ /* 0x000fc600078e0a7f */
[----:B------:R-:W-:Y:S01]  /*5ec0*/  IMAD.HI.U32 R225, R3, R221, RZ ;  /* 0x000000dd03e17227 */ /* 0x000fe200078e00ff */
[----:B------:R2:W-:Y:S03]  /*5ed0*/  STL [R1+0xbf4], R5 ;  /* 0x000bf40501007387 */ /* 0x0005e60000100800 */
[----:B------:R-:W-:Y:S01]  /*5ee0*/  IMAD.MOV R225, RZ, RZ, -R225 ;  /* 0x000000ffffe17224 */ /* 0x000fe200078e0ae1 */
[----:B------:R3:W-:Y:S01]  /*5ef0*/  STL [R1+0xbec], R4 ;  /* 0x000bec0401007387 */ /* 0x0007e20000100800 */
        /* <DEDUP_REMOVED lines=51> */
[----:B------:R-:W-:Y:S02]  /*6230*/  IMAD.MOV R127, RZ, RZ, -R127 ;  /* 0x000000ffff7f7224 */ /* 0x000fe400078e0a7f */
[C---:B------:R-:W-:Y:S01]  /*6240*/  IMAD R230, R251.reuse, R126, R230 ;  /* 0x0000007efbe67224 */ /* 0x040fe200078e02e6 */
        /* <DEDUP_REMOVED lines=16> */
[----:B------:R-:W-:Y:S01]  /*6350*/  IMAD.HI.U32 R126, R3, R234, RZ ;  /* 0x000000ea037e7227 */ /* 0x000fe200078e00ff */
[----:B------:R-:W-:Y:S02]  /*6360*/  IABS R237, R5 ;  /* 0x0000000500ed7213 */ /* 0x000fe40000000000 */
[----:B------:R-:W-:Y:S01]  /*6370*/  IABS R238, R4 ;  /* 0x0000000400ee7213 */ /* 0x000fe20000000000 */
[----:B------:R-:W-:Y:S01]  /*6380*/  IMAD.MOV R126, RZ, RZ, -R126 ;  /* 0x000000ffff7e7224 */ /* 0x000fe200078e0a7e */
[----:B-1----:R-:W-:Y:S01]  /*6390*/  LOP3.LUT R0, R2, 0x1de, RZ, 0xfc, !PT ;  /* 0x000001de02007812 */ /* 0x002fe200078efcff */
[----:B------:R-:W-:-:S02]  /*63a0*/  IMAD R233, R251, R127, R233 ;  /* 0x0000007ffbe97224 */ /* 0x000fc400078e02e9 */
[----:B------:R-:W-:Y:S01]  /*63b0*/  IMAD R234, R251, R126, R234 ;  /* 0x0000007efbea7224 */ /* 0x000fe200078e02ea */
[----:B------:R-:W-:Y:S01]  /*63c0*/  IABS R235, R0 ;  /* 0x0000000000eb7213 */ /* 0x000fe20000000000 */
[----:B------:R1:W-:Y:S01]  /*63d0*/  STL [R1+0xbbc], R0 ;  /* 0x000bbc0001007387 */ /* 0x0003e20000100800 */
[----:B------:R-:W-:-:S04]  /*63e0*/  IMAD.HI.U32 R241, R3, R238, RZ ;  /* 0x000000ee03f17227 */ /* 0x000fc800078e00ff */
[----:B------:R-:W-:-:S04]  /*63f0*/  IMAD.HI.U32 R126, R3, R235, RZ ;  /* 0x000000eb037e7227 */ /* 0x000fc800078e00ff */
[----:B------:R-:W-:Y:S01]  /*6400*/  IMAD.MOV R126, RZ, RZ, -R126 ;  /* 0x000000ffff7e7224 */ /* 0x000fe200078e0a7e */
[----:B-1----:R-:W-:-:S03]  /*6410*/  LOP3.LUT R0, R2, 0x1e0, RZ, 0xfc, !PT ;  /* 0x000001e002007812 */ /* 0x002fc600078efcff */
        /* <DEDUP_REMOVED lines=17> */
[----:B------:R-:W-:-:S04]  /*6530*/  IMAD.HI.U32 R243, R3, R239, RZ ;  /* 0x000000ef03f37227 */ /* 0x000fc800078e00ff */
[C---:B------:R-:W-:Y:S01]  /*6540*/  IMAD R237, R251.reuse, R242, R237 ;  /* 0x000000f2fbed7224 */ /* 0x040fe200078e02ed */
[----:B-1----:R-:W-:Y:S01]  /*6550*/  LOP3.LUT R0, R2, 0x1e8, RZ, 0xfc, !PT ;  /* 0x000001e802007812 */ /* 0x002fe200078efcff */
[----:B------:R-:W-:Y:S01]  /*6560*/  IMAD.MOV R127, RZ, RZ, -R243 ;  /* 0x000000ffff7f7224 */ /* 0x000fe200078e0af3 */
[----:B------:R-:W-:Y:S02]  /*6570*/  IABS R242, R5 ;  /* 0x0000000500f27213 */ /* 0x000fe40000000000 */
[----:B------:R-:W-:Y:S01]  /*6580*/  IABS R240, R0 ;  /* 0x0000000000f07213 */ /* 0x000fe20000000000 */
[----:B------:R1:W-:Y:S01]  /*6590*/  STL [R1+0xba8], R0 ;  /* 0x000ba80001007387 */ /* 0x0003e20000100800 */
[----:B------:R-:W-:Y:S01]  /*65a0*/  IABS R243, R4 ;  /* 0x0000000400f37213 */ /* 0x000fe20000000000 */
[----:B------:R-:W-:Y:S02]  /*65b0*/  IMAD R239, R251, R127, R239 ;  /* 0x0000007ffbef7224 */ /* 0x000fe400078e02ef */
[----:B------:R-:W-:-:S04]  /*65c0*/  IMAD.HI.U32 R126, R3, R240, RZ ;  /* 0x000000f0037e7227 */ /* 0x000fc800078e00ff */
[----:B------:R-:W-:Y:S01]  /*65d0*/  IMAD.MOV R126, RZ, RZ, -R126 ;  /* 0x000000ffff7e7224 */ /* 0x000fe200078e0a7e */
[----:B-1----:R-:W-:-:S04]  /*65e0*/  LOP3.LUT R0, R2, 0x1ea, RZ, 0xfc, !PT ;  /* 0x000001ea02007812 */ /* 0x002fc800078efcff */
[----:B------:R-:W-:Y:S01]  /*65f0*/  IABS R241, R0 ;  /* 0x0000000000f17213 */ /* 0x000fe20000000000 */
[----:B------:R1:W-:Y:S01]  /*6600*/  STL [R1+0xba4], R0 ;  /* 0x000ba40001007387 */ /* 0x0003e20000100800 */
[----:B------:R-:W-:-:S03]  /*6610*/  IMAD R240, R251, R126, R240 ;  /* 0x0000007efbf07224 */ /* 0x000fc600078e02f0 */
[C---:B------:R-:W-:Y:S01]  /*6620*/  IMAD.HI.U32 R245, R3.reuse, R241, RZ ;  /* 0x000000f103f57227 */ /* 0x040fe200078e00ff */
[----:B------:R-:W-:Y:S01]  /*6630*/  STL [R1+0xba0], R5 ;  /* 0x000ba00501007387 */ /* 0x000fe20000100800 */
[----:B-1----:R-:W-:Y:S02]  /*6640*/  LOP3.LUT R0, R2, 0x1f0, RZ, 0xfc, !PT ;  /* 0x000001f002007812 */ /* 0x002fe400078efcff */
[C---:B------:R-:W-:Y:S01]  /*6650*/  IMAD.HI.U32 R127, R3.reuse, R242, RZ ;  /* 0x000000f2037f7227 */ /* 0x040fe200078e00ff */
[----:B------:R1:W-:Y:S01]  /*6660*/  STL [R1+0xb9c], R4 ;  /* 0x000b9c0401007387 */ /* 0x0003e20000100800 */
[----:B------:R-:W-:Y:S02]  /*6670*/  IABS R244, R0 ;  /* 0x0000000000f47213 */ /* 0x000fe40000000000 */
[----:B------:R-:W-:Y:S01]  /*6680*/  IMAD.MOV R126, RZ, RZ, -R245 ;  /* 0x000000ffff7e7224 */ /* 0x000fe200078e0af5 */
[----:B------:R2:W-:Y:S01]  /*6690*/  STL [R1+0xb98], R0 ;  /* 0x000b980001007387 */ /* 0x0005e20000100800 */
[----:B------:R-:W-:-:S04]  /*66a0*/  IMAD.HI.U32 R245, R3, R243, RZ ;  /* 0x000000f303f57227 */ /* 0x000fc800078e00ff */
[----:B-1----:R-:W-:Y:S02]  /*66b0*/  IMAD R4, R246, 0x40, R247 ;  /* 0x00000040f6047824 */ /* 0x002fe400078e02f7 */
[----:B------:R-:W-:Y:S01]  /*66c0*/  IMAD.HI.U32 R247, R3, R244, RZ ;  /* 0x000000f403f77227 */ /* 0x000fe200078e00ff */
[----:B------:R-:W-:Y:S01]  /*66d0*/  IADD3 R246, -R127, RZ, RZ ;  /* 0x000000ff7ff67210 */ /* 0x000fe20007ffe1ff */
[----:B--2---:R-:W2:Y:S02]  /*66e0*/  LDL.LU R0, [R1+0x28] ;  /* 0x0000280001007983 */ /* 0x004ea40000300800 */
[C---:B------:R-:W-:Y:S02]  /*66f0*/  IMAD R241, R251.reuse, R126, R241 ;  /* 0x0000007efbf17224 */ /* 0x040fe400078e02f1 */
[----:B------:R-:W3:Y:S01]  /*6700*/  LDL.LU R250, [R1+0x24] ;  /* 0x0000240001fa7983 */ /* 0x000ee20000300800 */
[----:B------:R-:W-:Y:S01]  /*6710*/  IMAD.MOV R127, RZ, RZ, -R245 ;  /* 0x000000ffff7f7224 */ /* 0x000fe200078e0af5 */
[----:B------:R-:W-:Y:S01]  /*6720*/  IABS R126, R4 ;  /* 0x00000004007e7213 */ /* 0x000fe20000000000 */
[----:B------:R-:W-:Y:S01]  /*6730*/  IMAD.MOV R245, RZ, RZ, -R247 ;  /* 0x000000fffff57224 */ /* 0x000fe200078e0af7 */
[----:B------:R-:W4:Y:S01]  /*6740*/  LDL.LU R249, [R1+0x20] ;  /* 0x0000200001f97983 */ /* 0x000f220000300800 */
[C---:B------:R-:W-:Y:S01]  /*6750*/  IMAD R243, R251.reuse, R127, R243 ;  /* 0x0000007ffbf37224 */ /* 0x040fe200078e02f3 */
[----:B------:R-:W-:Y:S01]  /*6760*/  LOP3.LUT R6, R2, 0x1f4, RZ, 0xfc, !PT ;  /* 0x000001f402067812 */ /* 0x000fe200078efcff */
[----:B------:R-:W-:Y:S01]  /*6770*/  IMAD R244, R251, R245, R244 ;  /* 0x000000f5fbf47224 */ /* 0x000fe200078e02f4 */
[----:B------:R1:W-:Y:S01]  /*6780*/  STL [R1+0xaf4], R4 ;  /* 0x000af40401007387 */ /* 0x0003e20000100800 */
[----:B------:R-:W-:-:S04]  /*6790*/  IMAD.HI.U32 R127, R248, R126, RZ ;  /* 0x0000007ef87f7227 */ /* 0x000fc800078e00ff */
[----:B------:R-:W-:Y:S01]  /*67a0*/  IMAD R242, R251, R246, R242 ;  /* 0x000000f6fbf27224 */ /* 0x000fe200078e02f2 */
[----:B-1----:R-:W-:-:S04]  /*67b0*/  LOP3.LUT R4, R2, 0x1f2, RZ, 0xfc, !PT ;  /* 0x000001f202047812 */ /* 0x002fc800078efcff */
[----:B------:R-:W-:Y:S01]  /*67c0*/  IABS R245, R4 ;  /* 0x0000000400f57213 */ /* 0x000fe20000000000 */
[----:B------:R1:W-:Y:S01]  /*67d0*/  STL [R1+0xb94], R4 ;  /* 0x000b940401007387 */ /* 0x0003e20000100800 */
[----:B------:R-:W-:-:S03]  /*67e0*/  IMAD.MOV R127, RZ, RZ, -R127 ;  /* 0x000000ffff7f7224 */ /* 0x000fc600078e0a7f */
[----:B------:R-:W4:Y:S01]  /*67f0*/  LDL.LU R5, [R1+0x18] ;  /* 0x0000180001057983 */ /* 0x000f220000300800 */
[----:B------:R-:W-:Y:S01]  /*6800*/  IMAD.HI.U32 R248, R3, R245, RZ ;  /* 0x000000f503f87227 */ /* 0x000fe200078e00ff */
[----:B------:R-:W-:Y:S02]  /*6810*/  IABS R246, R6 ;  /* 0x0000000600f67213 */ /* 0x000fe40000000000 */
[----:B------:R-:W4:Y:S01]  /*6820*/  LDL.LU R7, [R1+0x14] ;  /* 0x0000140001077983 */ /* 0x000f220000300800 */
[----:B-1----:R-:W-:-:S03]  /*6830*/  LOP3.LUT R4, R2, 0x1f6, RZ, 0xfc, !PT ;  /* 0x000001f602047812 */ /* 0x002fc600078efcff */
[----:B------:R1:W-:Y:S01]  /*6840*/  STL [R1+0xb90], R6 ;  /* 0x000b900601007387 */ /* 0x0003e20000100800 */
[----:B------:R-:W-:-:S03]  /*6850*/  IABS R247, R4 ;  /* 0x0000000400f77213 */ /* 0x000fc60000000000 */
[----:B------:R-:W4:Y:S04]  /*6860*/  LDL.LU R8, [R1+0x10] ;  /* 0x0000100001087983 */ /* 0x000f280000300800 */
[----:B-1----:R-:W4:Y:S04]  /*6870*/  LDL.LU R6, [R1+0xc] ;  /* 0x00000c0001067983 */ /* 0x002f280000300800 */
[----:B------:R1:W-:Y:S02]  /*6880*/  STL [R1+0xb8c], R4 ;  /* 0x000b8c0401007387 */ /* 0x0003e40000100800 */
[----:B-1----:R-:W-:-:S02]  /*6890*/  IMAD R4, R252, R127, R126 ;  /* 0x0000007ffc047224 */ /* 0x002fc400078e027e */
[----:B------:R-:W-:Y:S02]  /*68a0*/  IMAD.MOV R126, RZ, RZ, -R248 ;  /* 0x000000ffff7e7224 */ /* 0x000fe400078e0af8 */
[----:B------:R-:W4:Y:S01]  /*68b0*/  LDL.LU R248, [R1+0x1c] ;  /* 0x00001c0001f87983 */ /* 0x000f220000300800 */
[----:B------:R-:W-:Y:S01]  /*68c0*/  ISETP.GT.U32.AND P3, PT, R251, R25, PT ;  /* 0x00000019fb00720c */ /* 0x000fe20003f64070 */
[----:B------:R-:W-:Y:S01]  /*68d0*/  IMAD.HI.U32 R127, R3, R246, RZ ;  /* 0x000000f6037f7227 */ /* 0x000fe200078e00ff */
[----:B------:R-:W-:-:S03]  /*68e0*/  ISETP.GT.U32.AND P4, PT, R252, R4, PT ;  /* 0x00000004fc00720c */ /* 0x000fc60003f84070 */
[----:B------:R-:W-:-:S08]  /*68f0*/  IMAD.MOV R127, RZ, RZ, -R127 ;  /* 0x000000ffff7f7224 */ /* 0x000fd000078e0a7f */
[----:B------:R-:W-:Y:S02]  /*6900*/  @!P3 IMAD.IADD R25, R25, 0x1, -R251 ;  /* 0x000000011919b824 */ /* 0x000fe400078e0afb */
[----:B------:R-:W-:Y:S02]  /*6910*/  @!P4 IMAD.IADD R4, R4, 0x1, -R252 ;  /* 0x000000010404c824 */ /* 0x000fe400078e0afc */
[C---:B------:R-:W-:Y:S02]  /*6920*/  IMAD R246, R251.reuse, R127, R246 ;  /* 0x0000007ffbf67224 */ /* 0x040fe400078e02f6 */
[----:B------:R-:W4:Y:S04]  /*6930*/  LDL.LU R127, [R1+0x8] ;  /* 0x00000800017f7983 */ /* 0x000f280000300800 */
[----:B------:R1:W-:Y:S04]  /*6940*/  STL [R1+0x2c], R4 ;  /* 0x00002c0401007387 */ /* 0x0003e80000100800 */
[----:B-1----:R-:W4:Y:S01]  /*6950*/  LDL.LU R4, [R1+0x1088] ;  /* 0x0010880001047983 */ /* 0x002f220000300800 */
[----:B--2---:R-:W-:-:S02]  /*6960*/  ISETP.GT.U32.AND P0, PT, R251, R0, PT ;  /* 0x00000000fb00720c */ /* 0x004fc40003f04070 */
[C---:B---3--:R-:W-:Y:S02]  /*6970*/  ISETP.GT.U32.AND P1, PT, R251.reuse, R250, PT ;  /* 0x000000fafb00720c */ /* 0x048fe40003f24070 */
[----:B----4-:R-:W-:-:S09]  /*6980*/  ISETP.GT.U32.AND P5, PT, R251, R249, PT ;  /* 0x000000f9fb00720c */ /* 0x010fd20003fa4070 */
[--C-:B------:R-:W-:Y:S02]  /*6990*/  @!P0 IMAD.IADD R0, R0, 0x1, -R251.reuse ;  /* 0x0000000100008824 */ /* 0x100fe400078e0afb */
[----:B------:R-:W-:-:S03]  /*69a0*/  @!P1 IMAD.IADD R250, R250, 0x1, -R251 ;  /* 0x00000001fafa9824 */ /* 0x000fc600078e0afb */
[----:B------:R-:W-:Y:S01]  /*69b0*/  ISETP.GT.U32.AND P1, PT, R251, R0, PT ;  /* 0x00000000fb00720c */ /* 0x000fe20003f24070 */
[----:B------:R-:W-:Y:S01]  /*69c0*/  @!P5 IMAD.IADD R249, R249, 0x1, -R251 ;  /* 0x00000001f9f9d824 */ /* 0x000fe200078e0afb */
[----:B------:R-:W-:-:S04]  /*69d0*/  ISETP.GT.U32.AND P0, PT, R251, R250, PT ;  /* 0x000000fafb00720c */ /* 0x000fc80003f04070 */
[C---:B------:R-:W-:Y:S02]  /*69e0*/  ISETP.GT.U32.AND P6, PT, R251.reuse, R249, PT ;  /* 0x000000f9fb00720c */ /* 0x040fe40003fc4070 */
[C---:B------:R-:W-:Y:S02]  /*69f0*/  ISETP.GT.U32.AND P5, PT, R251.reuse, R5, PT ;  /* 0x00000005fb00720c */ /* 0x040fe40003fa4070 */
[----:B------:R-:W-:-:S03]  /*6a00*/  ISETP.GT.U32.AND P3, PT, R251, R7, PT ;  /* 0x00000007fb00720c */ /* 0x000fc60003f64070 */
[--C-:B------:R-:W-:Y:S02]  /*6a10*/  @!P1 IMAD.IADD R0, R0, 0x1, -R251.reuse ;  /* 0x0000000100009824 */ /* 0x100fe400078e0afb */
[----:B------:R-:W-:-:S04]  /*6a20*/  @!P0 IMAD.IADD R250, R250, 0x1, -R251 ;  /* 0x00000001fafa8824 */ /* 0x000fc800078e0afb */
[--C-:B------:R-:W-:Y:S01]  /*6a30*/  @!P6 IMAD.IADD R249, R249, 0x1, -R251.reuse ;  /* 0x00000001f9f9e824 */ /* 0x100fe200078e0afb */
[----:B------:R1:W-:Y:S01]  /*6a40*/  STL [R1+0x28], R0 ;  /* 0x0000280001007387 */ /* 0x0003e20000100800 */
[----:B------:R-:W-:Y:S01]  /*6a50*/  ISETP.GT.U32.AND P2, PT, R251, R248, PT ;  /* 0x000000f8fb00720c */ /* 0x000fe20003f44070 */
[--C-:B------:R-:W-:Y:S01]  /*6a60*/  @!P5 IMAD.IADD R5, R5, 0x1, -R251.reuse ;  /* 0x000000010505d824 */ /* 0x100fe200078e0afb */
[C---:B------:R-:W-:Y:S01]  /*6a70*/  ISETP.GT.U32.AND P1, PT, R251.reuse, R6, PT ;  /* 0x00000006fb00720c */ /* 0x040fe20003f24070 */
[----:B-1----:R-:W2:Y:S10]  /*6a80*/  LDL.LU R0, [R1+0x1084] ;  /* 0x0010840001007983 */ /* 0x002eb40000300800 */
[----:B------:R-:W-:Y:S01]  /*6a90*/  @!P2 IMAD.IADD R248, R248, 0x1, -R251 ;  /* 0x00000001f8f8a824 */ /* 0x000fe200078e0afb */
[----:B------:R-:W-:-:S04]  /*6aa0*/  ISETP.GT.U32.AND P2, PT, R251, R8, PT ;  /* 0x00000008fb00720c */ /* 0x000fc80003f44070 */
[----:B------:R-:W-:Y:S01]  /*6ab0*/  ISETP.GT.U32.AND P4, PT, R251, R248, PT ;  /* 0x000000f8fb00720c */ /* 0x000fe20003f84070 */
[----:B------:R1:W-:Y:S01]  /*6ac0*/  STL [R1+0x24], R250 ;  /* 0x000024fa01007387 */ /* 0x0003e20000100800 */
[--C-:B------:R-:W-:Y:S01]  /*6ad0*/  @!P3 IMAD.IADD R7, R7, 0x1, -R251.reuse ;  /* 0x000000010707b824 */ /* 0x100fe200078e0afb */
[----:B------:R-:W-:Y:S02]  /*6ae0*/  ISETP.GT.U32.AND P6, PT, R251, R5, PT ;  /* 0x00000005fb00720c */ /* 0x000fe40003fc4070 */
[----:B-1----:R-:W3:Y:S04]  /*6af0*/  LDL.LU R250, [R1+0x1080] ;  /* 0x0010800001fa7983 */ /* 0x002ee80000300800 */
[----:B------:R-:W-:-:S04]  /*6b00*/  @!P2 IMAD.IADD R8, R8, 0x1, -R251 ;  /* 0x000000010808a824 */ /* 0x000fc800078e0afb */
[--C-:B------:R-:W-:Y:S01]  /*6b10*/  @!P4 IMAD.IADD R248, R248, 0x1, -R251.reuse ;  /* 0x00000001f8f8c824 */ /* 0x100fe200078e0afb */
[----:B------:R1:W-:Y:S01]  /*6b20*/  STL [R1+0x20], R249 ;  /* 0x000020f901007387 */ /* 0x0003e20000100800 */
[C---:B------:R-:W-:Y:S01]  /*6b30*/  ISETP.GT.U32.AND P4, PT, R251.reuse, R7, PT ;  /* 0x00000007fb00720c */ /* 0x040fe20003f84070 */
[--C-:B------:R-:W-:Y:S01]  /*6b40*/  @!P1 IMAD.IADD R6, R6, 0x1, -R251.reuse ;  /* 0x0000000106069824 */ /* 0x100fe200078e0afb */
[----:B------:R-:W-:Y:S01]  /*6b50*/  ISETP.GT.U32.AND P1, PT, R251, R8, PT ;  /* 0x00000008fb00720c */ /* 0x000fe20003f24070 */
[----:B-1----:R-:W4:Y:S01]  /*6b60*/  LDL.LU R249, [R1+0x107c] ;  /* 0x00107c0001f97983 */ /* 0x002f220000300800 */
[----:B------:R-:W-:-:S03]  /*6b70*/  @!P6 IMAD.IADD R5, R5, 0x1, -R251 ;  /* 0x000000010505e824 */ /* 0x000fc600078e0afb */
[----:B------:R1:W-:Y:S06]  /*6b80*/  STL [R1+0x1c], R248 ;  /* 0x00001cf801007387 */ /* 0x0003ec0000100800 */
[--C-:B------:R-:W-:Y:S01]  /*6b90*/  @!P4 IMAD.IADD R7, R7, 0x1, -R251.reuse ;  /* 0x000000010707c824 */ /* 0x100fe200078e0afb */
[----:B------:R1:W-:Y:S02]  /*6ba0*/  STL [R1+0x18], R5 ;  /* 0x0000180501007387 */ /* 0x0003e40000100800 */
[----:B-1----:R-:W-:Y:S01]  /*6bb0*/  LOP3.LUT R248, R2, 0x1f8, RZ, 0xfc, !PT ;  /* 0x000001f802f87812 */ /* 0x002fe200078efcff */
[----:B------:R-:W-:Y:S01]  /*6bc0*/  @!P1 IMAD.IADD R8, R8, 0x1, -R251 ;  /* 0x0000000108089824 */ /* 0x000fe200078e0afb */
[----:B------:R-:W4:Y:S04]  /*6bd0*/  LDL.LU R5, [R1+0x1078] ;  /* 0x0010780001057983 */ /* 0x000f280000300800 */
[----:B------:R-:W-:Y:S04]  /*6be0*/  STL [R1+0xb88], R248 ;  /* 0x000b88f801007387 */ /* 0x000fe80000100800 */
[----:B------:R1:W-:Y:S04]  /*6bf0*/  STL [R1+0x14], R7 ;  /* 0x0000140701007387 */ /* 0x0003e80000100800 */
[----:B-1----:R-:W4:Y:S04]  /*6c00*/  LDL.LU R7, [R1+0x1074] ;  /* 0x0010740001077983 */ /* 0x002f280000300800 */
[----:B------:R1:W-:Y:S04]  /*6c10*/  STL [R1+0x10], R8 ;  /* 0x0000100801007387 */ /* 0x0003e80000100800 */
[----:B-1----:R-:W4:Y:S01]  /*6c20*/  LDL.LU R8, [R1+0x1070] ;  /* 0x0010700001087983 */ /* 0x002f220000300800 */
[----:B------:R-:W-:-:S13]  /*6c30*/  ISETP.GT.U32.AND P0, PT, R251, R127, PT ;  /* 0x0000007ffb00720c */ /* 0x000fda0003f04070 */
[----:B------:R-:W-:Y:S01]  /*6c40*/  @!P0 IMAD.IADD R127, R127, 0x1, -R251 ;  /* 0x000000017f7f8824 */ /* 0x000fe200078e0afb */
[----:B------:R-:W-:-:S04]  /*6c50*/  ISETP.GT.U32.AND P0, PT, R251, R6, PT ;  /* 0x00000006fb00720c */ /* 0x000fc80003f04070 */
[----:B------:R-:W-:-:S09]  /*6c60*/  ISETP.GT.U32.AND P6, PT, R251, R127, PT ;  /* 0x0000007ffb00720c */ /* 0x000fd20003fc4070 */
[----:B------:R-:W-:-:S04]  /*6c70*/  @!P0 IMAD.IADD R6, R6, 0x1, -R251 ;  /* 0x0000000106068824 */ /* 0x000fc800078e0afb */
[----:B------:R-:W-:Y:S01]  /*6c80*/  @!P6 IMAD.IADD R127, R127, 0x1, -R251 ;  /* 0x000000017f7fe824 */ /* 0x000fe200078e0afb */
[C---:B--2---:R-:W-:Y:S02]  /*6c90*/  ISETP.GT.U32.AND P2, PT, R251.reuse, R0, PT ;  /* 0x00000000fb00720c */ /* 0x044fe40003f44070 */
[C---:B---3--:R-:W-:Y:S02]  /*6ca0*/  ISETP.GT.U32.AND P5, PT, R251.reuse, R250, PT ;  /* 0x000000fafb00720c */ /* 0x048fe40003fa4070 */
[----:B----4-:R-:W-:-:S11]  /*6cb0*/  ISETP.GT.U32.AND P3, PT, R251, R249, PT ;  /* 0x000000f9fb00720c */ /* 0x010fd60003f64070 */
[--C-:B------:R-:W-:Y:S01]  /*6cc0*/  @!P5 IMAD.IADD R250, R250, 0x1, -R251.reuse ;  /* 0x00000001fafad824 */ /* 0x100fe200078e0afb */
[----:B------:R-:W-:Y:S01]  /*6cd0*/  ISETP.GT.U32.AND P5, PT, R251, R4, PT ;  /* 0x00000004fb00720c */ /* 0x000fe20003fa4070 */
[----:B------:R-:W-:Y:S01]  /*6ce0*/  @!P2 IMAD.IADD R0, R0, 0x1, -R251 ;  /* 0x000000010000a824 */ /* 0x000fe200078e0afb */
[----:B------:R-:W-:Y:S02]  /*6cf0*/  @!P3 IADD3 R249, R249, -R251, RZ ;  /* 0x800000fbf9f9b210 */ /* 0x000fe40007ffe0ff */
[C---:B------:R-:W-:Y:S02]  /*6d00*/  ISETP.GT.U32.AND P3, PT, R251.reuse, R250, PT ;  /* 0x000000fafb00720c */ /* 0x040fe40003f64070 */
[C---:B------:R-:W-:Y:S02]  /*6d10*/  ISETP.GT.U32.AND P4, PT, R251.reuse, R249, PT ;  /* 0x000000f9fb00720c */ /* 0x040fe40003f84070 */
[C---:B------:R-:W-:Y:S02]  /*6d20*/  ISETP.GT.U32.AND P1, PT, R251.reuse, R5, PT ;  /* 0x00000005fb00720c */ /* 0x040fe40003f24070 */
[----:B------:R-:W-:-:S03]  /*6d30*/  ISETP.GT.U32.AND P2, PT, R251, R0, PT ;  /* 0x00000000fb00720c */ /* 0x000fc60003f44070 */
[----:B------:R-:W-:-:S04]  /*6d40*/  @!P5 IMAD.IADD R4, R4, 0x1, -R251 ;  /* 0x000000010404d824 */ /* 0x000fc800078e0afb */
[--C-:B------:R-:W-:Y:S01]  /*6d50*/  @!P3 IMAD.IADD R250, R250, 0x1, -R251.reuse ;  /* 0x00000001fafab824 */ /* 0x100fe200078e0afb */
[C---:B------:R-:W-:Y:S02]  /*6d60*/  ISETP.GT.U32.AND P0, PT, R251.reuse, R7, PT ;  /* 0x00000007fb00720c */ /* 0x040fe40003f04070 */
[----:B------:R-:W-:Y:S01]  /*6d70*/  ISETP.GT.U32.AND P3, PT, R251, R9, PT ;  /* 0x00000009fb00720c */ /* 0x000fe20003f64070 */
[--C-:B------:R-:W-:Y:S01]  /*6d80*/  @!P4 IMAD.IADD R249, R249, 0x1, -R251.reuse ;  /* 0x00000001f9f9c824 */ /* 0x100fe200078e0afb */
[----:B------:R-:W-:Y:S01]  /*6d90*/  ISETP.GT.U32.AND P5, PT, R251, R4, PT ;  /* 0x00000004fb00720c */ /* 0x000fe20003fa4070 */
[----:B------:R-:W-:Y:S01]  /*6da0*/  @!P1 IMAD.IADD R5, R5, 0x1, -R251 ;  /* 0x0000000105059824 */ /* 0x000fe200078e0afb */
[----:B------:R-:W-:-:S07]  /*6db0*/  ISETP.GT.U32.AND P6, PT, R251, R8, PT ;  /* 0x00000008fb00720c */ /* 0x000fce0003fc4070 */
[--C-:B------:R-:W-:Y:S01]  /*6dc0*/  @!P0 IMAD.IADD R7, R7, 0x1, -R251.reuse ;  /* 0x0000000107078824 */ /* 0x100fe200078e0afb */
[C---:B------:R-:W-:Y:S01]  /*6dd0*/  ISETP.GT.U32.AND P4, PT, R251.reuse, R10, PT ;  /* 0x0000000afb00720c */ /* 0x040fe20003f84070 */
[--C-:B------:R-:W-:Y:S01]  /*6de0*/  @!P2 IMAD.IADD R0, R0, 0x1, -R251.reuse ;  /* 0x000000010000a824 */ /* 0x100fe200078e0afb */
[C---:B------:R-:W-:Y:S02]  /*6df0*/  ISETP.GT.U32.AND P2, PT, R251.reuse, R5, PT ;  /* 0x00000005fb00720c */ /* 0x040fe40003f44070 */
[C---:B------:R-:W-:Y:S02]  /*6e00*/  ISETP.GT.U32.AND P0, PT, R251.reuse, R7, PT ;  /* 0x00000007fb00720c */ /* 0x040fe40003f04070 */
[----:B------:R-:W-:Y:S01]  /*6e10*/  ISETP.GT.U32.AND P1, PT, R251, R11, PT ;  /* 0x0000000bfb00720c */ /* 0x000fe20003f24070 */
[--C-:B------:R-:W-:Y:S02]  /*6e20*/  @!P3 IMAD.IADD R9, R9, 0x1, -R251.reuse ;  /* 0x000000010909b824 */ /* 0x100fe400078e0afb */
[----:B------:R-:W-:Y:S01]  /*6e30*/  @!P6 IMAD.IADD R8, R8, 0x1, -R251 ;  /* 0x000000010808e824 */ /* 0x000fe200078e0afb */
[----:B------:R-:W-:-:S02]  /*6e40*/  ISETP.GT.U32.AND P6, PT, R251, R12, PT ;  /* 0x0000000cfb00720c */ /* 0x000fc40003fc4070 */
[C---:B------:R-:W-:Y:S01]  /*6e50*/  ISETP.GT.U32.AND P3, PT, R251.reuse, R13, PT ;  /* 0x0000000dfb00720c */ /* 0x040fe20003f64070 */
[--C-:B------:R-:W-:Y:S01]  /*6e60*/  @!P5 IMAD.IADD R4, R4, 0x1, -R251.reuse ;  /* 0x000000010404d824 */ /* 0x100fe200078e0afb */
[----:B------:R-:W-:Y:S01]  /*6e70*/  ISETP.GT.U32.AND P5, PT, R251, R8, PT ;  /* 0x00000008fb00720c */ /* 0x000fe20003fa4070 */
[--C-:B------:R-:W-:Y:S02]  /*6e80*/  @!P4 IMAD.IADD R10, R10, 0x1, -R251.reuse ;  /* 0x000000010a0ac824 */ /* 0x100fe400078e0afb */
[--C-:B------:R-:W-:Y:S02]  /*6e90*/  @!P2 IMAD.IADD R5, R5, 0x1, -R251.reuse ;  /* 0x000000010505a824 */ /* 0x100fe400078e0afb */
[--C-:B------:R-:W-:Y:S01]  /*6ea0*/  @!P0 IMAD.IADD R7, R7, 0x1, -R251.reuse ;  /* 0x0000000107078824 */ /* 0x100fe200078e0afb */
[----:B------:R-:W-:Y:S01]  /*6eb0*/  ISETP.GT.U32.AND P2, PT, R251, R10, PT ;  /* 0x0000000afb00720c */ /* 0x000fe20003f44070 */
[--C-:B------:R-:W-:Y:S01]  /*6ec0*/  @!P1 IMAD.IADD R11, R11, 0x1, -R251.reuse ;  /* 0x000000010b0b9824 */ /* 0x100fe200078e0afb */
[C---:B------:R-:W-:Y:S01]  /*6ed0*/  ISETP.GT.U32.AND P0, PT, R251.reuse, R15, PT ;  /* 0x0000000ffb00720c */ /* 0x040fe20003f04070 */
[----:B------:R-:W-:Y:S01]  /*6ee0*/  @!P6 IMAD.IADD R12, R12, 0x1, -R251 ;  /* 0x000000010c0ce824 */ /* 0x000fe200078e0afb */
[----:B------:R-:W-:-:S02]  /*6ef0*/  ISETP.GT.U32.AND P4, PT, R251, R9, PT ;  /* 0x00000009fb00720c */ /* 0x000fc40003f84070 */
[----:B------:R-:W-:Y:S01]  /*6f00*/  ISETP.GT.U32.AND P1, PT, R251, R14, PT ;  /* 0x0000000efb00720c */ /* 0x000fe20003f24070 */
[--C-:B------:R-:W-:Y:S01]  /*6f10*/  @!P3 IMAD.IADD R13, R13, 0x1, -R251.reuse ;  /* 0x000000010d0db824 */ /* 0x100fe200078e0afb */
[C---:B------:R-:W-:Y:S01]  /*6f20*/  ISETP.GT.U32.AND P3, PT, R251.reuse, R12, PT ;  /* 0x0000000cfb00720c */ /* 0x040fe20003f64070 */
[----:B------:R-:W-:Y:S01]  /*6f30*/  @!P5 IMAD.IADD R8, R8, 0x1, -R251 ;  /* 0x000000010808d824 */ /* 0x000fe200078e0afb */
[----:B------:R-:W-:-:S03]  /*6f40*/  ISETP.GT.U32.AND P5, PT, R251, R16, PT ;  /* 0x00000010fb00720c */ /* 0x000fc60003fa4070 */
[--C-:B------:R-:W-:Y:S01]  /*6f50*/  @!P2 IMAD.IADD R10, R10, 0x1, -R251.reuse ;  /* 0x000000010a0aa824 */ /* 0x100fe200078e0afb */
[----:B------:R-:W-:Y:S01]  /*6f60*/  ISETP.GT.U32.AND P2, PT, R251, R17, PT ;  /* 0x00000011fb00720c */ /* 0x000fe20003f44070 */
[--C-:B------:R-:W-:Y:S02]  /*6f70*/  @!P0 IMAD.IADD R15, R15, 0x1, -R251.reuse ;  /* 0x000000010f0f8824 */ /* 0x100fe400078e0afb */
[--C-:B------:R-:W-:Y:S01]  /*6f80*/  @!P4 IMAD.IADD R9, R9, 0x1, -R251.reuse ;  /* 0x000000010909c824 */ /* 0x100fe200078e0afb */
[C---:B------:R-:W-:Y:S02]  /*6f90*/  ISETP.GT.U32.AND P4, PT, R251.reuse, R13, PT ;  /* 0x0000000dfb00720c */ /* 0x040fe40003f84070 */
[----:B------:R-:W-:Y:S02]  /*6fa0*/  @!P1 IADD3 R14, R14, -R251, RZ ;  /* 0x800000fb0e0e9210 */ /* 0x000fe40007ffe0ff */
[C---:B------:R-:W-:Y:S01]  /*6fb0*/  ISETP.GT.U32.AND P1, PT, R251.reuse, R18, PT ;  /* 0x00000012fb00720c */ /* 0x040fe20003f24070 */
[----:B------:R-:W-:Y:S01]  /*6fc0*/  @!P3 IMAD.IADD R12, R12, 0x1, -R251 ;  /* 0x000000010c0cb824 */ /* 0x000fe200078e0afb */
[----:B------:R-:W-:-:S02]  /*6fd0*/  ISETP.GT.U32.AND P6, PT, R251, R11, PT ;  /* 0x0000000bfb00720c */ /* 0x000fc40003fc4070 */
[C---:B------:R-:W-:Y:S02]  /*6fe0*/  ISETP.GT.U32.AND P0, PT, R251.reuse, R15, PT ;  /* 0x0000000ffb00720c */ /* 0x040fe40003f04070 */
[C---:B------:R-:W-:Y:S01]  /*6ff0*/  ISETP.GT.U32.AND P3, PT, R251.reuse, R19, PT ;  /* 0x00000013fb00720c */ /* 0x040fe20003f64070 */
[--C-:B------:R-:W-:Y:S01]  /*7000*/  @!P5 IMAD.IADD R16, R16, 0x1, -R251.reuse ;  /* 0x000000011010d824 */ /* 0x100fe200078e0afb */
[----:B------:R-:W-:Y:S01]  /*7010*/  ISETP.GT.U32.AND P5, PT, R251, R21, PT ;  /* 0x00000015fb00720c */ /* 0x000fe20003fa4070 */
[--C-:B------:R-:W-:Y:S01]  /*7020*/  @!P2 IMAD.IADD R17, R17, 0x1, -R251.reuse ;  /* 0x000000011111a824 */ /* 0x100fe200078e0afb */
[----:B------:R-:W-:Y:S01]  /*7030*/  ISETP.GT.U32.AND P2, PT, R251, R22, PT ;  /* 0x00000016fb00720c */ /* 0x000fe20003f44070 */
[--C-:B------:R-:W-:Y:S01]  /*7040*/  @!P4 IMAD.IADD R13, R13, 0x1, -R251.reuse ;  /* 0x000000010d0dc824 */ /* 0x100fe200078e0afb */
[----:B------:R-:W-:Y:S01]  /*7050*/  ISETP.GT.U32.AND P4, PT, R251, R20, PT ;  /* 0x00000014fb00720c */ /* 0x000fe20003f84070 */
[--C-:B------:R-:W-:Y:S02]  /*7060*/  @!P1 IMAD.IADD R18, R18, 0x1, -R251.reuse ;  /* 0x0000000112129824 */ /* 0x100fe400078e0afb */
[--C-:B------:R-:W-:Y:S01]  /*7070*/  @!P6 IMAD.IADD R11, R11, 0x1, -R251.reuse ;  /* 0x000000010b0be824 */ /* 0x100fe200078e0afb */
[----:B------:R-:W-:Y:S01]  /*7080*/  ISETP.GT.U32.AND P6, PT, R251, R14, PT ;  /* 0x0000000efb00720c */ /* 0x000fe20003fc4070 */
[--C-:B------:R-:W-:Y:S01]  /*7090*/  @!P0 IMAD.IADD R15, R15, 0x1, -R251.reuse ;  /* 0x000000010f0f8824 */ /* 0x100fe200078e0afb */
[----:B------:R-:W-:Y:S01]  /*70a0*/  ISETP.GT.U32.AND P0, PT, R251, R17, PT ;  /* 0x00000011fb00720c */ /* 0x000fe20003f04070 */
[--C-:B------:R-:W-:Y:S01]  /*70b0*/  @!P3 IMAD.IADD R19, R19, 0x1, -R251.reuse ;  /* 0x000000011313b824 */ /* 0x100fe200078e0afb */
[----:B------:R-:W-:Y:S01]  /*70c0*/  ISETP.GT.U32.AND P1, PT, R251, R18, PT ;  /* 0x00000012fb00720c */ /* 0x000fe20003f24070 */
[----:B------:R-:W-:Y:S01]  /*70d0*/  @!P5 IMAD.IADD R21, R21, 0x1, -R251 ;  /* 0x000000011515d824 */ /* 0x000fe200078e0afb */
[----:B------:R-:W-:-:S02]  /*70e0*/  ISETP.GT.U32.AND P3, PT, R251, R23, PT ;  /* 0x00000017fb00720c */ /* 0x000fc40003f64070 */
[C---:B------:R-:W-:Y:S01]  /*70f0*/  ISETP.GT.U32.AND P5, PT, R251.reuse, R19, PT ;  /* 0x00000013fb00720c */ /* 0x040fe20003fa4070 */
[--C-:B------:R-:W-:Y:S01]  /*7100*/  @!P4 IMAD.IADD R20, R20, 0x1, -R251.reuse ;  /* 0x000000011414c824 */ /* 0x100fe200078e0afb */
[C---:B------:R-:W-:Y:S01]  /*7110*/  ISETP.GT.U32.AND P4, PT, R251.reuse, R24, PT ;  /* 0x00000018fb00720c */ /* 0x040fe20003f84070 */
[--C-:B------:R-:W-:Y:S01]  /*7120*/  @!P2 IMAD.IADD R22, R22, 0x1, -R251.reuse ;  /* 0x000000011616a824 */ /* 0x100fe200078e0afb */
[C---:B------:R-:W-:Y:S01]  /*7130*/  ISETP.GT.U32.AND P2, PT, R251.reuse, R26, PT ;  /* 0x0000001afb00720c */ /* 0x040fe20003f44070 */
[--C-:B------:R-:W-:Y:S01]  /*7140*/  @!P6 IMAD.IADD R14, R14, 0x1, -R251.reuse ;  /* 0x000000010e0ee824 */ /* 0x100fe200078e0afb */
[----:B------:R-:W-:Y:S01]  /*7150*/  ISETP.GT.U32.AND P6, PT, R251, R16, PT ;  /* 0x00000010fb00720c */ /* 0x000fe20003fc4070 */
[--C-:B------:R-:W-:Y:S01]  /*7160*/  @!P0 IMAD.IADD R17, R17, 0x1, -R251.reuse ;  /* 0x0000000111118824 */ /* 0x100fe200078e0afb */
[C---:B------:R-:W-:Y:S01]  /*7170*/  ISETP.GT.U32.AND P0, PT, R251.reuse, R27, PT ;  /* 0x0000001bfb00720c */ /* 0x040fe20003f04070 */
[--C-:B------:R-:W-:Y:S01]  /*7180*/  @!P1 IMAD.IADD R18, R18, 0x1, -R251.reuse ;  /* 0x0000000112129824 */ /* 0x100fe200078e0afb */
[----:B------:R-:W-:Y:S01]  /*7190*/  ISETP.GT.U32.AND P1, PT, R251, R28, PT ;  /* 0x0000001cfb00720c */ /* 0x000fe20003f24070 */
[--C-:B------:R-:W-:Y:S01]  /*71a0*/  @!P3 IMAD.IADD R23, R23, 0x1, -R251.reuse ;  /* 0x000000011717b824 */ /* 0x100fe200078e0afb */
[----:B------:R-:W-:Y:S01]  /*71b0*/  ISETP.GT.U32.AND P3, PT, R251, R25, PT ;  /* 0x00000019fb00720c */ /* 0x000fe20003f64070 */
[--C-:B------:R-:W-:Y:S01]  /*71c0*/  @!P5 IMAD.IADD R19, R19, 0x1, -R251.reuse ;  /* 0x000000011313d824 */ /* 0x100fe200078e0afb */
[----:B------:R-:W-:Y:S01]  /*71d0*/  ISETP.GT.U32.AND P5, PT, R251, R22, PT ;  /* 0x00000016fb00720c */ /* 0x000fe20003fa4070 */
[----:B------:R-:W-:-:S02]  /*71e0*/  @!P4 IMAD.IADD R24, R24, 0x1, -R251 ;  /* 0x000000011818c824 */ /* 0x000fc400078e0afb */
[--C-:B------:R-:W-:Y:S01]  /*71f0*/  @!P2 IMAD.IADD R26, R26, 0x1, -R251.reuse ;  /* 0x000000011a1aa824 */ /* 0x100fe200078e0afb */
[C---:B------:R-:W-:Y:S01]  /*7200*/  ISETP.GT.U32.AND P4, PT, R251.reuse, R21, PT ;  /* 0x00000015fb00720c */ /* 0x040fe20003f84070 */
[--C-:B------:R-:W-:Y:S01]  /*7210*/  @!P6 IMAD.IADD R16, R16, 0x1, -R251.reuse ;  /* 0x000000011010e824 */ /* 0x100fe200078e0afb */
[----:B------:R-:W-:Y:S01]  /*7220*/  ISETP.GT.U32.AND P6, PT, R251, R20, PT ;  /* 0x00000014fb00720c */ /* 0x000fe20003fc4070 */
[--C-:B------:R-:W-:Y:S01]  /*7230*/  @!P0 IMAD.IADD R27, R27, 0x1, -R251.reuse ;  /* 0x000000011b1b8824 */ /* 0x100fe200078e0afb */
[C---:B------:R-:W-:Y:S01]  /*7240*/  ISETP.GT.U32.AND P2, PT, R251.reuse, R23, PT ;  /* 0x00000017fb00720c */ /* 0x040fe20003f44070 */
[--C-:B------:R-:W-:Y:S01]  /*7250*/  @!P1 IMAD.IADD R28, R28, 0x1, -R251.reuse ;  /* 0x000000011c1c9824 */ /* 0x100fe200078e0afb */
[C---:B------:R-:W-:Y:S02]  /*7260*/  ISETP.GT.U32.AND P0, PT, R251.reuse, R24, PT ;  /* 0x00000018fb00720c */ /* 0x040fe40003f04070 */
[----:B------:R-:W-:Y:S01]  /*7270*/  ISETP.GT.U32.AND P1, PT, R251, R26, PT ;  /* 0x0000001afb00720c */ /* 0x000fe20003f24070 */
[--C-:B------:R-:W-:Y:S01]  /*7280*/  @!P3 IMAD.IADD R25, R25, 0x1, -R251.reuse ;  /* 0x000000011919b824 */ /* 0x100fe200078e0afb */
[C---:B------:R-:W-:Y:S01]  /*7290*/  ISETP.GT.U32.AND P3, PT, R251.reuse, R27, PT ;  /* 0x0000001bfb00720c */ /* 0x040fe20003f64070 */
[--C-:B------:R-:W-:Y:S01]  /*72a0*/  @!P5 IMAD.IADD R22, R22, 0x1, -R251.reuse ;  /* 0x000000011616d824 */ /* 0x100fe200078e0afb */
[----:B------:R-:W-:Y:S01]  /*72b0*/  ISETP.GT.U32.AND P5, PT, R251, R30, PT ;  /* 0x0000001efb00720c */ /* 0x000fe20003fa4070 */
[----:B------:R-:W-:Y:S01]  /*72c0*/  @!P4 IMAD.IADD R21, R21, 0x1, -R251 ;  /* 0x000000011515c824 */ /* 0x000fe200078e0afb */
[----:B------:R-:W-:-:S02]  /*72d0*/  ISETP.GT.U32.AND P4, PT, R251, R29, PT ;  /* 0x0000001dfb00720c */ /* 0x000fc40003f84070 */
[----:B------:R-:W-:Y:S01]  /*72e0*/  @!P6 IADD3 R20, R20, -R251, RZ ;  /* 0x800000fb1414e210 */ /* 0x000fe20007ffe0ff */
[--C-:B------:R-:W-:Y:S01]  /*72f0*/  @!P2 IMAD.IADD R23, R23, 0x1, -R251.reuse ;  /* 0x000000011717a824 */ /* 0x100fe200078e0afb */
[C---:B------:R-:W-:Y:S01]  /*7300*/  ISETP.GT.U32.AND P6, PT, R251.reuse, R28, PT ;  /* 0x0000001cfb00720c */ /* 0x040fe20003fc4070 */
        /* <DEDUP_REMOVED lines=25> */
[----:B------:R-:W-:-:S02]  /*74a0*/  @!P6 IMAD.IADD R35, R35, 0x1, -R251 ;  /* 0x000000012323e824 */ /* 0x000fc400078e0afb */
        /* <DEDUP_REMOVED lines=8> */
[----:B------:R-:W-:Y:S01]  /*7530*/  @!P5 IMAD.IADD R31, R31, 0x1, -R251 ;  /* 0x000000011f1fd824 */ /* 0x000fe200078e0afb */
[C---:B------:R-:W-:Y:S02]  /*7540*/  ISETP.GT.U32.AND P5, PT, R251.reuse, R37, PT ;  /* 0x00000025fb00720c */ /* 0x040fe40003fa4070 */
[----:B------:R-:W-:-:S02]  /*7550*/  ISETP.GT.U32.AND P6, PT, R251, R29, PT ;  /* 0x0000001dfb00720c */ /* 0x000fc40003fc4070 */
[----:B------:R-:W-:Y:S01]  /*7560*/  @!P4 IADD3 R30, R30, -R251, RZ ;  /* 0x800000fb1e1ec210 */ /* 0x000fe20007ffe0ff */
        /* <DEDUP_REMOVED lines=8> */
[----:B------:R-:W-:Y:S01]  /*75f0*/  ISETP.GT.U32.AND P3, PT, R251, R42, PT ;  /* 0x0000002afb00720c */ /* 0x000fe20003f64070 */
[--C-:B------:R-:W-:Y:S01]  /*7600*/  @!P5 IMAD.IADD R37, R37, 0x1, -R251.reuse ;  /* 0x000000012525d824 */ /* 0x100fe200078e0afb */
[----:B------:R-:W-:Y:S01]  /*7610*/  ISETP.GT.U32.AND P5, PT, R251, R44, PT ;  /* 0x0000002cfb00720c */ /* 0x000fe20003fa4070 */
        /* <DEDUP_REMOVED lines=34> */
[C---:B------:R-:W-:Y:S02]  /*7840*/  ISETP.GT.U32.AND P0, PT, R251.reuse, R47, PT ;  /* 0x0000002ffb00720c */ /* 0x040fe40003f04070 */
[----:B------:R-:W-:Y:S02]  /*7850*/  @!P1 IADD3 R54, R54, -R251, RZ ;  /* 0x800000fb36369210 */ /* 0x000fe40007ffe0ff */
        /* <DEDUP_REMOVED lines=42> */
[----:B------:R-:W-:Y:S01]  /*7b00*/  @!P3 IMAD.IADD R63, R63, 0x1, -R251 ;  /* 0x000000013f3fb824 */ /* 0x000fe200078e0afb */
[----:B------:R-:W-:-:S02]  /*7b10*/  ISETP.GT.U32.AND P3, PT, R251, R57, PT ;  /* 0x00000039fb00720c */ /* 0x000fc40003f64070 */
[----:B------:R-:W-:Y:S02]  /*7b20*/  @!P5 IADD3 R65, R65, -R251, RZ ;  /* 0x800000fb4141d210 */ /* 0x000fe40007ffe0ff */
[----:B------:R-:W-:Y:S01]  /*7b30*/  ISETP.GT.U32.AND P5, PT, R251, R59, PT ;  /* 0x0000003bfb00720c */ /* 0x000fe20003fa4070 */
[--C-:B------:R-:W-:Y:S02]  /*7b40*/  @!P6 IMAD.IADD R61, R61, 0x1, -R251.reuse ;  /* 0x000000013d3de824 */ /* 0x100fe400078e0afb */
        /* <DEDUP_REMOVED lines=45> */
[----:B------:R-:W-:Y:S01]  /*7e20*/  @!P0 IADD3 R75, R75, -R251, RZ ;  /* 0x800000fb4b4b8210 */ /* 0x000fe20007ffe0ff */
[--C-:B------:R-:W-:Y:S01]  /*7e30*/  @!P1 IMAD.IADD R76, R76, 0x1, -R251.reuse ;  /* 0x000000014c4c9824 */ /* 0x100fe200078e0afb */
[C---:B------:R-:W-:Y:S02]  /*7e40*/  ISETP.GT.U32.AND P0, PT, R251.reuse, R69, PT ;  /* 0x00000045fb00720c */ /* 0x040fe40003f04070 */
[----:B------:R-:W-:Y:S01]  /*7e50*/  ISETP.GT.U32.AND P1, PT, R251, R70, PT ;  /* 0x00000046fb00720c */ /* 0x000fe20003f24070 */
[--C-:B------:R-:W-:Y:S01]  /*7e60*/  @!P3 IMAD.IADD R77, R77, 0x1, -R251.reuse ;  /* 0x000000014d4db824 */ /* 0x100fe200078e0afb */
[----:B------:R-:W-:Y:S01]  /*7e70*/  ISETP.GT.U32.AND P3, PT, R251, R71, PT ;  /* 0x00000047fb00720c */ /* 0x000fe20003f64070 */
[--C-:B------:R-:W-:Y:S01]  /*7e80*/  @!P5 IMAD.IADD R79, R79, 0x1, -R251.reuse ;  /* 0x000000014f4fd824 */ /* 0x100fe200078e0afb */
[C---:B------:R-:W-:Y:S01]  /*7e90*/  ISETP.GT.U32.AND P5, PT, R251.reuse, R73, PT ;  /* 0x00000049fb00720c */ /* 0x040fe20003fa4070 */
[--C-:B------:R-:W-:Y:S02]  /*7ea0*/  @!P6 IMAD.IADD R74, R74, 0x1, -R251.reuse ;  /* 0x000000014a4ae824 */ /* 0x100fe400078e0afb */
[--C-:B------:R-:W-:Y:S01]  /*7eb0*/  @!P4 IMAD.IADD R78, R78, 0x1, -R251.reuse ;  /* 0x000000014e4ec824 */ /* 0x100fe200078e0afb */
[C---:B------:R-:W-:Y:S01]  /*7ec0*/  ISETP.GT.U32.AND P4, PT, R251.reuse, R72, PT ;  /* 0x00000048fb00720c */ /* 0x040fe20003f84070 */
        /* <DEDUP_REMOVED lines=37> */
[----:B------:R-:W-:Y:S02]  /*8120*/  @!P5 IADD3 R86, R86, -R251, RZ ;  /* 0x800000fb5656d210 */ /* 0x000fe40007ffe0ff */
[----:B------:R-:W-:Y:S01]  /*8130*/  ISETP.GT.U32.AND P5, PT, R251, R93, PT ;  /* 0x0000005dfb00720c */ /* 0x000fe20003fa4070 */
[--C-:B------:R-:W-:Y:S01]  /*8140*/  @!P4 IMAD.IADD R85, R85, 0x1, -R251.reuse ;  /* 0x000000015555c824 */ /* 0x100fe200078e0afb */
[----:B------:R-:W-:Y:S01]  /*8150*/  ISETP.GT.U32.AND P4, PT, R251, R92, PT ;  /* 0x0000005cfb00720c */ /* 0x000fe20003f84070 */
[--C-:B------:R-:W-:Y:S02]  /*8160*/  @!P6 IMAD.IADD R87, R87, 0x1, -R251.reuse ;  /* 0x000000015757e824 */ /* 0x100fe400078e0afb */
        /* <DEDUP_REMOVED lines=10> */
[----:B------:R-:W-:Y:S01]  /*8210*/  @!P4 IMAD.IADD R92, R92, 0x1, -R251 ;  /* 0x000000015c5cc824 */ /* 0x000fe200078e0afb */
[----:B------:R-:W-:-:S03]  /*8220*/  ISETP.GT.U32.AND P4, PT, R251, R86, PT ;  /* 0x00000056fb00720c */ /* 0x000fc60003f84070 */
        /* <DEDUP_REMOVED lines=9> */
[C---:B------:R-:W-:Y:S02]  /*82c0*/  ISETP.GT.U32.AND P5, PT, R251.reuse, R94, PT ;  /* 0x0000005efb00720c */ /* 0x040fe40003fa4070 */
        /* <DEDUP_REMOVED lines=69> */
[----:B------:R-:W-:Y:S01]  /*8720*/  @!P6 IADD3 R106, R106, -R251, RZ ;  /* 0x800000fb6a6ae210 */ /* 0x000fe20007ffe0ff */
        /* <DEDUP_REMOVED lines=12> */
[----:B------:R-:W-:Y:S01]  /*87f0*/  ISETP.GT.U32.AND P2, PT, R251, R116, PT ;  /* 0x00000074fb00720c */ /* 0x000fe20003f44070 */
[--C-:B------:R-:W-:Y:S02]  /*8800*/  @!P6 IMAD.IADD R113, R113, 0x1, -R251.reuse ;  /* 0x000000017171e824 */ /* 0x100fe400078e0afb */
        /* <DEDUP_REMOVED lines=23> */
[----:B------:R-:W-:Y:S02]  /*8980*/  @!P5 IADD3 R115, R115, -R251, RZ ;  /* 0x800000fb7373d210 */ /* 0x000fe40007ffe0ff */
        /* <DEDUP_REMOVED lines=31> */
[----:B------:R-:W-:Y:S01]  /*8b80*/  @!P4 IMAD.IADD R130, R130, 0x1, -R251 ;  /* 0x000000018282c824 */ /* 0x000fe200078e0afb */
[C---:B------:R-:W-:Y:S01]  /*8b90*/  ISETP.GT.U32.AND P4, PT, R251.reuse, R122, PT ;  /* 0x0000007afb00720c */ /* 0x040fe20003f84070 */
[----:B------:R-:W-:-:S02]  /*8ba0*/  IMAD R245, R251, R126, R245 ;  /* 0x0000007efbf57224 */ /* 0x000fc400078e02f5 */
[--C-:B------:R-:W-:Y:S02]  /*8bb0*/  @!P6 IMAD.IADD R132, R132, 0x1, -R251.reuse ;  /* 0x000000018484e824 */ /* 0x100fe400078e0afb */
[--C-:B------:R-:W-:Y:S01]  /*8bc0*/  @!P0 IMAD.IADD R133, R133, 0x1, -R251.reuse ;  /* 0x0000000185858824 */ /* 0x100fe200078e0afb */
[C---:B------:R-:W-:Y:S01]  /*8bd0*/  ISETP.GT.U32.AND P0, PT, R251.reuse, R125, PT ;  /* 0x0000007dfb00720c */ /* 0x040fe20003f04070 */
[----:B------:R-:W-:Y:S01]  /*8be0*/  @!P1 IMAD.IADD R134, R134, 0x1, -R251 ;  /* 0x0000000186869824 */ /* 0x000fe200078e0afb */
[----:B------:R-:W-:Y:S01]  /*8bf0*/  ISETP.GT.U32.AND P1, PT, R251, R128, PT ;  /* 0x00000080fb00720c */ /* 0x000fe20003f24070 */
[----:B------:R-:W-:Y:S01]  /*8c00*/  IMAD.HI.U32 R126, R3, R247, RZ ;  /* 0x000000f7037e7227 */ /* 0x000fe200078e00ff */
[----:B------:R-:W-:-:S03]  /*8c10*/  IABS R248, R248 ;  /* 0x000000f800f87213 */ /* 0x000fc60000000000 */
[--C-:B------:R-:W-:Y:S01]  /*8c20*/  @!P3 IMAD.IADD R121, R121, 0x1, -R251.reuse ;  /* 0x000000017979b824 */ /* 0x100fe200078e0afb */
[----:B------:R-:W-:Y:S01]  /*8c30*/  ISETP.GT.U32.AND P3, PT, R251, R130, PT ;  /* 0x00000082fb00720c */ /* 0x000fe20003f64070 */
[--C-:B------:R-:W-:Y:S01]  /*8c40*/  @!P5 IMAD.IADD R123, R123, 0x1, -R251.reuse ;  /* 0x000000017b7bd824 */ /* 0x100fe200078e0afb */
[C---:B------:R-:W-:Y:S01]  /*8c50*/  ISETP.GT.U32.AND P5, PT, R251.reuse, R132, PT ;  /* 0x00000084fb00720c */ /* 0x040fe20003fa4070 */
[----:B------:R-:W-:Y:S01]  /*8c60*/  IMAD.MOV R126, RZ, RZ, -R126 ;  /* 0x000000ffff7e7224 */ /* 0x000fe200078e0a7e */
[----:B------:R-:W-:Y:S01]  /*8c70*/  STL [R1+0xc], R6 ;  /* 0x00000c0601007387 */ /* 0x000fe20000100800 */
[----:B------:R-:W-:Y:S02]  /*8c80*/  @!P2 IMAD.IADD R120, R120, 0x1, -R251 ;  /* 0x000000017878a824 */ /* 0x000fe400078e0afb */
[----:B------:R-:W-:Y:S01]  /*8c90*/  IMAD R247, R251, R126, R247 ;  /* 0x0000007efbf77224 */ /* 0x000fe200078e02f7 */
[----:B------:R1:W-:Y:S01]  /*8ca0*/  STL [R1+0x8], R127 ;  /* 0x0000087f01007387 */ /* 0x0003e20000100800 */
[----:B------:R-:W-:Y:S01]  /*8cb0*/  IMAD.HI.U32 R126, R3, R248, RZ ;  /* 0x000000f8037e7227 */ /* 0x000fe200078e00ff */
[----:B------:R-:W-:-:S02]  /*8cc0*/  ISETP.GT.U32.AND P6, PT, R251, R124, PT ;  /* 0x0000007cfb00720c */ /* 0x000fc40003fc4070 */
[C---:B------:R-:W-:Y:S01]  /*8cd0*/  ISETP.GT.U32.AND P2, PT, R251.reuse, R129, PT ;  /* 0x00000081fb00720c */ /* 0x040fe20003f44070 */
[----:B------:R-:W-:Y:S01]  /*8ce0*/  STL [R1+0x4], R250 ;  /* 0x000004fa01007387 */ /* 0x000fe20000100800 */
[--C-:B------:R-:W-:Y:S01]  /*8cf0*/  @!P4 IMAD.IADD R122, R122, 0x1, -R251.reuse ;  /* 0x000000017a7ac824 */ /* 0x100fe200078e0afb */
[----:B-1----:R-:W-:Y:S01]  /*8d00*/  LOP3.LUT R127, R2, 0x1fa, RZ, 0xfc, !PT ;  /* 0x000001fa027f7812 */ /* 0x002fe200078efcff */
[----:B------:R-:W1:Y:S01]  /*8d10*/  S2R R6, SR_TID.X ;  /* 0x0000000000067919 */ /* 0x000e620000002100 */
[----:B------:R-:W-:Y:S01]  /*8d20*/  IMAD.MOV R126, RZ, RZ, -R126 ;  /* 0x000000ffff7e7224 */ /* 0x000fe200078e0a7e */
[----:B------:R-:W-:Y:S01]  /*8d30*/  ISETP.GT.U32.AND P4, PT, R251, R131, PT ;  /* 0x00000083fb00720c */ /* 0x000fe20003f84070 */
[----:B------:R-:W-:Y:S01]  /*8d40*/  @!P1 IMAD.IADD R128, R128, 0x1, -R251 ;  /* 0x0000000180809824 */ /* 0x000fe200078e0afb */
[----:B------:R2:W-:Y:S01]  /*8d50*/  STL [R1], R249 ;  /* 0x000000f901007387 */ /* 0x0005e20000100800 */
[----:B------:R-:W-:Y:S02]  /*8d60*/  @!P0 IADD3 R125, R125, -R251, RZ ;  /* 0x800000fb7d7d8210 */ /* 0x000fe40007ffe0ff */
[----:B------:R-:W-:-:S02]  /*8d70*/  ISETP.GT.U32.AND P0, PT, R251, R133, PT ;  /* 0x00000085fb00720c */ /* 0x000fc40003f04070 */
[C---:B------:R-:W-:Y:S01]  /*8d80*/  ISETP.GT.U32.AND P1, PT, R251.reuse, R135, PT ;  /* 0x00000087fb00720c */ /* 0x040fe20003f24070 */
[--C-:B------:R-:W-:Y:S01]  /*8d90*/  @!P3 IMAD.IADD R130, R130, 0x1, -R251.reuse ;  /* 0x000000018282b824 */ /* 0x100fe200078e0afb */
[----:B--2---:R-:W-:Y:S01]  /*8da0*/  IABS R249, R127 ;  /* 0x0000007f00f97213 */ /* 0x004fe20000000000 */
[C---:B------:R-:W-:Y:S01]  /*8db0*/  IMAD R248, R251.reuse, R126, R248 ;  /* 0x0000007efbf87224 */ /* 0x040fe200078e02f8 */
[C---:B------:R-:W-:Y:S01]  /*8dc0*/  ISETP.GT.U32.AND P3, PT, R251.reuse, R137, PT ;  /* 0x00000089fb00720c */ /* 0x040fe20003f64070 */
[----:B------:R-:W-:Y:S01]  /*8dd0*/  @!P5 IMAD.IADD R132, R132, 0x1, -R251 ;  /* 0x000000018484d824 */ /* 0x000fe200078e0afb */
[----:B------:R-:W-:Y:S01]  /*8de0*/  ISETP.GT.U32.AND P5, PT, R251, R139, PT ;  /* 0x0000008bfb00720c */ /* 0x000fe20003fa4070 */
[----:B------:R-:W-:-:S04]  /*8df0*/  IMAD.HI.U32 R126, R3, R249, RZ ;  /* 0x000000f9037e7227 */ /* 0x000fc800078e00ff */
[----:B------:R-:W-:Y:S02]  /*8e00*/  IMAD.MOV R126, RZ, RZ, -R126 ;  /* 0x000000ffff7e7224 */ /* 0x000fe400078e0a7e */
[--C-:B------:R-:W-:Y:S01]  /*8e10*/  @!P6 IMAD.IADD R124, R124, 0x1, -R251.reuse ;  /* 0x000000017c7ce824 */ /* 0x100fe200078e0afb */
[----:B------:R-:W-:Y:S01]  /*8e20*/  ISETP.GT.U32.AND P6, PT, R251, R134, PT ;  /* 0x00000086fb00720c */ /* 0x000fe20003fc4070 */
[--C-:B------:R-:W-:Y:S01]  /*8e30*/  @!P2 IMAD.IADD R129, R129, 0x1, -R251.reuse ;  /* 0x000000018181a824 */ /* 0x100fe200078e0afb */
[----:B------:R-:W-:Y:S01]  /*8e40*/  ISETP.GT.U32.AND P2, PT, R251, R136, PT ;  /* 0x00000088fb00720c */ /* 0x000fe20003f44070 */
[----:B------:R-:W-:Y:S01]  /*8e50*/  STL [R1+0x1064], R0 ;  /* 0x0010640001007387 */ /* 0x000fe20000100800 */
[----:B------:R-:W-:Y:S01]  /*8e60*/  @!P4 IMAD.IADD R131, R131, 0x1, -R251 ;  /* 0x000000018383c824 */ /* 0x000fe200078e0afb */
[C---:B------:R-:W-:Y:S01]  /*8e70*/  ISETP.GT.U32.AND P4, PT, R251.reuse, R138, PT ;  /* 0x0000008afb00720c */ /* 0x040fe20003f84070 */
[----:B------:R-:W-:Y:S01]  /*8e80*/  IMAD R249, R251, R126, R249 ;  /* 0x0000007efbf97224 */ /* 0x000fe200078e02f9 */
[----:B------:R2:W-:Y:S01]  /*8e90*/  STL [R1+0xb84], R127 ;  /* 0x000b847f01007387 */ /* 0x0005e20000100800 */
[--C-:B------:R-:W-:Y:S01]  /*8ea0*/  @!P0 IMAD.IADD R133, R133, 0x1, -R251.reuse ;  /* 0x0000000185858824 */ /* 0x100fe200078e0afb */
[----:B------:R-:W-:Y:S01]  /*8eb0*/  ISETP.GT.U32.AND P0, PT, R251, R140, PT ;  /* 0x0000008cfb00720c */ /* 0x000fe20003f04070 */
[--C-:B------:R-:W-:Y:S01]  /*8ec0*/  @!P1 IMAD.IADD R135, R135, 0x1, -R251.reuse ;  /* 0x0000000187879824 */ /* 0x100fe200078e0afb */
[----:B------:R-:W-:Y:S01]  /*8ed0*/  ISETP.GT.U32.AND P1, PT, R251, R142, PT ;  /* 0x0000008efb00720c */ /* 0x000fe20003f24070 */
[--C-:B------:R-:W-:Y:S01]  /*8ee0*/  @!P3 IMAD.IADD R137, R137, 0x1, -R251.reuse ;  /* 0x000000018989b824 */ /* 0x100fe200078e0afb */
[----:B------:R-:W-:Y:S01]  /*8ef0*/  ISETP.GT.U32.AND P3, PT, R251, R144, PT ;  /* 0x00000090fb00720c */ /* 0x000fe20003f64070 */
[--C-:B------:R-:W-:Y:S01]  /*8f00*/  @!P5 IMAD.IADD R139, R139, 0x1, -R251.reuse ;  /* 0x000000018b8bd824 */ /* 0x100fe200078e0afb */
[----:B--2---:R-:W2:Y:S01]  /*8f10*/  LDC.64 R126, c[0x0][0x238] ;  /* 0x00008e00ff7e7b82 */ /* 0x004ea20000000a00 */
[C---:B------:R-:W-:Y:S01]  /*8f20*/  ISETP.GT.U32.AND P5, PT, R251.reuse, R146, PT ;  /* 0x00000092fb00720c */ /* 0x040fe20003fa4070 */
[--C-:B------:R-:W-:Y:S01]  /*8f30*/  @!P6 IMAD.IADD R134, R134, 0x1, -R251.reuse ;  /* 0x000000018686e824 */ /* 0x100fe200078e0afb */
        /* <DEDUP_REMOVED lines=10> */
[----:B-1----:R-:W-:Y:S01]  /*8fe0*/  SHF.R.U32.HI R6, RZ, 0x6, R6 ;  /* 0x00000006ff067819 */ /* 0x002fe20000011606 */
[----:B------:R-:W-:Y:S01]  /*8ff0*/  @!P5 IMAD.IADD R146, R146, 0x1, -R251 ;  /* 0x000000019292d824 */ /* 0x000fe200078e0afb */
[----:B------:R-:W-:-:S02]  /*9000*/  ISETP.GT.U32.AND P3, PT, R251, R138, PT ;  /* 0x0000008afb00720c */ /* 0x000fc40003f64070 */
[----:B------:R-:W-:Y:S02]  /*9010*/  LOP3.LUT R0, R2, 0x1fc, RZ, 0xfc, !PT ;  /* 0x000001fc02007812 */ /* 0x000fe400078efcff */
[----:B------:R-:W-:Y:S02]  /*9020*/  ISETP.GT.U32.AND P5, PT, R251, R140, PT ;  /* 0x0000008cfb00720c */ /* 0x000fe40003fa4070 */
[----:B------:R-:W-:Y:S01]  /*9030*/  SGXT.U32 R6, R6, 0x1 ;  /* 0x000000010606781a */ /* 0x000fe20000000000 */
[----:B------:R-:W-:Y:S01]  /*9040*/  STL [R1+0x1068], R4 ;  /* 0x0010680401007387 */ /* 0x000fe20000100800 */
[----:B------:R-:W-:Y:S01]  /*9050*/  IABS R250, R0 ;  /* 0x0000000000fa7213 */ /* 0x000fe20000000000 */
[--C-:B------:R-:W-:Y:S02]  /*9060*/  @!P6 IMAD.IADD R141, R141, 0x1, -R251.reuse ;  /* 0x000000018d8de824 */ /* 0x100fe400078e0afb */
[----:B------:R-:W-:Y:S01]  /*9070*/  STL [R1+0x106c], R5 ;  /* 0x00106c0501007387 */ /* 0x000fe20000100800 */
[----:B------:R-:W-:Y:S01]  /*9080*/  @!P2 IMAD.IADD R143, R143, 0x1, -R251 ;  /* 0x000000018f8fa824 */ /* 0x000fe200078e0afb */
[----:B------:R-:W-:-:S02]  /*9090*/  ISETP.GT.U32.AND P2, PT, R251, R137, PT ;  /* 0x00000089fb00720c */ /* 0x000fc40003f44070 */
[----:B------:R1:W-:Y:S01]  /*90a0*/  STL [R1+0xb80], R0 ;  /* 0x000b800001007387 */ /* 0x0003e20000100800 */
[--C-:B------:R-:W-:Y:S01]  /*90b0*/  @!P4 IMAD.IADD R145, R145, 0x1, -R251.reuse ;  /* 0x000000019191c824 */ /* 0x100fe200078e0afb */
[----:B------:R-:W-:Y:S01]  /*90c0*/  ISETP.GT.U32.AND P4, PT, R251, R139, PT ;  /* 0x0000008bfb00720c */ /* 0x000fe20003f84070 */
[--C-:B------:R-:W-:Y:S01]  /*90d0*/  @!P0 IMAD.IADD R147, R147, 0x1, -R251.reuse ;  /* 0x0000000193938824 */ /* 0x100fe200078e0afb */
[----:B------:R-:W-:Y:S01]  /*90e0*/  @!P1 IADD3 R136, R136, -R251, RZ ;  /* 0x800000fb88889210 */ /* 0x000fe20007ffe0ff */
[----:B--2---:R-:W-:Y:S01]  /*90f0*/  STL [R1+0x1028], R127 ;  /* 0x0010287f01007387 */ /* 0x004fe20000100800 */
[C---:B------:R-:W-:Y:S01]  /*9100*/  ISETP.GT.U32.AND P6, PT, R251.reuse, R135, PT ;  /* 0x00000087fb00720c */ /* 0x040fe20003fc4070 */
[----:B-1----:R-:W-:Y:S01]  /*9110*/  IMAD R0, R6, R126, RZ ;  /* 0x0000007e06007224 */ /* 0x002fe200078e02ff */
[C---:B------:R-:W-:Y:S02]  /*9120*/  ISETP.GT.U32.AND P0, PT, R251.reuse, R141, PT ;  /* 0x0000008dfb00720c */ /* 0x040fe40003f04070 */
[C---:B------:R-:W-:Y:S01]  /*9130*/  ISETP.GT.U32.AND P1, PT, R251.reuse, R142, PT ;  /* 0x0000008efb00720c */ /* 0x040fe20003f24070 */
[--C-:B------:R-:W-:Y:S01]  /*9140*/  @!P3 IMAD.IADD R138, R138, 0x1, -R251.reuse ;  /* 0x000000018a8ab824 */ /* 0x100fe200078e0afb */
[----:B------:R1:W-:Y:S01]  /*9150*/  STL [R1+0x30], R0 ;  /* 0x0000300001007387 */ /* 0x0003e20000100800 */
[C---:B------:R-:W-:Y:S01]  /*9160*/  ISETP.GT.U32.AND P3, PT, R251.reuse, R144, PT ;  /* 0x00000090fb00720c */ /* 0x040fe20003f64070 */
[----:B------:R-:W-:Y:S01]  /*9170*/  @!P5 IMAD.IADD R140, R140, 0x1, -R251 ;  /* 0x000000018c8cd824 */ /* 0x000fe200078e0afb */
[----:B------:R-:W-:Y:S01]  /*9180*/  ISETP.GT.U32.AND P5, PT, R251, R146, PT ;  /* 0x00000092fb00720c */ /* 0x000fe20003fa4070 */
[----:B-1----:R-:W-:-:S02]  /*9190*/  IMAD R0, R126, 0x2, R0 ;  /* 0x000000027e007824 */ /* 0x002fc400078e0200 */
[----:B------:R-:W-:-:S03]  /*91a0*/  @!P2 IMAD.IADD R137, R137, 0x1, -R251 ;  /* 0x000000018989a824 */ /* 0x000fc600078e0afb */
[----:B------:R1:W-:Y:S01]  /*91b0*/  STL [R1+0x70], R0 ;  /* 0x0000700001007387 */ /* 0x0003e20000100800 */
[----:B------:R-:W-:Y:S01]  /*91c0*/  ISETP.GT.U32.AND P2, PT, R251, R143, PT ;  /* 0x0000008ffb00720c */ /* 0x000fe20003f44070 */
[--C-:B------:R-:W-:Y:S01]  /*91d0*/  @!P4 IMAD.IADD R139, R139, 0x1, -R251.reuse ;  /* 0x000000018b8bc824 */ /* 0x100fe200078e0afb */
[----:B------:R-:W-:Y:S01]  /*91e0*/  ISETP.GT.U32.AND P4, PT, R251, R145, PT ;  /* 0x00000091fb00720c */ /* 0x000fe20003f84070 */
[--C-:B------:R-:W-:Y:S02]  /*91f0*/  @!P6 IMAD.IADD R135, R135, 0x1, -R251.reuse ;  /* 0x000000018787e824 */ /* 0x100fe400078e0afb */
[----:B-1----:R-:W-:Y:S01]  /*9200*/  IMAD R0, R126, 0x2, R0 ;  /* 0x000000027e007824 */ /* 0x002fe200078e0200 */
[----:B------:R-:W-:Y:S01]  /*9210*/  ISETP.GT.U32.AND P6, PT, R251, R147, PT ;  /* 0x00000093fb00720c */ /* 0x000fe20003fc4070 */
[--C-:B------:R-:W-:Y:S01]  /*9220*/  @!P0 IMAD.IADD R141, R141, 0x1, -R251.reuse ;  /* 0x000000018d8d8824 */ /* 0x100fe200078e0afb */
[C---:B------:R-:W-:Y:S01]  /*9230*/  ISETP.GT.U32.AND P0, PT, R251.reuse, R148, PT ;  /* 0x00000094fb00720c */ /* 0x040fe20003f04070 */
[--C-:B------:R-:W-:Y:S01]  /*9240*/  @!P1 IMAD.IADD R142, R142, 0x1, -R251.reuse ;  /* 0x000000018e8e9824 */ /* 0x100fe200078e0afb */
[----:B------:R1:W-:Y:S01]  /*9250*/  STL [R1+0x6c], R0 ;  /* 0x00006c0001007387 */ /* 0x0003e20000100800 */
[C---:B------:R-:W-:Y:S01]  /*9260*/  ISETP.GT.U32.AND P1, PT, R251.reuse, R149, PT ;  /* 0x00000095fb00720c */ /* 0x040fe20003f24070 */
[--C-:B------:R-:W-:Y:S01]  /*9270*/  @!P3 IMAD.IADD R144, R144, 0x1, -R251.reuse ;  /* 0x000000019090b824 */ /* 0x100fe200078e0afb */
[C---:B------:R-:W-:Y:S01]  /*9280*/  ISETP.GT.U32.AND P3, PT, R251.reuse, R151, PT ;  /* 0x00000097fb00720c */ /* 0x040fe20003f64070 */
[----:B------:R-:W-:Y:S01]  /*9290*/  @!P5 IMAD.IADD R146, R146, 0x1, -R251 ;  /* 0x000000019292d824 */ /* 0x000fe200078e0afb */
[----:B------:R-:W-:Y:S01]  /*92a0*/  ISETP.GT.U32.AND P5, PT, R251, R153, PT ;  /* 0x00000099fb00720c */ /* 0x000fe20003fa4070 */
[----:B-1----:R-:W-:-:S05]  /*92b0*/  IMAD R0, R126, 0x2, R0 ;  /* 0x000000027e007824 */ /* 0x002fca00078e0200 */
[----:B------:R1:W-:Y:S01]  /*92c0*/  STL [R1+0x68], R0 ;  /* 0x0000680001007387 */ /* 0x0003e20000100800 */
[--C-:B------:R-:W-:Y:S01]  /*92d0*/  @!P2 IMAD.IADD R143, R143, 0x1, -R251.reuse ;  /* 0x000000018f8fa824 */ /* 0x100fe200078e0afb */
[----:B------:R-:W-:Y:S01]  /*92e0*/  ISETP.GT.U32.AND P2, PT, R251, R150, PT ;  /* 0x00000096fb00720c */ /* 0x000fe20003f44070 */
[--C-:B------:R-:W-:Y:S02]  /*92f0*/  @!P4 IMAD.IADD R145, R145, 0x1, -R251.reuse ;  /* 0x000000019191c824 */ /* 0x100fe400078e0afb */
[----:B-1----:R-:W-:Y:S01]  /*9300*/  IMAD R0, R126, 0x2, R0 ;  /* 0x000000027e007824 */ /* 0x002fe200078e0200 */
[----:B------:R-:W-:Y:S01]  /*9310*/  ISETP.GT.U32.AND P4, PT, R251, R152, PT ;  /* 0x00000098fb00720c */ /* 0x000fe20003f84070 */
[----:B------:R-:W-:-:S03]  /*9320*/  @!P6 IMAD.IADD R147, R147, 0x1, -R251 ;  /* 0x000000019393e824 */ /* 0x000fc600078e0afb */
[----:B------:R1:W-:Y:S01]  /*9330*/  STL [R1+0x74], R0 ;  /* 0x0000740001007387 */ /* 0x0003e20000100800 */
[--C-:B------:R-:W-:Y:S01]  /*9340*/  @!P0 IMAD.IADD R148, R148, 0x1, -R251.reuse ;  /* 0x0000000194948824 */ /* 0x100fe200078e0afb */
[----:B------:R-:W-:Y:S01]  /*9350*/  ISETP.GT.U32.AND P6, PT, R251, R154, PT ;  /* 0x0000009afb00720c */ /* 0x000fe20003fc4070 */
[--C-:B------:R-:W-:Y:S01]  /*9360*/  @!P1 IMAD.IADD R149, R149, 0x1, -R251.reuse ;  /* 0x0000000195959824 */ /* 0x100fe200078e0afb */
[C---:B------:R-:W-:Y:S02]  /*9370*/  ISETP.GT.U32.AND P0, PT, R251.reuse, R155, PT ;  /* 0x0000009bfb00720c */ /* 0x040fe40003f04070 */
[----:B------:R-:W-:Y:S01]  /*9380*/  ISETP.GT.U32.AND P1, PT, R251, R156, PT ;  /* 0x0000009cfb00720c */ /* 0x000fe20003f24070 */
[----:B-1----:R-:W-:Y:S02]  /*9390*/  IMAD R0, R126, 0x2, R0 ;  /* 0x000000027e007824 */ /* 0x002fe400078e0200 */
[--C-:B------:R-:W-:Y:S01]  /*93a0*/  @!P3 IMAD.IADD R151, R151, 0x1, -R251.reuse ;  /* 0x000000019797b824 */ /* 0x100fe200078e0afb */
[----:B------:R-:W-:Y:S01]  /*93b0*/  ISETP.GT.U32.AND P3, PT, R251, R158, PT ;  /* 0x0000009efb00720c */ /* 0x000fe20003f64070 */
        /* <DEDUP_REMOVED lines=9> */
[--C-:B------:R-:W-:Y:S02]  /*9450*/  @!P6 IMAD.IADD R154, R154, 0x1, -R251.reuse ;  /* 0x000000019a9ae824 */ /* 0x100fe400078e0afb */
[--C-:B------:R-:W-:Y:S01]  /*9460*/  @!P0 IMAD.IADD R155, R155, 0x1, -R251.reuse ;  /* 0x000000019b9b8824 */ /* 0x100fe200078e0afb */
[C---:B------:R-:W-:Y:S01]  /*9470*/  ISETP.GT.U32.AND P0, PT, R251.reuse, R149, PT ;  /* 0x00000095fb00720c */ /* 0x040fe20003f04070 */
[--C-:B------:R-:W-:Y:S02]  /*9480*/  @!P1 IMAD.IADD R156, R156, 0x1, -R251.reuse ;  /* 0x000000019c9c9824 */ /* 0x100fe400078e0afb */
[----:B-1----:R-:W-:Y:S01]  /*9490*/  IMAD R0, R126, 0x2, R0 ;  /* 0x000000027e007824 */ /* 0x002fe200078e0200 */
[C---:B------:R-:W-:Y:S01]  /*94a0*/  ISETP.GT.U32.AND P1, PT, R251.reuse, R150, PT ;  /* 0x00000096fb00720c */ /* 0x040fe20003f24070 */
[----:B------:R-:W-:Y:S01]  /*94b0*/  @!P3 IMAD.IADD R158, R158, 0x1, -R251 ;  /* 0x000000019e9eb824 */ /* 0x000fe200078e0afb */
[----:B------:R-:W-:-:S02]  /*94c0*/  ISETP.GT.U32.AND P3, PT, R251, R152, PT ;  /* 0x00000098fb00720c */ /* 0x000fc40003f64070 */
[----:B------:R1:W-:Y:S01]  /*94d0*/  STL [R1+0x40], R0 ;  /* 0x0000400001007387 */ /* 0x0003e20000100800 */
[--C-:B------:R-:W-:Y:S01]  /*94e0*/  @!P5 IMAD.IADD R160, R160, 0x1, -R251.reuse ;  /* 0x00000001a0a0d824 */ /* 0x100fe200078e0afb */
[----:B------:R-:W-:Y:S01]  /*94f0*/  ISETP.GT.U32.AND P5, PT, R251, R154, PT ;  /* 0x0000009afb00720c */ /* 0x000fe20003fa4070 */
[----:B------:R-:W-:Y:S02]  /*9500*/  @!P2 IMAD.IADD R157, R157, 0x1, -R251 ;  /* 0x000000019d9da824 */ /* 0x000fe400078e0afb */
[----:B-1----:R-:W-:Y:S01]  /*9510*/  IMAD R0, R126, 0x2, R0 ;  /* 0x000000027e007824 */ /* 0x002fe200078e0200 */
[----:B------:R-:W-:-:S04]  /*9520*/  ISETP.GT.U32.AND P2, PT, R251, R151, PT ;  /* 0x00000097fb00720c */ /* 0x000fc80003f44070 */
[----:B------:R1:W-:Y:S01]  /*9530*/  STL [R1+0x44], R0 ;  /* 0x0000440001007387 */ /* 0x0003e20000100800 */
[----:B------:R-:W-:Y:S01]  /*9540*/  @!P4 IADD3 R159, R159, -R251, RZ ;  /* 0x800000fb9f9fc210 */ /* 0x000fe20007ffe0ff */
[--C-:B------:R-:W-:Y:S01]  /*9550*/  @!P0 IMAD.IADD R149, R149, 0x1, -R251.reuse ;  /* 0x0000000195958824 */ /* 0x100fe200078e0afb */
[C---:B------:R-:W-:Y:S01]  /*9560*/  ISETP.GT.U32.AND P4, PT, R251.reuse, R153, PT ;  /* 0x00000099fb00720c */ /* 0x040fe20003f84070 */
[--C-:B------:R-:W-:Y:S02]  /*9570*/  @!P1 IMAD.IADD R150, R150, 0x1, -R251.reuse ;  /* 0x0000000196969824 */ /* 0x100fe400078e0afb */
[----:B-1----:R-:W-:Y:S01]  /*9580*/  IMAD R0, R126, 0x2, R0 ;  /* 0x000000027e007824 */ /* 0x002fe200078e0200 */
[C---:B------:R-:W-:Y:S02]  /*9590*/  ISETP.GT.U32.AND P0, PT, R251.reuse, R155, PT ;  /* 0x0000009bfb00720c */ /* 0x040fe40003f04070 */
[C---:B------:R-:W-:Y:S02]  /*95a0*/  ISETP.GT.U32.AND P1, PT, R251.reuse, R156, PT ;  /* 0x0000009cfb00720c */ /* 0x040fe40003f24070 */
[----:B------:R1:W-:Y:S01]  /*95b0*/  STL [R1+0x48], R0 ;  /* 0x0000480001007387 */ /* 0x0003e20000100800 */
[--C-:B------:R-:W-:Y:S01]  /*95c0*/  @!P3 IMAD.IADD R152, R152, 0x1, -R251.reuse ;  /* 0x000000019898b824 */ /* 0x100fe200078e0afb */
[C---:B------:R-:W-:Y:S01]  /*95d0*/  ISETP.GT.U32.AND P3, PT, R251.reuse, R158, PT ;  /* 0x0000009efb00720c */ /* 0x040fe20003f64070 */
[----:B------:R-:W-:Y:S01]  /*95e0*/  @!P5 IMAD.IADD R154, R154, 0x1, -R251 ;  /* 0x000000019a9ad824 */ /* 0x000fe200078e0afb */
[C---:B------:R-:W-:Y:S01]  /*95f0*/  ISETP.GT.U32.AND P5, PT, R251.reuse, R161, PT ;  /* 0x000000a1fb00720c */ /* 0x040fe20003fa4070 */
[----:B-1----:R-:W-:Y:S01]  /*9600*/  IMAD R0, R126, 0x2, R0 ;  /* 0x000000027e007824 */ /* 0x002fe200078e0200 */
[----:B------:R-:W-:-:S04]  /*9610*/  ISETP.GT.U32.AND P6, PT, R251, R148, PT ;  /* 0x00000094fb00720c */ /* 0x000fc80003fc4070 */
        /* <DEDUP_REMOVED lines=9> */
[C---:B------:R-:W-:Y:S02]  /*96b0*/  ISETP.GT.U32.AND P0, PT, R251.reuse, R162, PT ;  /* 0x000000a2fb00720c */ /* 0x040fe40003f04070 */
[C---:B------:R-:W-:Y:S01]  /*96c0*/  ISETP.GT.U32.AND P1, PT, R251.reuse, R163, PT ;  /* 0x000000a3fb00720c */ /* 0x040fe20003f24070 */
[--C-:B------:R-:W-:Y:S02]  /*96d0*/  @!P3 IMAD.IADD R158, R158, 0x1, -R251.reuse ;  /* 0x000000019e9eb824 */ /* 0x100fe400078e0afb */
[----:B-1----:R-:W-:Y:S01]  /*96e0*/  IMAD R0, R126, 0x2, R0 ;  /* 0x000000027e007824 */ /* 0x002fe200078e0200 */
[----:B------:R-:W-:Y:S01]  /*96f0*/  ISETP.GT.U32.AND P3, PT, R251, R165, PT ;  /* 0x000000a5fb00720c */ /* 0x000fe20003f64070 */
[----:B------:R-:W-:Y:S01]  /*9700*/  @!P5 IMAD.IADD R161, R161, 0x1, -R251 ;  /* 0x00000001a1a1d824 */ /* 0x000fe200078e0afb */
[----:B------:R-:W-:-:S02]  /*9710*/  ISETP.GT.U32.AND P5, PT, R251, R168, PT ;  /* 0x000000a8fb00720c */ /* 0x000fc40003fa4070 */
[----:B------:R1:W-:Y:S01]  /*9720*/  STL [R1+0x54], R0 ;  /* 0x0000540001007387 */ /* 0x0003e20000100800 */
[--C-:B------:R-:W-:Y:S01]  /*9730*/  @!P6 IMAD.IADD R148, R148, 0x1, -R251.reuse ;  /* 0x000000019494e824 */ /* 0x100fe200078e0afb */
[----:B------:R-:W-:Y:S01]  /*9740*/  ISETP.GT.U32.AND P6, PT, R251, R160, PT ;  /* 0x000000a0fb00720c */ /* 0x000fe20003fc4070 */
[--C-:B------:R-:W-:Y:S01]  /*9750*/  @!P2 IMAD.IADD R157, R157, 0x1, -R251.reuse ;  /* 0x000000019d9da824 */ /* 0x100fe200078e0afb */
[----:B------:R-:W-:Y:S01]  /*9760*/  ISETP.GT.U32.AND P2, PT, R251, R164, PT ;  /* 0x000000a4fb00720c */ /* 0x000fe20003f44070 */
[----:B-1----:R-:W-:Y:S02]  /*9770*/  IMAD R0, R126, 0x2, R0 ;  /* 0x000000027e007824 */ /* 0x002fe400078e0200 */
[----:B------:R-:W-:-:S03]  /*9780*/  @!P4 IMAD.IADD R159, R159, 0x1, -R251 ;  /* 0x000000019f9fc824 */ /* 0x000fc600078e0afb */
[----:B------:R1:W-:Y:S01]  /*9790*/  STL [R1+0x58], R0 ;  /* 0x0000580001007387 */ /* 0x0003e20000100800 */
[C---:B------:R-:W-:Y:S01]  /*97a0*/  ISETP.GT.U32.AND P4, PT, R251.reuse, R166, PT ;  /* 0x000000a6fb00720c */ /* 0x040fe20003f84070 */
[--C-:B------:R-:W-:Y:S01]  /*97b0*/  @!P0 IMAD.IADD R162, R162, 0x1, -R251.reuse ;  /* 0x00000001a2a28824 */ /* 0x100fe200078e0afb */
[----:B------:R-:W-:Y:S01]  /*97c0*/  ISETP.GT.U32.AND P0, PT, R251, R169, PT ;  /* 0x000000a9fb00720c */ /* 0x000fe20003f04070 */
[--C-:B------:R-:W-:Y:S01]  /*97d0*/  @!P1 IMAD.IADD R163, R163, 0x1, -R251.reuse ;  /* 0x00000001a3a39824 */ /* 0x100fe200078e0afb */
[----:B------:R-:W-:Y:S01]  /*97e0*/  ISETP.GT.U32.AND P1, PT, R251, R170, PT ;  /* 0x000000aafb00720c */ /* 0x000fe20003f24070 */
[----:B-1----:R-:W-:Y:S01]  /*97f0*/  IMAD R0, R126, 0x2, R0 ;  /* 0x000000027e007824 */ /* 0x002fe200078e0200 */
[----:B------:R-:W-:Y:S01]  /*9800*/  @!P5 IADD3 R168, R168, -R251, RZ ;  /* 0x800000fba8a8d210 */ /* 0x000fe20007ffe0ff */
[--C-:B------:R-:W-:Y:S01]  /*9810*/  @!P3 IMAD.IADD R165, R165, 0x1, -R251.reuse ;  /* 0x00000001a5a5b824 */ /* 0x100fe200078e0afb */
[C---:B------:R-:W-:Y:S02]  /*9820*/  ISETP.GT.U32.AND P3, PT, R251.reuse, R172, PT ;  /* 0x000000acfb00720c */ /* 0x040fe40003f64070 */
[----:B------:R1:W-:Y:S01]  /*9830*/  STL [R1+0x5c], R0 ;  /* 0x00005c0001007387 */ /* 0x0003e20000100800 */
[C---:B------:R-:W-:Y:S01]  /*9840*/  ISETP.GT.U32.AND P5, PT, R251.reuse, R162, PT ;  /* 0x000000a2fb00720c */ /* 0x040fe20003fa4070 */
[----:B------:R-:W-:Y:S01]  /*9850*/  @!P6 IMAD.IADD R160, R160, 0x1, -R251 ;  /* 0x00000001a0a0e824 */ /* 0x000fe200078e0afb */
[----:B------:R-:W-:Y:S01]  /*9860*/  ISETP.GT.U32.AND P6, PT, R251, R167, PT ;  /* 0x000000a7fb00720c */ /* 0x000fe20003fc4070 */
[----:B-1----:R-:W-:-:S02]  /*9870*/  IMAD R0, R126, 0x2, R0 ;  /* 0x000000027e007824 */ /* 0x002fc400078e0200 */
[----:B------:R-:W-:-:S03]  /*9880*/  @!P2 IMAD.IADD R164, R164, 0x1, -R251 ;  /* 0x00000001a4a4a824 */ /* 0x000fc600078e0afb */
[----:B------:R1:W-:Y:S01]  /*9890*/  STL [R1+0x64], R0 ;  /* 0x0000640001007387 */ /* 0x0003e20000100800 */
[C---:B------:R-:W-:Y:S01]  /*98a0*/  ISETP.GT.U32.AND P2, PT, R251.reuse, R171, PT ;  /* 0x000000abfb00720c */ /* 0x040fe20003f44070 */
[--C-:B------:R-:W-:Y:S01]  /*98b0*/  @!P4 IMAD.IADD R166, R166, 0x1, -R251.reuse ;  /* 0x00000001a6a6c824 */ /* 0x100fe200078e0afb */
[----:B------:R-:W-:Y:S01]  /*98c0*/  ISETP.GT.U32.AND P4, PT, R251, R173, PT ;  /* 0x000000adfb00720c */ /* 0x000fe20003f84070 */
[--C-:B------:R-:W-:Y:S02]  /*98d0*/  @!P0 IMAD.IADD R169, R169, 0x1, -R251.reuse ;  /* 0x00000001a9a98824 */ /* 0x100fe400078e0afb */
[----:B-1----:R-:W-:Y:S01]  /*98e0*/  IMAD R0, R126, 0x2, R0 ;  /* 0x000000027e007824 */ /* 0x002fe200078e0200 */
[C---:B------:R-:W-:Y:S01]  /*98f0*/  ISETP.GT.U32.AND P0, PT, R251.reuse, R163, PT ;  /* 0x000000a3fb00720c */ /* 0x040fe20003f04070 */
[--C-:B------:R-:W-:Y:S01]  /*9900*/  @!P1 IMAD.IADD R170, R170, 0x1, -R251.reuse ;  /* 0x00000001aaaa9824 */ /* 0x100fe200078e0afb */
[C---:B------:R-:W-:Y:S02]  /*9910*/  ISETP.GT.U32.AND P1, PT, R251.reuse, R164, PT ;  /* 0x000000a4fb00720c */ /* 0x040fe40003f24070 */
[----:B------:R1:W-:Y:S01]  /*9920*/  STL [R1+0xe8], R0 ;  /* 0x0000e80001007387 */ /* 0x0003e20000100800 */
[--C-:B------:R-:W-:Y:S01]  /*9930*/  @!P3 IMAD.IADD R172, R172, 0x1, -R251.reuse ;  /* 0x00000001acacb824 */ /* 0x100fe200078e0afb */
[C---:B------:R-:W-:Y:S01]  /*9940*/  ISETP.GT.U32.AND P3, PT, R251.reuse, R166, PT ;  /* 0x000000a6fb00720c */ /* 0x040fe20003f64070 */
[----:B------:R-:W-:Y:S01]  /*9950*/  @!P5 IMAD.IADD R162, R162, 0x1, -R251 ;  /* 0x00000001a2a2d824 */ /* 0x000fe200078e0afb */
[----:B------:R-:W-:Y:S01]  /*9960*/  ISETP.GT.U32.AND P5, PT, R251, R168, PT ;  /* 0x000000a8fb00720c */ /* 0x000fe20003fa4070 */
[----:B-1----:R-:W-:-:S02]  /*9970*/  IMAD R0, R126, 0x2, R0 ;  /* 0x000000027e007824 */ /* 0x002fc400078e0200 */
[----:B------:R-:W-:-:S03]  /*9980*/  @!P6 IMAD.IADD R167, R167, 0x1, -R251 ;  /* 0x00000001a7a7e824 */ /* 0x000fc600078e0afb */
[----:B------:R1:W-:Y:S01]  /*9990*/  STL [R1+0xec], R0 ;  /* 0x0000ec0001007387 */ /* 0x0003e20000100800 */
[--C-:B------:R-:W-:Y:S01]  /*99a0*/  @!P2 IMAD.IADD R171, R171, 0x1, -R251.reuse ;  /* 0x00000001ababa824 */ /* 0x100fe200078e0afb */
[----:B------:R-:W-:Y:S01]  /*99b0*/  ISETP.GT.U32.AND P2, PT, R251, R165, PT ;  /* 0x000000a5fb00720c */ /* 0x000fe20003f44070 */
[--C-:B------:R-:W-:Y:S02]  /*99c0*/  @!P4 IMAD.IADD R173, R173, 0x1, -R251.reuse ;  /* 0x00000001adadc824 */ /* 0x100fe400078e0afb */
[----:B-1----:R-:W-:Y:S01]  /*99d0*/  IMAD R0, R126, 0x2, R0 ;  /* 0x000000027e007824 */ /* 0x002fe200078e0200 */
[----:B------:R-:W-:Y:S01]  /*99e0*/  ISETP.GT.U32.AND P6, PT, R251, R161, PT ;  /* 0x000000a1fb00720c */ /* 0x000fe20003fc4070 */
[--C-:B------:R-:W-:Y:S01]  /*99f0*/  @!P0 IMAD.IADD R163, R163, 0x1, -R251.reuse ;  /* 0x00000001a3a38824 */ /* 0x100fe200078e0afb */
[C---:B------:R-:W-:Y:S02]  /*9a00*/  ISETP.GT.U32.AND P4, PT, R251.reuse, R167, PT ;  /* 0x000000a7fb00720c */ /* 0x040fe40003f84070 */
[----:B------:R1:W-:Y:S01]  /*9a10*/  STL [R1+0xf0], R0 ;  /* 0x0000f00001007387 */ /* 0x0003e20000100800 */
[----:B------:R-:W-:Y:S01]  /*9a20*/  @!P1 IMAD.IADD R164, R164, 0x1, -R251 ;  /* 0x00000001a4a49824 */ /* 0x000fe200078e0afb */
[----:B------:R-:W-:-:S02]  /*9a30*/  ISETP.GT.U32.AND P0, PT, R251, R169, PT ;  /* 0x000000a9fb00720c */ /* 0x000fc40003f04070 */
[C---:B------:R-:W-:Y:S01]  /*9a40*/  ISETP.GT.U32.AND P1, PT, R251.reuse, R170, PT ;  /* 0x000000aafb00720c */ /* 0x040fe20003f24070 */
[--C-:B------:R-:W-:Y:S02]  /*9a50*/  @!P3 IMAD.IADD R166, R166, 0x1, -R251.reuse ;  /* 0x00000001a6a6b824 */ /* 0x100fe400078e0afb */
[----:B-1----:R-:W-:Y:S01]  /*9a60*/  IMAD R0, R126, 0x2, R0 ;  /* 0x000000027e007824 */ /* 0x002fe200078e0200 */
[C---:B------:R-:W-:Y:S01]  /*9a70*/  ISETP.GT.U32.AND P3, PT, R251.reuse, R172, PT ;  /* 0x000000acfb00720c */ /* 0x040fe20003f64070 */
[--C-:B------:R-:W-:Y:S01]  /*9a80*/  @!P5 IMAD.IADD R168, R168, 0x1, -R251.reuse ;  /* 0x00000001a8a8d824 */ /* 0x100fe200078e0afb */
[----:B------:R-:W-:Y:S02]  /*9a90*/  ISETP.GT.U32.AND P5, PT, R251, R175, PT ;  /* 0x000000affb00720c */ /* 0x000fe40003fa4070 */
[----:B------:R1:W-:Y:S01]  /*9aa0*/  STL [R1+0xf4], R0 ;  /* 0x0000f40001007387 */ /* 0x0003e20000100800 */
[----:B------:R-:W-:Y:S01]  /*9ab0*/  @!P2 IMAD.IADD R165, R165, 0x1, -R251 ;  /* 0x00000001a5a5a824 */ /* 0x000fe200078e0afb */
[----:B------:R-:W-:Y:S01]  /*9ac0*/  ISETP.GT.U32.AND P2, PT, R251, R171, PT ;  /* 0x000000abfb00720c */ /* 0x000fe20003f44070 */
[----:B-1----:R-:W-:-:S02]  /*9ad0*/  IMAD R0, R126, 0x2, R0 ;  /* 0x000000027e007824 */ /* 0x002fc400078e0200 */
[----:B------:R-:W-:-:S03]  /*9ae0*/  @!P6 IMAD.IADD R161, R161, 0x1, -R251 ;  /* 0x00000001a1a1e824 */ /* 0x000fc600078e0afb */
[----:B------:R1:W-:Y:S01]  /*9af0*/  STL [R1+0xf8], R0 ;  /* 0x0000f80001007387 */ /* 0x0003e20000100800 */
[----:B------:R-:W-:-:S03]  /*9b00*/  @!P4 IMAD.IADD R167, R167, 0x1, -R251 ;  /* 0x00000001a7a7c824 */ /* 0x000fc600078e0afb */
[----:B------:R-:W2:Y:S01]  /*9b10*/  LDL.LU R5, [R1+0x34] ;  /* 0x0000340001057983 */ /* 0x000ea20000300800 */
[----:B------:R-:W-:Y:S01]  /*9b20*/  ISETP.GT.U32.AND P6, PT, R251, R173, PT ;  /* 0x000000adfb00720c */ /* 0x000fe20003fc4070 */
[--C-:B------:R-:W-:Y:S01]  /*9b30*/  @!P0 IMAD.IADD R169, R169, 0x1, -R251.reuse ;  /* 0x00000001a9a98824 */ /* 0x100fe200078e0afb */
[C---:B------:R-:W-:Y:S01]  /*9b40*/  ISETP.GT.U32.AND P4, PT, R251.reuse, R174, PT ;  /* 0x000000aefb00720c */ /* 0x040fe20003f84070 */
[--C-:B------:R-:W-:Y:S01]  /*9b50*/  @!P1 IMAD.IADD R170, R170, 0x1, -R251.reuse ;  /* 0x00000001aaaa9824 */ /* 0x100fe200078e0afb */
[C---:B------:R-:W-:Y:S01]  /*9b60*/  ISETP.GT.U32.AND P0, PT, R251.reuse, R176, PT ;  /* 0x000000b0fb00720c */ /* 0x040fe20003f04070 */
[--C-:B------:R-:W-:Y:S01]  /*9b70*/  @!P3 IMAD.IADD R172, R172, 0x1, -R251.reuse ;  /* 0x00000001acacb824 */ /* 0x100fe200078e0afb */
[C---:B------:R-:W-:Y:S01]  /*9b80*/  ISETP.GT.U32.AND P1, PT, R251.reuse, R177, PT ;  /* 0x000000b1fb00720c */ /* 0x040fe20003f24070 */
[----:B------:R-:W3:Y:S01]  /*9b90*/  LDL.LU R4, [R1+0x60] ;  /* 0x0000600001047983 */ /* 0x000ee20000300800 */
        /* <DEDUP_REMOVED lines=10> */
[----:B------:R-:W-:Y:S01]  /*9c40*/  ISETP.GT.U32.AND P0, PT, R251, R183, PT ;  /* 0x000000b7fb00720c */ /* 0x000fe20003f04070 */
[----:B------:R-:W4:Y:S01]  /*9c50*/  S2R R127, SR_TID.X ;  /* 0x00000000007f7919 */ /* 0x000f220000002100 */
[----:B------:R-:W-:-:S02]  /*9c60*/  @!P1 IADD3 R177, R177, -R251, RZ ;  /* 0x800000fbb1b19210 */ /* 0x000fc40007ffe0ff */
        /* <DEDUP_REMOVED lines=8> */
[----:B------:R-:W3:Y:S01]  /*9cf0*/  LDL R6, [R1+0x2c] ;  /* 0x00002c0001067983 */ /* 0x000ee20000100800 */
        /* <DEDUP_REMOVED lines=10> */
[----:B------:R-:W-:Y:S01]  /*9da0*/  @!P2 IMAD.IADD R185, R185, 0x1, -R251 ;  /* 0x00000001b9b9a824 */ /* 0x000fe200078e0afb */
[----:B------:R-:W-:-:S03]  /*9db0*/  ISETP.GT.U32.AND P2, PT, R251, R179, PT ;  /* 0x000000b3fb00720c */ /* 0x000fc60003f44070 */
        /* <DEDUP_REMOVED lines=35> */
[----:B------:R-:W-:Y:S01]  /*9ff0*/  @!P5 IMAD.IADD R196, R196, 0x1, -R251 ;  /* 0x00000001c4c4d824 */ /* 0x000fe200078e0afb */
[----:B------:R-:W-:-:S02]  /*a000*/  ISETP.GT.U32.AND P5, PT, R251, R190, PT ;  /* 0x000000befb00720c */ /* 0x000fc40003fa4070 */
[----:B------:R-:W-:Y:S02]  /*a010*/  @!P6 IADD3 R186, R186, -R251, RZ ;  /* 0x800000fbbabae210 */ /* 0x000fe40007ffe0ff */
        /* <DEDUP_REMOVED lines=15> */
[----:B------:R-:W-:-:S03]  /*a110*/  @!P2 IMAD.IADD R199, R199, 0x1, -R251 ;  /* 0x00000001c7c7a824 */ /* 0x000fc600078e0afb */
        /* <DEDUP_REMOVED lines=56> */
[----:B------:R-:W-:Y:S02]  /*a4a0*/  ISETP.GT.U32.AND P4, PT, R251, R209, PT ;  /* 0x000000d1fb00720c */ /* 0x000fe40003f84070 */
[----:B------:R-:W-:Y:S01]  /*a4b0*/  @!P0 IADD3 R205, R205, -R251, RZ ;  /* 0x800000fbcdcd8210 */ /* 0x000fe20007ffe0ff */
[--C-:B------:R-:W-:Y:S01]  /*a4c0*/  @!P1 IMAD.IADD R206, R206, 0x1, -R251.reuse ;  /* 0x00000001cece9824 */ /* 0x100fe200078e0afb */
[C---:B------:R-:W-:Y:S02]  /*a4d0*/  ISETP.GT.U32.AND P0, PT, R251.reuse, R211, PT ;  /* 0x000000d3fb00720c */ /* 0x040fe40003f04070 */
        /* <DEDUP_REMOVED lines=39> */
[C---:B------:R-:W-:Y:S02]  /*a750*/  ISETP.GT.U32.AND P6, PT, R251.reuse, R213, PT ;  /* 0x000000d5fb00720c */ /* 0x040fe40003fc4070 */
[----:B------:R-:W-:Y:S02]  /*a760*/  @!P1 IADD3 R214, R214, -R251, RZ ;  /* 0x800000fbd6d69210 */ /* 0x000fe40007ffe0ff */
[C---:B------:R-:W-:Y:S02]  /*a770*/  ISETP.GT.U32.AND P0, PT, R251.reuse, R219, PT ;  /* 0x000000dbfb00720c */ /* 0x040fe40003f04070 */
        /* <DEDUP_REMOVED lines=35> */
[----:B------:R-:W-:Y:S01]  /*a9b0*/  ISETP.GT.U32.AND P4, PT, R251, R237, PT ;  /* 0x000000edfb00720c */ /* 0x000fe20003f84070 */
[--C-:B------:R-:W-:Y:S02]  /*a9c0*/  @!P6 IMAD.IADD R232, R232, 0x1, -R251.reuse ;  /* 0x00000001e8e8e824 */ /* 0x100fe400078e0afb */
[--C-:B------:R-:W-:Y:S01]  /*a9d0*/  @!P0 IMAD.IADD R233, R233, 0x1, -R251.reuse ;  /* 0x00000001e9e98824 */ /* 0x100fe200078e0afb */
[C---:B------:R-:W-:Y:S01]  /*a9e0*/  ISETP.GT.U32.AND P0, PT, R251.reuse, R227, PT ;  /* 0x000000e3fb00720c */ /* 0x040fe20003f04070 */
[--C-:B------:R-:W-:Y:S01]  /*a9f0*/  @!P1 IMAD.IADD R234, R234, 0x1, -R251.reuse ;  /* 0x00000001eaea9824 */ /* 0x100fe200078e0afb */
[C---:B------:R-:W-:Y:S01]  /*aa00*/  ISETP.GT.U32.AND P1, PT, R251.reuse, R228, PT ;  /* 0x000000e4fb00720c */ /* 0x040fe20003f24070 */
[--C-:B------:R-:W-:Y:S01]  /*aa10*/  @!P3 IMAD.IADD R236, R236, 0x1, -R251.reuse ;  /* 0x00000001ececb824 */ /* 0x100fe200078e0afb */
[C---:B------:R-:W-:Y:S01]  /*aa20*/  ISETP.GT.U32.AND P3, PT, R251.reuse, R230, PT ;  /* 0x000000e6fb00720c */ /* 0x040fe20003f64070 */
[----:B------:R-:W-:Y:S01]  /*aa30*/  @!P5 IMAD.IADD R238, R238, 0x1, -R251 ;  /* 0x00000001eeeed824 */ /* 0x000fe200078e0afb */
[----:B------:R-:W-:-:S03]  /*aa40*/  ISETP.GT.U32.AND P5, PT, R251, R232, PT ;  /* 0x000000e8fb00720c */ /* 0x000fc60003fa4070 */
[----:B------:R-:W-:Y:S02]  /*aa50*/  @!P4 IADD3 R237, R237, -R251, RZ ;  /* 0x800000fbededc210 */ /* 0x000fe40007ffe0ff */
[----:B------:R-:W-:Y:S02]  /*aa60*/  ISETP.GT.U32.AND P4, PT, R251, R231, PT ;  /* 0x000000e7fb00720c */ /* 0x000fe40003f84070 */
[--C-:B------:R-:W-:Y:S01]  /*aa70*/  @!P0 IMAD.IADD R227, R227, 0x1, -R251.reuse ;  /* 0x00000001e3e38824 */ /* 0x100fe200078e0afb */
[C---:B------:R-:W-:Y:S01]  /*aa80*/  ISETP.GT.U32.AND P0, PT, R251.reuse, R233, PT ;  /* 0x000000e9fb00720c */ /* 0x040fe20003f04070 */
[--C-:B------:R-:W-:Y:S01]  /*aa90*/  @!P1 IMAD.IADD R228, R228, 0x1, -R251.reuse ;  /* 0x00000001e4e49824 */ /* 0x100fe200078e0afb */
[C---:B------:R-:W-:Y:S01]  /*aaa0*/  ISETP.GT.U32.AND P1, PT, R251.reuse, R234, PT ;  /* 0x000000eafb00720c */ /* 0x040fe20003f24070 */
[--C-:B------:R-:W-:Y:S01]  /*aab0*/  @!P3 IMAD.IADD R230, R230, 0x1, -R251.reuse ;  /* 0x00000001e6e6b824 */ /* 0x100fe200078e0afb */
[C---:B------:R-:W-:Y:S01]  /*aac0*/  ISETP.GT.U32.AND P3, PT, R251.reuse, R236, PT ;  /* 0x000000ecfb00720c */ /* 0x040fe20003f64070 */
[----:B------:R-:W-:Y:S01]  /*aad0*/  @!P5 IMAD.IADD R232, R232, 0x1, -R251 ;  /* 0x00000001e8e8d824 */ /* 0x000fe200078e0afb */
[----:B------:R-:W-:-:S04]  /*aae0*/  ISETP.GT.U32.AND P5, PT, R251, R239, PT ;  /* 0x000000effb00720c */ /* 0x000fc80003fa4070 */
[--C-:B------:R-:W-:Y:S01]  /*aaf0*/  @!P4 IMAD.IADD R231, R231, 0x1, -R251.reuse ;  /* 0x00000001e7e7c824 */ /* 0x100fe200078e0afb */
[----:B------:R-:W-:Y:S02]  /*ab00*/  ISETP.GT.U32.AND P4, PT, R251, R238, PT ;  /* 0x000000eefb00720c */ /* 0x000fe40003f84070 */
[--C-:B------:R-:W-:Y:S01]  /*ab10*/  @!P0 IMAD.IADD R233, R233, 0x1, -R251.reuse ;  /* 0x00000001e9e98824 */ /* 0x100fe200078e0afb */
[C---:B------:R-:W-:Y:S01]  /*ab20*/  ISETP.GT.U32.AND P0, PT, R251.reuse, R240, PT ;  /* 0x000000f0fb00720c */ /* 0x040fe20003f04070 */
[--C-:B------:R-:W-:Y:S01]  /*ab30*/  @!P1 IMAD.IADD R234, R234, 0x1, -R251.reuse ;  /* 0x00000001eaea9824 */ /* 0x100fe200078e0afb */
[C---:B------:R-:W-:Y:S01]  /*ab40*/  ISETP.GT.U32.AND P1, PT, R251.reuse, R241, PT ;  /* 0x000000f1fb00720c */ /* 0x040fe20003f24070 */
[--C-:B------:R-:W-:Y:S01]  /*ab50*/  @!P3 IMAD.IADD R236, R236, 0x1, -R251.reuse ;  /* 0x00000001ececb824 */ /* 0x100fe200078e0afb */
[----:B------:R-:W-:Y:S01]  /*ab60*/  ISETP.GT.U32.AND P3, PT, R251, R243, PT ;  /* 0x000000f3fb00720c */ /* 0x000fe20003f64070 */
[----:B------:R-:W-:Y:S01]  /*ab70*/  @!P5 IMAD.IADD R239, R239, 0x1, -R251 ;  /* 0x00000001efefd824 */ /* 0x000fe200078e0afb */
[----:B------:R-:W-:Y:S01]  /*ab80*/  ISETP.GT.U32.AND P5, PT, R251, R246, PT ;  /* 0x000000f6fb00720c */ /* 0x000fe20003fa4070 */
[----:B------:R-:W-:-:S04]  /*ab90*/  IMAD.HI.U32 R3, R3, R250, RZ ;  /* 0x000000fa03037227 */ /* 0x000fc800078e00ff */
[----:B------:R-:W-:Y:S02]  /*aba0*/  IMAD.MOV R3, RZ, RZ, -R3 ;  /* 0x000000ffff037224 */ /* 0x000fe400078e0a03 */
[--C-:B------:R-:W-:Y:S01]  /*abb0*/  @!P4 IMAD.IADD R238, R238, 0x1, -R251.reuse ;  /* 0x00000001eeeec824 */ /* 0x100fe200078e0afb */
[C---:B------:R-:W-:Y:S01]  /*abc0*/  ISETP.GT.U32.AND P4, PT, R251.reuse, R245, PT ;  /* 0x000000f5fb00720c */ /* 0x040fe20003f84070 */
[C---:B------:R-:W-:Y:S02]  /*abd0*/  IMAD R250, R251.reuse, R3, R250 ;  /* 0x00000003fbfa7224 */ /* 0x040fe400078e02fa */
[--C-:B------:R-:W-:Y:S01]  /*abe0*/  @!P0 IMAD.IADD R240, R240, 0x1, -R251.reuse ;  /* 0x00000001f0f08824 */ /* 0x100fe200078e0afb */
[----:B------:R-:W-:Y:S01]  /*abf0*/  ISETP.GT.U32.AND P0, PT, R251, R247, PT ;  /* 0x000000f7fb00720c */ /* 0x000fe20003f04070 */
[--C-:B------:R-:W-:Y:S01]  /*ac00*/  @!P1 IMAD.IADD R241, R241, 0x1, -R251.reuse ;  /* 0x00000001f1f19824 */ /* 0x100fe200078e0afb */
[----:B------:R-:W-:Y:S01]  /*ac10*/  @!P5 IADD3 R246, R246, -R251, RZ ;  /* 0x800000fbf6f6d210 */ /* 0x000fe20007ffe0ff */
[----:B------:R-:W-:Y:S01]  /*ac20*/  @!P3 IMAD.IADD R243, R243, 0x1, -R251 ;  /* 0x00000001f3f3b824 */ /* 0x000fe200078e0afb */
[----:B------:R-:W-:-:S02]  /*ac30*/  ISETP.GT.U32.AND P3, PT, R251, R250, PT ;  /* 0x000000fafb00720c */ /* 0x000fc40003f64070 */
[----:B------:R-:W-:Y:S01]  /*ac40*/  ISETP.GT.U32.AND P5, PT, R251, R241, PT ;  /* 0x000000f1fb00720c */ /* 0x000fe20003fa4070 */
[----:B----4-:R-:W-:Y:S02]  /*ac50*/  IMAD.SHL.U32 R3, R127, 0x10, RZ ;  /* 0x000000107f037824 */ /* 0x010fe400078e00ff */
[----:B-1----:R-:W-:Y:S02]  /*ac60*/  IMAD R0, R126, 0x2, R0 ;  /* 0x000000027e007824 */ /* 0x002fe400078e0200 */
[--C-:B------:R-:W-:Y:S01]  /*ac70*/  @!P4 IMAD.IADD R245, R245, 0x1, -R251.reuse ;  /* 0x00000001f5f5c824 */ /* 0x100fe200078e0afb */
[----:B------:R-:W-:Y:S01]  /*ac80*/  LOP3.LUT R3, R3, 0x70, RZ, 0xc0, !PT ;  /* 0x0000007003037812 */ /* 0x000fe200078ec0ff */
[--C-:B------:R-:W-:Y:S01]  /*ac90*/  @!P0 IMAD.IADD R247, R247, 0x1, -R251.reuse ;  /* 0x00000001f7f78824 */ /* 0x100fe200078e0afb */
[----:B------:R1:W-:Y:S01]  /*aca0*/  STL [R1+0xfc], R0 ;  /* 0x0000fc0001007387 */ /* 0x0003e20000100800 */
[----:B------:R-:W-:Y:S02]  /*acb0*/  IMAD.SHL.U32 R127, R127, 0x400, RZ ;  /* 0x000004007f7f7824 */ /* 0x000fe400078e00ff */
[----:B------:R-:W-:Y:S01]  /*acc0*/  @!P3 IMAD.IADD R250, R250, 0x1, -R251 ;  /* 0x00000001fafab824 */ /* 0x000fe200078e0afb */
[----:B------:R-:W-:Y:S01]  /*acd0*/  ISETP.GT.U32.AND P3, PT, R251, R245, PT ;  /* 0x000000f5fb00720c */ /* 0x000fe20003f64070 */
[----:B--2---:R-:W-:-:S02]  /*ace0*/  IMAD.IADD R3, R3, 0x1, R5 ;  /* 0x0000000103037824 */ /* 0x004fc400078e0205 */
[----:B------:R-:W-:Y:S02]  /*acf0*/  @!P5 IMAD.IADD R241, R241, 0x1, -R251 ;  /* 0x00000001f1f1d824 */ /* 0x000fe400078e0afb */
[----:B-1----:R-:W-:Y:S01]  /*ad00*/  IMAD R0, R126, 0x2, R0 ;  /* 0x000000027e007824 */ /* 0x002fe200078e0200 */
[----:B------:R-:W-:-:S04]  /*ad10*/  ISETP.GT.U32.AND P5, PT, R251, R247, PT ;  /* 0x000000f7fb00720c */ /* 0x000fc80003fa4070 */
[----:B------:R1:W-:Y:S04]  /*ad20*/  STL [R1+0x100], R0 ;  /* 0x0001000001007387 */ /* 0x0003e80000100800 */
[----:B------:R-:W2:Y:S04]  /*ad30*/  LDL.LU R5, [R1+0x106c] ;  /* 0x00106c0001057983 */ /* 0x000ea80000300800 */
[----:B------:R3:W-:Y:S01]  /*ad40*/  STL [R1+0x928], R3 ;  /* 0x0009280301007387 */ /* 0x0007e20000100800 */
[----:B-1----:R-:W-:Y:S01]  /*ad50*/  IMAD R0, R126, 0x2, R0 ;  /* 0x000000027e007824 */ /* 0x002fe200078e0200 */
[----:B---3--:R-:W-:Y:S01]  /*ad60*/  LOP3.LUT R3, R4, 0x8000, R127, 0xf8, !PT ;  /* 0x0000800004037812 */ /* 0x008fe200078ef87f */
[----:B------:R-:W-:-:S04]  /*ad70*/  @!P3 IMAD.IADD R245, R245, 0x1, -R251 ;  /* 0x00000001f5f5b824 */ /* 0x000fc800078e0afb */
[----:B------:R1:W-:Y:S01]  /*ad80*/  STL [R1+0xf78], R3 ;  /* 0x000f780301007387 */ /* 0x0003e20000100800 */
[----:B------:R-:W-:-:S03]  /*ad90*/  @!P5 IMAD.IADD R247, R247, 0x1, -R251 ;  /* 0x00000001f7f7d824 */ /* 0x000fc600078e0afb */
[----:B------:R3:W-:Y:S04]  /*ada0*/  STL [R1+0x104], R0 ;  /* 0x0001040001007387 */ /* 0x0007e80000100800 */
[----:B------:R-:W4:Y:S04]  /*adb0*/  LDL R127, [R1+0xb00] ;  /* 0x000b0000017f7983 */ /* 0x000f280000100800 */
[----:B-1----:R-:W2:Y:S01]  /*adc0*/  LDL R3, [R1+0xafc] ;  /* 0x000afc0001037983 */ /* 0x002ea20000100800 */
[----:B---3--:R-:W-:-:S03]  /*add0*/  IMAD R0, R126, 0x2, R0 ;  /* 0x000000027e007824 */ /* 0x008fc600078e0200 */
[----:B------:R-:W3:Y:S04]  /*ade0*/  LDL R4, [R1+0xb04] ;  /* 0x000b040001047983 */ /* 0x000ee80000100800 */
[----:B------:R-:W-:Y:S04]  /*adf0*/  STL [R1+0x10c], R0 ;  /* 0x00010c0001007387 */ /* 0x000fe80000100800 */
[----:B------:R-:W-:Y:S04]  /*ae00*/  STL [R1+0x105c], R245 ;  /* 0x00105cf501007387 */ /* 0x000fe80000100800 */
[----:B------:R1:W-:Y:S04]  /*ae10*/  STL [R1+0x1050], R247 ;  /* 0x001050f701007387 */ /* 0x0003e80000100800 */
[----:B-1----:R-:W3:Y:S01]  /*ae20*/  LDL R247, [R1+0xaf8] ;  /* 0x000af80001f77983 */ /* 0x002ee20000100800 */
[----:B------:R-:W-:-:S02]  /*ae30*/  ISETP.GT.U32.AND P2, PT, R251, R235, PT ;  /* 0x000000ebfb00720c */ /* 0x000fc40003f44070 */
[----:B------:R-:W-:-:S11]  /*ae40*/  ISETP.GT.U32.AND P6, PT, R251, R226, PT ;  /* 0x000000e2fb00720c */ /* 0x000fd60003fc4070 */
[--C-:B------:R-:W-:Y:S01]  /*ae50*/  @!P2 IMAD.IADD R235, R235, 0x1, -R251.reuse ;  /* 0x00000001ebeba824 */ /* 0x100fe200078e0afb */
[C---:B------:R-:W-:Y:S01]  /*ae60*/  ISETP.GT.U32.AND P2, PT, R251.reuse, R229, PT ;  /* 0x000000e5fb00720c */ /* 0x040fe20003f44070 */
[----:B------:R-:W-:Y:S01]  /*ae70*/  @!P6 IMAD.IADD R226, R226, 0x1, -R251 ;  /* 0x00000001e2e2e824 */ /* 0x000fe200078e0afb */
[----:B------:R-:W-:-:S11]  /*ae80*/  ISETP.GT.U32.AND P6, PT, R251, R237, PT ;  /* 0x000000edfb00720c */ /* 0x000fd60003fc4070 */
[--C-:B------:R-:W-:Y:S01]  /*ae90*/  @!P2 IMAD.IADD R229, R229, 0x1, -R251.reuse ;  /* 0x00000001e5e5a824 */ /* 0x100fe200078e0afb */
[----:B------:R-:W-:Y:S01]  /*aea0*/  ISETP.GT.U32.AND P2, PT, R251, R235, PT ;  /* 0x000000ebfb00720c */ /* 0x000fe20003f44070 */
[----:B------:R-:W-:Y:S01]  /*aeb0*/  @!P6 IMAD.IADD R237, R237, 0x1, -R251 ;  /* 0x00000001edede824 */ /* 0x000fe200078e0afb */
[----:B------:R-:W-:-:S11]  /*aec0*/  ISETP.GT.U32.AND P6, PT, R251, R244, PT ;  /* 0x000000f4fb00720c */ /* 0x000fd60003fc4070 */
[--C-:B------:R-:W-:Y:S01]  /*aed0*/  @!P2 IMAD.IADD R235, R235, 0x1, -R251.reuse ;  /* 0x00000001ebeba824 */ /* 0x100fe200078e0afb */
[C---:B------:R-:W-:Y:S02]  /*aee0*/  ISETP.GT.U32.AND P2, PT, R251.reuse, R242, PT ;  /* 0x000000f2fb00720c */ /* 0x040fe40003f44070 */
[----:B------:R-:W-:Y:S01]  /*aef0*/  ISETP.GT.U32.AND P1, PT, R251, R248, PT ;  /* 0x000000f8fb00720c */ /* 0x000fe20003f24070 */
[----:B------:R-:W-:-:S10]  /*af00*/  @!P6 IMAD.IADD R244, R244, 0x1, -R251 ;  /* 0x00000001f4f4e824 */ /* 0x000fd400078e0afb */
[--C-:B------:R-:W-:Y:S01]  /*af10*/  @!P2 IMAD.IADD R242, R242, 0x1, -R251.reuse ;  /* 0x00000001f2f2a824 */ /* 0x100fe200078e0afb */
[C---:B------:R-:W-:Y:S01]  /*af20*/  ISETP.GT.U32.AND P2, PT, R251.reuse, R249, PT ;  /* 0x000000f9fb00720c */ /* 0x040fe20003f44070 */
[----:B------:R-:W-:Y:S01]  /*af30*/  @!P1 IMAD.IADD R248, R248, 0x1, -R251 ;  /* 0x00000001f8f89824 */ /* 0x000fe200078e0afb */
[C---:B------:R-:W-:Y:S02]  /*af40*/  ISETP.GT.U32.AND P6, PT, R251.reuse, R239, PT ;  /* 0x000000effb00720c */ /* 0x040fe40003fc4070 */
[C---:B------:R-:W-:Y:S02]  /*af50*/  ISETP.GT.U32.AND P0, PT, R251.reuse, R242, PT ;  /* 0x000000f2fb00720c */ /* 0x040fe40003f04070 */
[----:B------:R-:W-:-:S07]  /*af60*/  ISETP.GT.U32.AND P1, PT, R251, R243, PT ;  /* 0x000000f3fb00720c */ /* 0x000fce0003f24070 */
[--C-:B------:R-:W-:Y:S01]  /*af70*/  @!P2 IMAD.IADD R249, R249, 0x1, -R251.reuse ;  /* 0x00000001f9f9a824 */ /* 0x100fe200078e0afb */
[----:B------:R-:W-:Y:S01]  /*af80*/  ISETP.GT.U32.AND P2, PT, R251, R244, PT ;  /* 0x000000f4fb00720c */ /* 0x000fe20003f44070 */
[--C-:B------:R-:W-:Y:S02]  /*af90*/  @!P6 IMAD.IADD R239, R239, 0x1, -R251.reuse ;  /* 0x00000001efefe824 */ /* 0x100fe400078e0afb */
[--C-:B------:R-:W-:Y:S01]  /*afa0*/  @!P0 IMAD.IADD R242, R242, 0x1, -R251.reuse ;  /* 0x00000001f2f28824 */ /* 0x100fe200078e0afb */
[----:B------:R-:W-:Y:S01]  /*afb0*/  ISETP.GT.U32.AND P0, PT, R251, R248, PT ;  /* 0x000000f8fb00720c */ /* 0x000fe20003f04070 */
[----:B------:R-:W-:Y:S01]  /*afc0*/  @!P1 IMAD.IADD R243, R243, 0x1, -R251 ;  /* 0x00000001f3f39824 */ /* 0x000fe200078e0afb */
[C---:B------:R-:W-:Y:S02]  /*afd0*/  ISETP.GT.U32.AND P6, PT, R251.reuse, R249, PT ;  /* 0x000000f9fb00720c */ /* 0x040fe40003fc4070 */
[----:B------:R-:W-:-:S05]  /*afe0*/  ISETP.GT.U32.AND P1, PT, R251, R250, PT ;  /* 0x000000fafb00720c */ /* 0x000fca0003f24070 */
[--C-:B------:R-:W-:Y:S01]  /*aff0*/  @!P2 IMAD.IADD R244, R244, 0x1, -R251.reuse ;  /* 0x00000001f4f4a824 */ /* 0x100fe200078e0afb */
[----:B------:R-:W-:Y:S02]  /*b000*/  ISETP.GT.U32.AND P2, PT, R252, R6, PT ;  /* 0x00000006fc00720c */ /* 0x000fe40003f44070 */
[----:B------:R-:W-:Y:S01]  /*b010*/  ISETP.GT.U32.AND P4, PT, R251, R240, PT ;  /* 0x000000f0fb00720c */ /* 0x000fe20003f84070 */
[--C-:B------:R-:W-:Y:S02]  /*b020*/  @!P0 IMAD.IADD R248, R248, 0x1, -R251.reuse ;  /* 0x00000001f8f88824 */ /* 0x100fe400078e0afb */
[--C-:B------:R-:W-:Y:S02]  /*b030*/  @!P6 IMAD.IADD R249, R249, 0x1, -R251.reuse ;  /* 0x00000001f9f9e824 */ /* 0x100fe400078e0afb */
[--C-:B------:R-:W-:Y:S01]  /*b040*/  @!P1 IMAD.IADD R250, R250, 0x1, -R251.reuse ;  /* 0x00000001fafa9824 */ /* 0x100fe200078e0afb */
[----:B------:R1:W-:Y:S05]  /*b050*/  STL [R1+0x1054], R248 ;  /* 0x001054f801007387 */ /* 0x0003ea0000100800 */
[----:B------:R-:W-:Y:S01]  /*b060*/  @!P2 IMAD.IADD R6, R6, 0x1, -R252 ;  /* 0x000000010606a824 */ /* 0x000fe200078e0afc */
[----:B-1----:R-:W3:Y:S04]  /*b070*/  LDL R248, [R1+0xb08] ;  /* 0x000b080001f87983 */ /* 0x002ee80000100800 */
[----:B------:R-:W-:Y:S04]  /*b080*/  STL [R1+0x1058], R249 ;  /* 0x001058f901007387 */ /* 0x000fe80000100800 */
[----:B------:R-:W-:Y:S04]  /*b090*/  STL [R1+0x1060], R250 ;  /* 0x001060fa01007387 */ /* 0x000fe80000100800 */
[----:B------:R-:W3:Y:S04]  /*b0a0*/  LDL R252, [R1+0xb0c] ;  /* 0x000b0c0001fc7983 */ /* 0x000ee80000100800 */
[----:B------:R1:W-:Y:S01]  /*b0b0*/  @!P2 STL [R1+0x2c], R6 ;  /* 0x00002c060100a387 */ /* 0x0003e20000100800 */
[----:B------:R-:W-:Y:S01]  /*b0c0*/  @!P4 IMAD.IADD R240, R240, 0x1, -R251 ;  /* 0x00000001f0f0c824 */ /* 0x000fe200078e0afb */
[----:B------:R-:W-:Y:S01]  /*b0d0*/  ISETP.GT.U32.AND P4, PT, R251, R246, PT ;  /* 0x000000f6fb00720c */ /* 0x000fe20003f84070 */
[----:B-1----:R-:W-:-:S02]  /*b0e0*/  IMAD R6, R126, 0x2, R0 ;  /* 0x000000027e067824 */ /* 0x002fc400078e0200 */
[----:B------:R-:W3:Y:S04]  /*b0f0*/  LDL R0, [R1+0xb10] ;  /* 0x000b100001007983 */ /* 0x000ee80000100800 */
[----:B------:R1:W-:Y:S01]  /*b100*/  STL [R1+0x108], R6 ;  /* 0x0001080601007387 */ /* 0x0003e20000100800 */
[----:B------:R-:W-:-:S03]  /*b110*/  ISETP.GE.AND P2, PT, R2, RZ, PT ;  /* 0x000000ff0200720c */ /* 0x000fc60003f46270 */
[----:B------:R-:W3:Y:S01]  /*b120*/  LDL R245, [R1+0xb14] ;  /* 0x000b140001f57983 */ /* 0x000ee20000100800 */
[----:B-1----:R-:W-:-:S03]  /*b130*/  LEA R6, R126, R6, 0x1 ;  /* 0x000000067e067211 */ /* 0x002fc600078e08ff */
[----:B------:R1:W-:Y:S01]  /*b140*/  STL [R1+0xf88], R2 ;  /* 0x000f880201007387 */ /* 0x0003e20000100800 */
[----:B------:R-:W-:-:S03]  /*b150*/  @!P4 IMAD.IADD R246, R246, 0x1, -R251 ;  /* 0x00000001f6f6c824 */ /* 0x000fc600078e0afb */
[----:B-1----:R-:W3:Y:S04]  /*b160*/  LDL R2, [R1+0xb18] ;  /* 0x000b180001027983 */ /* 0x002ee80000100800 */
[----:B------:R1:W-:Y:S02]  /*b170*/  STL [R1+0x110], R6 ;  /* 0x0001100601007387 */ /* 0x0003e40000100800 */
[----:B-1----:R-:W-:Y:S01]  /*b180*/  IMAD R6, R126, 0x2, R6 ;  /* 0x000000027e067824 */ /* 0x002fe200078e0206 */
[----:B----4-:R-:W-:Y:S02]  /*b190*/  ISETP.GE.AND P3, PT, R127, RZ, PT ;  /* 0x000000ff7f00720c */ /* 0x010fe40003f66270 */
[----:B--2---:R-:W-:Y:S02]  /*b1a0*/  ISETP.GE.AND P4, PT, R3, RZ, PT ;  /* 0x000000ff0300720c */ /* 0x004fe40003f86270 */
[----:B---3--:R-:W-:-:S02]  /*b1b0*/  ISETP.GE.AND P5, PT, R247, RZ, PT ;  /* 0x000000fff700720c */ /* 0x008fc40003fa6270 */
[----:B------:R-:W2:Y:S04]  /*b1c0*/  LDL R247, [R1+0xb1c] ;  /* 0x000b1c0001f77983 */ /* 0x000ea80000100800 */
[----:B------:R1:W-:Y:S04]  /*b1d0*/  STL [R1+0x114], R6 ;  /* 0x0001140601007387 */ /* 0x0003e80000100800 */
[----:B------:R-:W3:Y:S04]  /*b1e0*/  LDL R127, [R1+0xb20] ;  /* 0x000b2000017f7983 */ /* 0x000ee80000100800 */
[----:B------:R-:W4:Y:S01]  /*b1f0*/  LDL.LU R3, [R1+0x28] ;  /* 0x0000280001037983 */ /* 0x000f220000300800 */
[----:B------:R-:W-:Y:S01]  /*b200*/  IMAD R250, R126, 0x2, R6 ;  /* 0x000000027efa7824 */ /* 0x000fe200078e0206 */
[----:B------:R-:W-:-:S02]  /*b210*/  ISETP.GE.AND P1, PT, R4, RZ, PT ;  /* 0x000000ff0400720c */ /* 0x000fc40003f26270 */
[----:B-1----:R-:W3:Y:S04]  /*b220*/  LDL R6, [R1+0xb24] ;  /* 0x000b240001067983 */ /* 0x002ee80000100800 */
[----:B------:R-:W2:Y:S01]  /*b230*/  LDL.LU R4, [R1+0x24] ;  /* 0x0000240001047983 */ /* 0x000ea20000300800 */
[----:B----4-:R-:W-:Y:S01]  /*b240*/  @!P2 IMAD.MOV R3, RZ, RZ, -R3 ;  /* 0x000000ffff03a224 */ /* 0x010fe200078e0a03 */
[----:B------:R-:W-:-:S04]  /*b250*/  ISETP.GE.AND P2, PT, R248, RZ, PT ;  /* 0x000000fff800720c */ /* 0x000fc80003f46270 */
[----:B------:R1:W-:Y:S04]  /*b260*/  STL [R1+0x34], R3 ;  /* 0x0000340301007387 */ /* 0x0003e80000100800 */
[----:B-1----:R-:W4:Y:S04]  /*b270*/  LDL R3, [R1+0xb28] ;  /* 0x000b280001037983 */ /* 0x002f280000100800 */
[----:B------:R-:W-:Y:S04]  /*b280*/  STL [R1+0x118], R250 ;  /* 0x000118fa01007387 */ /* 0x000fe80000100800 */
[----:B------:R-:W3:Y:S01]  /*b290*/  LDL.LU R248, [R1+0x20] ;  /* 0x0000200001f87983 */ /* 0x000ee20000300800 */
[----:B--2---:R-:W-:Y:S01]  /*b2a0*/  @!P5 IMAD.MOV R4, RZ, RZ, -R4 ;  /* 0x000000ffff04d224 */ /* 0x004fe200078e0a04 */
[----:B------:R-:W-:-:S02]  /*b2b0*/  ISETP.GE.AND P5, PT, R252, RZ, PT ;  /* 0x000000fffc00720c */ /* 0x000fc40003fa6270 */
[----:B------:R-:W2:Y:S04]  /*b2c0*/  LDL R249, [R1+0xb2c] ;  /* 0x000b2c0001f97983 */ /* 0x000ea80000100800 */
[----:B------:R1:W-:Y:S04]  /*b2d0*/  STL [R1+0x28], R4 ;  /* 0x0000280401007387 */ /* 0x0003e80000100800 */
[----:B-1----:R-:W2:Y:S04]  /*b2e0*/  LDL.LU R4, [R1+0x1068] ;  /* 0x0010680001047983 */ /* 0x002ea80000300800 */
[----:B------:R-:W4:Y:S01]  /*b2f0*/  LDL.LU R252, [R1+0x1c] ;  /* 0x00001c0001fc7983 */ /* 0x000f220000300800 */
[----:B---3--:R-:W-:Y:S01]  /*b300*/  @!P4 IMAD.MOV R248, RZ, RZ, -R248 ;  /* 0x000000fffff8c224 */ /* 0x008fe200078e0af8 */
[----:B------:R-:W-:-:S04]  /*b310*/  ISETP.GE.AND P4, PT, R0, RZ, PT ;  /* 0x000000ff0000720c */ /* 0x000fc80003f86270 */
[----:B------:R1:W-:Y:S04]  /*b320*/  STL [R1+0x24], R248 ;  /* 0x000024f801007387 */ /* 0x0003e80000100800 */
[----:B-1----:R-:W3:Y:S04]  /*b330*/  LDL R248, [R1+0xb30] ;  /* 0x000b300001f87983 */ /* 0x002ee80000100800 */
[----:B------:R-:W2:Y:S01]  /*b340*/  LDL.LU R0, [R1+0x18] ;  /* 0x0000180001007983 */ /* 0x000ea20000300800 */
[----:B----4-:R-:W-:Y:S01]  /*b350*/  @!P3 IMAD.MOV R252, RZ, RZ, -R252 ;  /* 0x000000fffffcb224 */ /* 0x010fe200078e0afc */
[----:B------:R-:W-:-:S04]  /*b360*/  ISETP.GE.AND P3, PT, R245, RZ, PT ;  /* 0x000000fff500720c */ /* 0x000fc80003f66270 */
[----:B------:R1:W-:Y:S04]  /*b370*/  STL [R1+0x20], R252 ;  /* 0x000020fc01007387 */ /* 0x0003e80000100800 */
[----:B-1----:R-:W4:Y:S04]  /*b380*/  LDL.LU R252, [R1+0x14] ;  /* 0x0000140001fc7983 */ /* 0x002f280000300800 */
[----:B------:R-:W3:Y:S01]  /*b390*/  LDL R245, [R1+0xb38] ;  /* 0x000b380001f57983 */ /* 0x000ee20000100800 */
[----:B--2---:R-:W-:Y:S01]  /*b3a0*/  @!P1 IMAD.MOV R0, RZ, RZ, -R0 ;  /* 0x000000ffff009224 */ /* 0x004fe200078e0a00 */
[----:B------:R-:W-:-:S04]  /*b3b0*/  ISETP.GE.AND P1, PT, R2, RZ, PT ;  /* 0x000000ff0200720c */ /* 0x000fc80003f26270 */
[----:B------:R1:W-:Y:S04]  /*b3c0*/  STL [R1+0x1c], R0 ;  /* 0x00001c0001007387 */ /* 0x0003e80000100800 */
[----:B-1----:R-:W2:Y:S04]  /*b3d0*/  LDL.LU R0, [R1+0x1064] ;  /* 0x0010640001007983 */ /* 0x002ea80000300800 */
[----:B------:R-:W3:Y:S01]  /*b3e0*/  LDL.LU R2, [R1+0x10] ;  /* 0x0000100001027983 */ /* 0x000ee20000300800 */
[----:B----4-:R-:W-:Y:S01]  /*b3f0*/  @!P2 IMAD.MOV R252, RZ, RZ, -R252 ;  /* 0x000000fffffca224 */ /* 0x010fe200078e0afc */
[----:B------:R-:W-:-:S02]  /*b400*/  ISETP.GE.AND P2, PT, R247, RZ, PT ;  /* 0x000000fff700720c */ /* 0x000fc40003f46270 */
[----:B------:R-:W4:Y:S04]  /*b410*/  LDL R247, [R1+0xb34] ;  /* 0x000b340001f77983 */ /* 0x000f280000100800 */
[----:B------:R1:W-:Y:S04]  /*b420*/  STL [R1+0x18], R252 ;  /* 0x000018fc01007387 */ /* 0x0003e80000100800 */
[----:B-1----:R-:W2:Y:S01]  /*b430*/  LDL.LU R252, [R1+0xc] ;  /* 0x00000c0001fc7983 */ /* 0x002ea20000300800 */
[----:B---3--:R-:W-:-:S05]  /*b440*/  @!P5 IMAD.MOV R2, RZ, RZ, -R2 ;  /* 0x000000ffff02d224 */ /* 0x008fca00078e0a02 */
[----:B------:R1:W-:Y:S04]  /*b450*/  STL [R1+0x14], R2 ;  /* 0x0000140201007387 */ /* 0x0003e80000100800 */
[----:B-1----:R-:W3:Y:S01]  /*b460*/  LDL.LU R2, [R1+0x8] ;  /* 0x0000080001027983 */ /* 0x002ee20000300800 */
[----:B------:R-:W-:Y:S01]  /*b470*/  ISETP.GE.AND P5, PT, R127, RZ, PT ;  /* 0x000000ff7f00720c */ /* 0x000fe20003fa6270 */
[----:B--2---:R-:W-:Y:S02]  /*b480*/  @!P4 IMAD.MOV R252, RZ, RZ, -R252 ;  /* 0x000000fffffcc224 */ /* 0x004fe400078e0afc */
[----:B------:R-:W2:Y:S01]  /*b490*/  LDL R127, [R1+0xb44] ;  /* 0x000b4400017f7983 */ /* 0x000ea20000100800 */
[----:B------:R-:W-:-:S03]  /*b4a0*/  ISETP.GE.AND P4, PT, R6, RZ, PT ;  /* 0x000000ff0600720c */ /* 0x000fc60003f86270 */
[----:B------:R-:W4:Y:S04]  /*b4b0*/  LDL.LU R6, [R1+0x4] ;  /* 0x0000040001067983 */ /* 0x000f280000300800 */
[----:B------:R-:W-:Y:S01]  /*b4c0*/  STL [R1+0x10], R252 ;  /* 0x000010fc01007387 */ /* 0x000fe20000100800 */
[----:B---3--:R-:W-:Y:S01]  /*b4d0*/  @!P3 IMAD.MOV R2, RZ, RZ, -R2 ;  /* 0x000000ffff02b224 */ /* 0x008fe200078e0a02 */
[----:B------:R-:W-:Y:S02]  /*b4e0*/  ISETP.GE.AND P3, PT, R3, RZ, PT ;  /* 0x000000ff0300720c */ /* 0x000fe40003f66270 */
[----:B------:R-:W3:Y:S04]  /*b4f0*/  LDL.LU R3, [R1] ;  /* 0x0000000001037983 */ /* 0x000ee80000300800 */
[----:B------:R1:W-:Y:S01]  /*b500*/  STL [R1+0xc], R2 ;  /* 0x00000c0201007387 */ /* 0x0003e20000100800 */
[----:B----4-:R-:W-:Y:S01]  /*b510*/  @!P1 IMAD.MOV R6, RZ, RZ, -R6 ;  /* 0x000000ffff069224 */ /* 0x010fe200078e0a06 */
[----:B------:R-:W-:-:S04]  /*b520*/  ISETP.GE.AND P1, PT, R249, RZ, PT ;  /* 0x000000fff900720c */ /* 0x000fc80003f26270 */
[----:B------:R4:W-:Y:S01]  /*b530*/  STL [R1+0x102c], R6 ;  /* 0x00102c0601007387 */ /* 0x0009e20000100800 */
[----:B-1----:R-:W-:-:S03]  /*b540*/  IMAD.MOV.U32 R2, RZ, RZ, R0 ;  /* 0x000000ffff027224 */ /* 0x002fc600078e0000 */
[----:B------:R-:W2:Y:S01]  /*b550*/  LDL R0, [R1+0xb40] ;  /* 0x000b400001007983 */ /* 0x000ea20000100800 */
[----:B------:R-:W-:-:S03]  /*b560*/  @!P5 IMAD.MOV R2, RZ, RZ, -R2 ;  /* 0x000000ffff02d224 */ /* 0x000fc600078e0a02 */
[----:B----4-:R-:W4:Y:S01]  /*b570*/  LDL R6, [R1+0xb50] ;  /* 0x000b500001067983 */ /* 0x010f220000100800 */
[----:B------:R-:W-:Y:S01]  /*b580*/  ISETP.GE.AND P5, PT, R245, RZ, PT ;  /* 0x000000fff500720c */ /* 0x000fe20003fa6270 */
[----:B---3--:R-:W-:-:S05]  /*b590*/  @!P2 IMAD.MOV R3, RZ, RZ, -R3 ;  /* 0x000000ffff03a224 */ /* 0x008fca00078e0a03 */
[----:B------:R1:W-:Y:S04]  /*b5a0*/  STL [R1+0x1030], R3 ;  /* 0x0010300301007387 */ /* 0x0003e80000100800 */
[----:B------:R-:W3:Y:S04]  /*b5b0*/  LDL R249, [R1+0xb4c] ;  /* 0x000b4c0001f97983 */ /* 0x000ee80000100800 */
[----:B------:R3:W-:Y:S04]  /*b5c0*/  STL [R1+0x1034], R2 ;  /* 0x0010340201007387 */ /* 0x0007e80000100800 */
[----:B------:R-:W3:Y:S01]  /*b5d0*/  LDL R245, [R1+0xb5c] ;  /* 0x000b5c0001f57983 */ /* 0x000ee20000100800 */
[----:B------:R-:W-:Y:S01]  /*b5e0*/  IMAD.MOV.U32 R252, RZ, RZ, R4 ;  /* 0x000000fffffc7224 */ /* 0x000fe200078e0004 */
[----:B------:R-:W-:Y:S01]  /*b5f0*/  ISETP.GE.AND P2, PT, R248, RZ, PT ;  /* 0x000000fff800720c */ /* 0x000fe20003f46270 */
[----:B------:R-:W-:Y:S01]  /*b600*/  @!P3 IMAD.MOV R5, RZ, RZ, -R5 ;  /* 0x000000ffff05b224 */ /* 0x000fe200078e0a05 */
[----:B------:R-:W3:Y:S01]  /*b610*/  LDL R248, [R1+0xb58] ;  /* 0x000b580001f87983 */ /* 0x000ee20000100800 */
[----:B------:R-:W-:Y:S01]  /*b620*/  @!P4 IMAD.MOV R252, RZ, RZ, -R252 ;  /* 0x000000fffffcc224 */ /* 0x000fe200078e0afc */
[----:B------:R-:W-:-:S02]  /*b630*/  ISETP.GE.AND P4, PT, R247, RZ, PT ;  /* 0x000000fff700720c */ /* 0x000fc40003f86270 */
[----:B--2---:R-:W-:Y:S02]  /*b640*/  ISETP.GE.AND P3, PT, R127, RZ, PT ;  /* 0x000000ff7f00720c */ /* 0x004fe40003f66270 */
[----:B------:R-:W-:Y:S04]  /*b650*/  STL [R1+0x1038], R252 ;  /* 0x001038fc01007387 */ /* 0x000fe80000100800 */
[----:B------:R-:W2:Y:S01]  /*b660*/  LDL R247, [R1+0xb68] ;  /* 0x000b680001f77983 */ /* 0x000ea20000100800 */
[----:B------:R-:W-:-:S03]  /*b670*/  @!P1 IMAD.MOV R7, RZ, RZ, -R7 ;  /* 0x000000ffff079224 */ /* 0x000fc600078e0a07 */
[----:B------:R-:W-:Y:S04]  /*b680*/  STL [R1+0x103c], R5 ;  /* 0x00103c0501007387 */ /* 0x000fe80000100800 */
[----:B------:R-:W2:Y:S01]  /*b690*/  LDL R127, [R1+0xb64] ;  /* 0x000b6400017f7983 */ /* 0x000ea20000100800 */
[----:B------:R-:W-:Y:S01]  /*b6a0*/  @!P2 IMAD.MOV R8, RZ, RZ, -R8 ;  /* 0x000000ffff08a224 */ /* 0x000fe200078e0a08 */
[----:B------:R-:W-:Y:S01]  /*b6b0*/  ISETP.GE.AND P1, PT, R0, RZ, PT ;  /* 0x000000ff0000720c */ /* 0x000fe20003f26270 */
[----:B------:R-:W-:Y:S01]  /*b6c0*/  @!P5 IMAD.MOV R9, RZ, RZ, -R9 ;  /* 0x000000ffff09d224 */ /* 0x000fe200078e0a09 */
[----:B------:R-:W-:Y:S01]  /*b6d0*/  STL [R1+0x1040], R7 ;  /* 0x0010400701007387 */ /* 0x000fe20000100800 */
[----:B------:R-:W-:Y:S01]  /*b6e0*/  @!P4 IMAD.MOV R10, RZ, RZ, -R10 ;  /* 0x000000ffff0ac224 */ /* 0x000fe200078e0a0a */
[----:B----4-:R-:W-:-:S02]  /*b6f0*/  ISETP.GE.AND P2, PT, R6, RZ, PT ;  /* 0x000000ff0600720c */ /* 0x010fc40003f46270 */
[----:B-1----:R-:W4:Y:S04]  /*b700*/  LDL R3, [R1+0xb74] ;  /* 0x000b740001037983 */ /* 0x002f280000100800 */
[----:B------:R-:W4:Y:S04]  /*b710*/  LDL R0, [R1+0xb70] ;  /* 0x000b700001007983 */ /* 0x000f280000100800 */
[----:B------:R-:W-:Y:S04]  /*b720*/  STL [R1+0x1044], R8 ;  /* 0x0010440801007387 */ /* 0x000fe80000100800 */
[----:B------:R-:W4:Y:S04]  /*b730*/  LDL R6, [R1+0xb6c] ;  /* 0x000b6c0001067983 */ /* 0x000f280000100800 */
[----:B------:R-:W-:Y:S01]  /*b740*/  STL [R1+0x1048], R9 ;  /* 0x0010480901007387 */ /* 0x000fe20000100800 */
[----:B---3--:R-:W-:-:S03]  /*b750*/  ISETP.GE.AND P5, PT, R249, RZ, PT ;  /* 0x000000fff900720c */ /* 0x008fc60003fa6270 */
[----:B------:R-:W3:Y:S04]  /*b760*/  LDL R249, [R1+0xb60] ;  /* 0x000b600001f97983 */ /* 0x000ee80000100800 */
[----:B------:R1:W-:Y:S01]  /*b770*/  STL [R1+0x104c], R10 ;  /* 0x00104c0a01007387 */ /* 0x0003e20000100800 */
[----:B------:R-:W-:-:S03]  /*b780*/  ISETP.GE.AND P4, PT, R245, RZ, PT ;  /* 0x000000fff500720c */ /* 0x000fc60003f86270 */
[----:B------:R-:W4:Y:S01]  /*b790*/  LDL R245, [R1+0xb54] ;  /* 0x000b540001f57983 */ /* 0x000f220000100800 */
[----:B------:R-:W-:Y:S01]  /*b7a0*/  @!P3 IMAD.MOV R11, RZ, RZ, -R11 ;  /* 0x000000ffff0bb224 */ /* 0x000fe200078e0a0b */
[----:B------:R-:W-:Y:S01]  /*b7b0*/  ISETP.GE.AND P3, PT, R248, RZ, PT ;  /* 0x000000fff800720c */ /* 0x000fe20003f66270 */
[----:B------:R-:W-:Y:S01]  /*b7c0*/  @!P2 IMAD.MOV R13, RZ, RZ, -R13 ;  /* 0x000000ffff0da224 */ /* 0x000fe200078e0a0d */
[----:B------:R-:W3:Y:S01]  /*b7d0*/  LDL R248, [R1+0xb48] ;  /* 0x000b480001f87983 */ /* 0x000ee20000100800 */
[----:B------:R-:W-:Y:S01]  /*b7e0*/  @!P1 IADD3 R12, -R12, RZ, RZ ;  /* 0x000000ff0c0c9210 */ /* 0x000fe20007ffe1ff */
[----:B------:R-:W-:Y:S02]  /*b7f0*/  @!P5 IMAD.MOV R14, RZ, RZ, -R14 ;  /* 0x000000ffff0ed224 */ /* 0x000fe400078e0a0e */
[----:B------:R-:W3:Y:S01]  /*b800*/  LDL R2, [R1+0xbb4] ;  /* 0x000bb40001027983 */ /* 0x000ee20000100800 */
[----:B--2---:R-:W-:-:S03]  /*b810*/  ISETP.GE.AND P1, PT, R247, RZ, PT ;  /* 0x000000fff700720c */ /* 0x004fc60003f26270 */
[----:B------:R-:W2:Y:S04]  /*b820*/  LDL R4, [R1+0xbb0] ;  /* 0x000bb00001047983 */ /* 0x000ea80000100800 */
[----:B------:R-:W2:Y:S01]  /*b830*/  LDL R247, [R1+0xf4c] ;  /* 0x000f4c0001f77983 */ /* 0x000ea20000100800 */
[----:B------:R-:W-:-:S03]  /*b840*/  ISETP.GE.AND P2, PT, R127, RZ, PT ;  /* 0x000000ff7f00720c */ /* 0x000fc60003f46270 */
[----:B------:R-:W2:Y:S10]  /*b850*/  LDL R127, [R1+0xb3c] ;  /* 0x000b3c00017f7983 */ /* 0x000eb40000100800 */
[----:B------:R-:W-:Y:S01]  /*b860*/  @!P2 IMAD.MOV R18, RZ, RZ, -R18 ;  /* 0x000000ffff12a224 */ /* 0x000fe200078e0a12 */
[----:B----4-:R-:W-:-:S02]  /*b870*/  ISETP.GE.AND P2, PT, R245, RZ, PT ;  /* 0x000000fff500720c */ /* 0x010fc40003f46270 */
[----:B------:R-:W4:Y:S01]  /*b880*/  LDL R245, [R1+0xc00] ;  /* 0x000c000001f57983 */ /* 0x000f220000100800 */
[----:B------:R-:W-:Y:S01]  /*b890*/  @!P3 IMAD.MOV R16, RZ, RZ, -R16 ;  /* 0x000000ffff10b224 */ /* 0x000fe200078e0a10 */
[----:B------:R-:W-:Y:S01]  /*b8a0*/  ISETP.GE.AND P5, PT, R3, RZ, PT ;  /* 0x000000ff0300720c */ /* 0x000fe20003fa6270 */
[----:B------:R-:W-:Y:S01]  /*b8b0*/  @!P1 IMAD.MOV R17, RZ, RZ, -R17 ;  /* 0x000000ffff119224 */ /* 0x000fe200078e0a11 */
[----:B------:R-:W-:Y:S01]  /*b8c0*/  ISETP.GE.AND P3, PT, R6, RZ, PT ;  /* 0x000000ff0600720c */ /* 0x000fe20003f66270 */
[----:B------:R-:W4:Y:S01]  /*b8d0*/  LDL R3, [R1+0xb7c] ;  /* 0x000b7c0001037983 */ /* 0x000f220000100800 */
[----:B---3--:R-:W-:Y:S01]  /*b8e0*/  ISETP.GE.AND P1, PT, R249, RZ, PT ;  /* 0x000000fff900720c */ /* 0x008fe20003f26270 */
[----:B------:R-:W-:Y:S02]  /*b8f0*/  @!P4 IMAD.MOV R15, RZ, RZ, -R15 ;  /* 0x000000ffff0fc224 */ /* 0x000fe400078e0a0f */
[----:B------:R-:W3:Y:S01]  /*b900*/  LDL R6, [R1+0xbf0] ;  /* 0x000bf00001067983 */ /* 0x000ee20000100800 */
[----:B------:R-:W-:-:S03]  /*b910*/  ISETP.GE.AND P4, PT, R0, RZ, PT ;  /* 0x000000ff0000720c */ /* 0x000fc60003f86270 */
[----:B------:R-:W3:Y:S04]  /*b920*/  LDL R249, [R1+0xbf8] ;  /* 0x000bf80001f97983 */ /* 0x000ee80000100800 */
[----:B------:R-:W3:Y:S01]  /*b930*/  LDL R0, [R1+0xb78] ;  /* 0x000b780001007983 */ /* 0x000ee20000100800 */
[----:B------:R-:W-:Y:S01]  /*b940*/  @!P5 IMAD.MOV R19, RZ, RZ, -R19 ;  /* 0x000000ffff13d224 */ /* 0x000fe200078e0a13 */
[----:B------:R-:W-:Y:S01]  /*b950*/  ISETP.GE.AND P5, PT, R248, RZ, PT ;  /* 0x000000fff800720c */ /* 0x000fe20003fa6270 */
[----:B------:R-:W-:Y:S01]  /*b960*/  @!P3 IMAD.MOV R21, RZ, RZ, -R21 ;  /* 0x000000ffff15b224 */ /* 0x000fe200078e0a15 */
[----:B--2---:R-:W-:Y:S01]  /*b970*/  ISETP.GE.AND P3, PT, R127, RZ, PT ;  /* 0x000000ff7f00720c */ /* 0x004fe20003f66270 */
[----:B------:R-:W2:Y:S01]  /*b980*/  LDL R248, [R1+0xc04] ;  /* 0x000c040001f87983 */ /* 0x000ea20000100800 */
[----:B------:R-:W-:Y:S01]  /*b990*/  @!P4 IMAD.MOV R20, RZ, RZ, -R20 ;  /* 0x000000ffff14c224 */ /* 0x000fe200078e0a14 */
[----:B------:R-:W-:-:S02]  /*b9a0*/  ISETP.GE.AND P4, PT, R247, RZ, PT ;  /* 0x000000fff700720c */ /* 0x000fc40003f86270 */
[----:B------:R-:W2:Y:S04]  /*b9b0*/  LDL R127, [R1+0xc14] ;  /* 0x000c1400017f7983 */ /* 0x000ea80000100800 */
[----:B------:R-:W2:Y:S04]  /*b9c0*/  LDL R247, [R1+0xc0c] ;  /* 0x000c0c0001f77983 */ /* 0x000ea80000100800 */
[----:B------:R-:W-:Y:S01]  /*b9d0*/  @!P3 IMAD.MOV R26, RZ, RZ, -R26 ;  /* 0x000000ffff1ab224 */ /* 0x000fe200078e0a1a */
[----:B----4-:R-:W-:Y:S02]  /*b9e0*/  ISETP.GE.AND P3, PT, R245, RZ, PT ;  /* 0x000000fff500720c */ /* 0x010fe40003f66270 */
[----:B------:R-:W4:Y:S01]  /*b9f0*/  LDL R245, [R1+0xc38] ;  /* 0x000c380001f57983 */ /* 0x000f220000100800 */
[----:B------:R-:W-:-:S02]  /*ba00*/  @!P1 IMAD.MOV R22, RZ, RZ, -R22 ;  /* 0x000000ffff169224 */ /* 0x000fc400078e0a16 */
[----:B------:R-:W-:Y:S01]  /*ba10*/  @!P5 IMAD.MOV R24, RZ, RZ, -R24 ;  /* 0x000000ffff18d224 */ /* 0x000fe200078e0a18 */
[----:B------:R-:W-:Y:S01]  /*ba20*/  ISETP.GE.AND P1, PT, R3, RZ, PT ;  /* 0x000000ff0300720c */ /* 0x000fe20003f26270 */
[----:B------:R-:W-:Y:S01]  /*ba30*/  @!P4 IMAD.MOV R25, RZ, RZ, -R25 ;  /* 0x000000ffff19c224 */ /* 0x000fe200078e0a19 */
[----:B------:R-:W4:Y:S01]  /*ba40*/  LDL R3, [R1+0xc1c] ;  /* 0x000c1c0001037983 */ /* 0x000f220000100800 */
[----:B---3--:R-:W-:Y:S01]  /*ba50*/  ISETP.GE.AND P5, PT, R6, RZ, PT ;  /* 0x000000ff0600720c */ /* 0x008fe20003fa6270 */
[----:B------:R-:W-:Y:S02]  /*ba60*/  @!P2 IMAD.MOV R23, RZ, RZ, -R23 ;  /* 0x000000ffff17a224 */ /* 0x000fe400078e0a17 */
[----:B------:R-:W3:Y:S01]  /*ba70*/  LDL R6, [R1+0xc28] ;  /* 0x000c280001067983 */ /* 0x000ee20000100800 */
[----:B------:R-:W-:-:S03]  /*ba80*/  ISETP.GE.AND P4, PT, R249, RZ, PT ;  /* 0x000000fff900720c */ /* 0x000fc60003f86270 */
[----:B------:R-:W3:Y:S01]  /*ba90*/  LDL R249, [R1+0xc34] ;  /* 0x000c340001f97983 */ /* 0x000ee20000100800 */
[----:B------:R-:W-:-:S03]  /*baa0*/  ISETP.GE.AND P2, PT, R0, RZ, PT ;  /* 0x000000ff0000720c */ /* 0x000fc60003f46270 */
[----:B------:R-:W3:Y:S01]  /*bab0*/  LDL R0, [R1+0xc24] ;  /* 0x000c240001007983 */ /* 0x000ee20000100800 */
[----:B------:R-:W-:Y:S01]  /*bac0*/  @!P1 IMAD.MOV R27, RZ, RZ, -R27 ;  /* 0x000000ffff1b9224 */ /* 0x000fe200078e0a1b */
[----:B--2---:R-:W-:Y:S01]  /*bad0*/  ISETP.GE.AND P1, PT, R248, RZ, PT ;  /* 0x000000fff800720c */ /* 0x004fe20003f26270 */
[----:B------:R-:W-:Y:S01]  /*bae0*/  @!P5 IMAD.MOV R29, RZ, RZ, -R29 ;  /* 0x000000ffff1dd224 */ /* 0x000fe200078e0a1d */
[----:B------:R-:W2:Y:S01]  /*baf0*/  LDL R248, [R1+0xc3c] ;  /* 0x000c3c0001f87983 */ /* 0x000ea20000100800 */
[----:B------:R-:W-:-:S03]  /*bb00*/  ISETP.GE.AND P5, PT, R127, RZ, PT ;  /* 0x000000ff7f00720c */ /* 0x000fc60003fa6270 */
[----:B------:R-:W2:Y:S02]  /*bb10*/  LDL R127, [R1+0xc4c] ;  /* 0x000c4c00017f7983 */ /* 0x000ea40000100800 */
[----:B------:R-:W-:Y:S01]  /*bb20*/  @!P2 IMAD.MOV R28, RZ, RZ, -R28 ;  /* 0x000000ffff1ca224 */ /* 0x000fe200078e0a1c */
[----:B------:R-:W-:Y:S02]  /*bb30*/  ISETP.GE.AND P2, PT, R247, RZ, PT ;  /* 0x000000fff700720c */ /* 0x000fe40003f46270 */
[----:B------:R-:W2:Y:S05]  /*bb40*/  LDL R247, [R1+0xc44] ;  /* 0x000c440001f77983 */ /* 0x000eaa0000100800 */
[----:B------:R-:W-:Y:S01]  /*bb50*/  @!P5 IMAD.MOV R34, RZ, RZ, -R34 ;  /* 0x000000ffff22d224 */ /* 0x000fe200078e0a22 */
[----:B----4-:R-:W-:-:S02]  /*bb60*/  ISETP.GE.AND P5, PT, R245, RZ, PT ;  /* 0x000000fff500720c */ /* 0x010fc40003fa6270 */
[----:B------:R-:W4:Y:S01]  /*bb70*/  LDL R245, [R1+0xc6c] ;  /* 0x000c6c0001f57983 */ /* 0x000f220000100800 */
[----:B------:R-:W-:Y:S02]  /*bb80*/  @!P4 IMAD.MOV R30, RZ, RZ, -R30 ;  /* 0x000000ffff1ec224 */ /* 0x000fe400078e0a1e */
        /* <DEDUP_REMOVED lines=17> */
[----:B------:R-:W-:Y:S02]  /*bca0*/  @!P3 IADD3 R36, -R36, RZ, RZ ;  /* 0x000000ff2424b210 */ /* 0x000fe40007ffe1ff */
[----:B------:R-:W-:Y:S02]  /*bcb0*/  ISETP.GE.AND P3, PT, R247, RZ, PT ;  /* 0x000000fff700720c */ /* 0x000fe40003f66270 */
[----:B------:R-:W2:Y:S04]  /*bcc0*/  LDL R247, [R1+0xc80] ;  /* 0x000c800001f77983 */ /* 0x000ea80000100800 */
        /* <DEDUP_REMOVED lines=547> */
[----:B------:R-:W-:Y:S01]  /*df00*/  ISETP.GE.AND P3, PT, R127, RZ, PT ;  /* 0x000000ff7f00720c */ /* 0x000fe20003f66270 */
[----:B------:R-:W-:Y:S02]  /*df10*/  @!P1 IMAD.MOV R224, RZ, RZ, -R224 ;  /* 0x000000ffffe09224 */ /* 0x000fe400078e0ae0 */
[----:B------:R-:W2:Y:S02]  /*df20*/  LDL R127, [R1+0xbb8] ;  /* 0x000bb800017f7983 */ /* 0x000ea40000100800 */
[----:B------:R-:W-:Y:S01]  /*df30*/  @!P4 IMAD.MOV R222, RZ, RZ, -R222 ;  /* 0x000000ffffdec224 */ /* 0x000fe200078e0ade */
[----:B------:R-:W-:-:S02]  /*df40*/  ISETP.GE.AND P4, PT, R247, RZ, PT ;  /* 0x000000fff700720c */ /* 0x000fc40003f86270 */
[----:B------:R-:W2:Y:S05]  /*df50*/  LDL R247, [R1+0xbbc] ;  /* 0x000bbc0001f77983 */ /* 0x000eaa0000100800 */
[----:B------:R-:W-:Y:S01]  /*df60*/  @!P3 IMAD.MOV R228, RZ, RZ, -R228 ;  /* 0x000000ffffe4b224 */ /* 0x000fe200078e0ae4 */
[----:B----4-:R-:W-:Y:S02]  /*df70*/  ISETP.GE.AND P3, PT, R245, RZ, PT ;  /* 0x000000fff500720c */ /* 0x010fe40003f66270 */
[----:B------:R-:W4:Y:S03]  /*df80*/  LDL R245, [R1+0xba0] ;  /* 0x000ba00001f57983 */ /* 0x000f260000100800 */
[----:B------:R-:W-:Y:S01]  /*df90*/  @!P4 IMAD.MOV R227, RZ, RZ, -R227 ;  /* 0x000000ffffe3c224 */ /* 0x000fe200078e0ae3 */
[----:B------:R-:W-:Y:S01]  /*dfa0*/  ISETP.GE.AND P1, PT, R3, RZ, PT ;  /* 0x000000ff0300720c */ /* 0x000fe20003f26270 */
[----:B------:R-:W-:Y:S01]  /*dfb0*/  @!P2 IMAD.MOV R225, RZ, RZ, -R225 ;  /* 0x000000ffffe1a224 */ /* 0x000fe200078e0ae1 */
[----:B------:R-:W4:Y:S01]  /*dfc0*/  LDL R3, [R1+0xbac] ;  /* 0x000bac0001037983 */ /* 0x000f220000100800 */
[----:B---3--:R-:W-:-:S03]  /*dfd0*/  ISETP.GE.AND P4, PT, R249, RZ, PT ;  /* 0x000000fff900720c */ /* 0x008fc60003f86270 */
[----:B------:R-:W3:Y:S01]  /*dfe0*/  LDL R249, [R1+0xba4] ;  /* 0x000ba40001f97983 */ /* 0x000ee20000100800 */
[----:B------:R-:W-:-:S06]  /*dff0*/  ISETP.GE.AND P2, PT, R0, RZ, PT ;  /* 0x000000ff0000720c */ /* 0x000fcc0003f46270 */
[----:B------:R-:W-:Y:S01]  /*e000*/  @!P1 IMAD.MOV R229, RZ, RZ, -R229 ;  /* 0x000000ffffe59224 */ /* 0x000fe200078e0ae5 */
[----:B------:R-:W3:Y:S01]  /*e010*/  LDL R0, [R1+0xba8] ;  /* 0x000ba80001007983 */ /* 0x000ee20000100800 */
[----:B--2---:R-:W-:-:S03]  /*e020*/  ISETP.GE.AND P1, PT, R248, RZ, PT ;  /* 0x000000fff800720c */ /* 0x004fc60003f26270 */
[----:B------:R-:W2:Y:S01]  /*e030*/  LDL R248, [R1+0xb9c] ;  /* 0x000b9c0001f87983 */ /* 0x000ea20000100800 */
[----:B------:R-:W-:Y:S01]  /*e040*/  @!P4 IMAD.MOV R232, RZ, RZ, -R232 ;  /* 0x000000ffffe8c224 */ /* 0x000fe200078e0ae8 */
[----:B------:R-:W-:Y:S02]  /*e050*/  ISETP.GE.AND P4, PT, R2, RZ, PT ;  /* 0x000000ff0200720c */ /* 0x000fe40003f86270 */
[----:B------:R-:W-:Y:S02]  /*e060*/  @!P2 IADD3 R230, -R230, RZ, RZ ;  /* 0x000000ffe6e6a210 */ /* 0x000fe40007ffe1ff */
[----:B------:R-:W-:Y:S02]  /*e070*/  ISETP.GE.AND P2, PT, R247, RZ, PT ;  /* 0x000000fff700720c */ /* 0x000fe40003f46270 */
[----:B------:R-:W2:Y:S01]  /*e080*/  LDL R247, [R1+0xb98] ;  /* 0x000b980001f77983 */ /* 0x000ea20000100800 */
[----:B------:R-:W-:Y:S01]  /*e090*/  @!P5 IMAD.MOV R226, RZ, RZ, -R226 ;  /* 0x000000ffffe2d224 */ /* 0x000fe200078e0ae2 */
[----:B------:R-:W-:Y:S01]  /*e0a0*/  ISETP.GE.AND P5, PT, R6, RZ, PT ;  /* 0x000000ff0600720c */ /* 0x000fe20003fa6270 */
[----:B------:R-:W-:Y:S01]  /*e0b0*/  @!P3 IMAD.MOV R233, RZ, RZ, -R233 ;  /* 0x000000ffffe9b224 */ /* 0x000fe200078e0ae9 */
[----:B------:R-:W-:Y:S01]  /*e0c0*/  ISETP.GE.AND P3, PT, R4, RZ, PT ;  /* 0x000000ff0400720c */ /* 0x000fe20003f66270 */
[----:B------:R-:W2:Y:S02]  /*e0d0*/  LDL R6, [R1+0xb94] ;  /* 0x000b940001067983 */ /* 0x000ea40000100800 */
[----:B------:R-:W-:-:S02]  /*e0e0*/  @!P4 IMAD.MOV R237, RZ, RZ, -R237 ;  /* 0x000000ffffedc224 */ /* 0x000fc400078e0aed */
[----:B------:R-:W2:Y:S01]  /*e0f0*/  LDL R4, [R1+0xb90] ;  /* 0x000b900001047983 */ /* 0x000ea20000100800 */
[----:B----4-:R-:W-:-:S03]  /*e100*/  ISETP.GE.AND P4, PT, R245, RZ, PT ;  /* 0x000000fff500720c */ /* 0x010fc60003f86270 */
[----:B------:R-:W4:Y:S02]  /*e110*/  LDL R245, [R1+0xb8c] ;  /* 0x000b8c0001f57983 */ /* 0x000f240000100800 */
[----:B------:R-:W-:Y:S01]  /*e120*/  @!P5 IMAD.MOV R231, RZ, RZ, -R231 ;  /* 0x000000ffffe7d224 */ /* 0x000fe200078e0ae7 */
[----:B------:R-:W-:Y:S01]  /*e130*/  ISETP.GE.AND P5, PT, R127, RZ, PT ;  /* 0x000000ff7f00720c */ /* 0x000fe20003fa6270 */
[----:B------:R-:W-:Y:S01]  /*e140*/  @!P1 IMAD.MOV R234, RZ, RZ, -R234 ;  /* 0x000000ffffea9224 */ /* 0x000fe200078e0aea */
[----:B------:R-:W-:Y:S01]  /*e150*/  ISETP.GE.AND P1, PT, R3, RZ, PT ;  /* 0x000000ff0300720c */ /* 0x000fe20003f26270 */
[----:B------:R-:W-:Y:S01]  /*e160*/  @!P2 IMAD.MOV R235, RZ, RZ, -R235 ;  /* 0x000000ffffeba224 */ /* 0x000fe200078e0aeb */
[----:B------:R-:W4:Y:S01]  /*e170*/  LDL R127, [R1+0xaf0] ;  /* 0x000af000017f7983 */ /* 0x000f220000100800 */
[----:B------:R-:W-:-:S08]  /*e180*/  @!P3 IMAD.MOV R238, RZ, RZ, -R238 ;  /* 0x000000ffffeeb224 */ /* 0x000fd000078e0aee */
[----:B------:R-:W-:Y:S01]  /*e190*/  @!P5 IMAD.MOV R236, RZ, RZ, -R236 ;  /* 0x000000ffffecd224 */ /* 0x000fe200078e0aec */
[----:B---3--:R-:W-:Y:S02]  /*e1a0*/  ISETP.GE.AND P2, PT, R0, RZ, PT ;  /* 0x000000ff0000720c */ /* 0x008fe40003f46270 */
[----:B------:R-:W-:Y:S01]  /*e1b0*/  ISETP.GE.AND P5, PT, R249, RZ, PT ;  /* 0x000000fff900720c */ /* 0x000fe20003fa6270 */
[----:B------:R-:W-:Y:S01]  /*e1c0*/  @!P1 IMAD.MOV R239, RZ, RZ, -R239 ;  /* 0x000000ffffef9224 */ /* 0x000fe200078e0aef */
[----:B--2---:R-:W-:Y:S01]  /*e1d0*/  ISETP.GE.AND P3, PT, R248, RZ, PT ;  /* 0x000000fff800720c */ /* 0x004fe20003f66270 */
[----:B------:R-:W2:Y:S04]  /*e1e0*/  LDL R249, [R1+0xb88] ;  /* 0x000b880001f97983 */ /* 0x000ea80000100800 */
[----:B------:R-:W3:Y:S04]  /*e1f0*/  LDL R248, [R1+0xb84] ;  /* 0x000b840001f87983 */ /* 0x000ee80000100800 */
[----:B------:R-:W3:Y:S01]  /*e200*/  LDL R0, [R1+0xaf4] ;  /* 0x000af40001007983 */ /* 0x000ee20000100800 */
[----:B------:R-:W-:-:S03]  /*e210*/  ISETP.GE.AND P1, PT, R247, RZ, PT ;  /* 0x000000fff700720c */ /* 0x000fc60003f26270 */
[----:B------:R-:W3:Y:S04]  /*e220*/  LDL R247, [R1+0xb80] ;  /* 0x000b800001f77983 */ /* 0x000ee80000100800 */
[----:B-1----:R-:W3:Y:S04]  /*e230*/  LDL.LU R10, [R1+0x34] ;  /* 0x00003400010a7983 */ /* 0x002ee80000300800 */
[----:B------:R-:W3:Y:S04]  /*e240*/  LDL.LU R9, [R1+0x28] ;  /* 0x0000280001097983 */ /* 0x000ee80000300800 */
[----:B------:R-:W3:Y:S01]  /*e250*/  LDL.LU R8, [R1+0x24] ;  /* 0x0000240001087983 */ /* 0x000ee20000300800 */
[----:B------:R-:W-:-:S03]  /*e260*/  @!P2 IMAD.MOV R240, RZ, RZ, -R240 ;  /* 0x000000fffff0a224 */ /* 0x000fc600078e0af0 */
[----:B------:R-:W3:Y:S01]  /*e270*/  LDL.LU R7, [R1+0x20] ;  /* 0x0000200001077983 */ /* 0x000ee20000300800 */
[----:B------:R-:W-:-:S03]  /*e280*/  @!P5 IMAD.MOV R241, RZ, RZ, -R241 ;  /* 0x000000fffff1d224 */ /* 0x000fc600078e0af1 */
[----:B------:R-:W3:Y:S01]  /*e290*/  LDL.LU R5, [R1+0x1c] ;  /* 0x00001c0001057983 */ /* 0x000ee20000300800 */
[----:B------:R-:W-:-:S03]  /*e2a0*/  ISETP.GE.AND P2, PT, R6, RZ, PT ;  /* 0x000000ff0600720c */ /* 0x000fc60003f46270 */
[----:B------:R-:W3:Y:S01]  /*e2b0*/  LDL.LU R252, [R1+0x18] ;  /* 0x0000180001fc7983 */ /* 0x000ee20000300800 */
[----:B------:R-:W-:Y:S01]  /*e2c0*/  ISETP.GE.AND P5, PT, R4, RZ, PT ;  /* 0x000000ff0400720c */ /* 0x000fe20003fa6270 */
[----:B------:R-:W-:Y:S02]  /*e2d0*/  IMAD R4, R126, 0x2, R250 ;  /* 0x000000027e047824 */ /* 0x000fe400078e02fa */
[----:B------:R-:W3:Y:S01]  /*e2e0*/  LDL.LU R2, [R1+0x14] ;  /* 0x0000140001027983 */ /* 0x000ee20000300800 */
[----:B------:R-:W-:-:S03]  /*e2f0*/  @!P3 IMAD.MOV R243, RZ, RZ, -R243 ;  /* 0x000000fffff3b224 */ /* 0x000fc600078e0af3 */
[----:B------:R-:W3:Y:S04]  /*e300*/  LDL.LU R3, [R1+0x10] ;  /* 0x0000100001037983 */ /* 0x000ee80000300800 */
[----:B------:R-:W3:Y:S04]  /*e310*/  LDL.LU R6, [R1+0xc] ;  /* 0x00000c0001067983 */ /* 0x000ee80000300800 */
[----:B------:R-:W3:Y:S01]  /*e320*/  LDL.LU R250, [R1+0x1060] ;  /* 0x0010600001fa7983 */ /* 0x000ee20000300800 */
[----:B----4-:R-:W-:-:S03]  /*e330*/  ISETP.GE.AND P3, PT, R245, RZ, PT ;  /* 0x000000fff500720c */ /* 0x010fc60003f66270 */
[----:B------:R-:W4:Y:S01]  /*e340*/  LDL.LU R245, [R1+0x105c] ;  /* 0x00105c0001f57983 */ /* 0x000f220000300800 */
[----:B------:R-:W-:Y:S02]  /*e350*/  ISETP.NE.AND P0, PT, RZ, UR5, PT ;  /* 0x00000005ff007c0c */ /* 0x000fe4000bf05270 */
[----:B------:R-:W-:Y:S01]  /*e360*/  LOP3.LUT R251, RZ, UR5, RZ, 0x33, !PT ;  /* 0x00000005fffb7c12 */ /* 0x000fe2000f8e33ff */
[----:B------:R-:W-:Y:S02]  /*e370*/  @!P1 IMAD.MOV R244, RZ, RZ, -R244 ;  /* 0x000000fffff49224 */ /* 0x000fe400078e0af4 */
[----:B------:R-:W-:Y:S01]  /*e380*/  @!P5 IMAD.MOV R246, RZ, RZ, -R246 ;  /* 0x000000fffff6d224 */ /* 0x000fe200078e0af6 */
[----:B--2---:R-:W-:Y:S02]  /*e390*/  ISETP.GE.AND P1, PT, R249, RZ, PT ;  /* 0x000000fff900720c */ /* 0x004fe40003f26270 */
[----:B------:R-:W2:Y:S01]  /*e3a0*/  LDL.LU R249, [R1+0x1058] ;  /* 0x0010580001f97983 */ /* 0x000ea20000300800 */
[----:B---3--:R-:W-:-:S02]  /*e3b0*/  ISETP.GE.AND P5, PT, R0, RZ, PT ;  /* 0x000000ff0000720c */ /* 0x008fc40003fa6270 */
[----:B------:R-:W-:Y:S02]  /*e3c0*/  ISETP.GE.AND P6, PT, R247, RZ, PT ;  /* 0x000000fff700720c */ /* 0x000fe40003fc6270 */
[C---:B------:R-:W-:Y:S02]  /*e3d0*/  SEL R10, R251.reuse, R10, !P0 ;  /* 0x0000000afb0a7207 */ /* 0x040fe40004000000 */
[C---:B------:R-:W-:Y:S02]  /*e3e0*/  SEL R9, R251.reuse, R9, !P0 ;  /* 0x00000009fb097207 */ /* 0x040fe40004000000 */
[C---:B------:R-:W-:Y:S02]  /*e3f0*/  SEL R8, R251.reuse, R8, !P0 ;  /* 0x00000008fb087207 */ /* 0x040fe40004000000 */
[C---:B------:R-:W-:Y:S02]  /*e400*/  SEL R7, R251.reuse, R7, !P0 ;  /* 0x00000007fb077207 */ /* 0x040fe40004000000 */
[----:B------:R-:W-:-:S02]  /*e410*/  SEL R5, R251, R5, !P0 ;  /* 0x00000005fb057207 */ /* 0x000fc40004000000 */
[C---:B------:R-:W-:Y:S02]  /*e420*/  SEL R252, R251.reuse, R252, !P0 ;  /* 0x000000fcfbfc7207 */ /* 0x040fe40004000000 */
[C---:B------:R-:W-:Y:S02]  /*e430*/  SEL R2, R251.reuse, R2, !P0 ;  /* 0x00000002fb027207 */ /* 0x040fe40004000000 */
[C---:B------:R-:W-:Y:S02]  /*e440*/  SEL R3, R251.reuse, R3, !P0 ;  /* 0x00000003fb037207 */ /* 0x040fe40004000000 */
[----:B------:R-:W-:Y:S01]  /*e450*/  SEL R6, R251, R6, !P0 ;  /* 0x00000006fb067207 */ /* 0x000fe20004000000 */
[----:B----4-:R-:W-:Y:S01]  /*e460*/  @!P2 IMAD.MOV R245, RZ, RZ, -R245 ;  /* 0x000000fffff5a224 */ /* 0x010fe200078e0af5 */
[----:B------:R-:W-:Y:S02]  /*e470*/  ISETP.GE.AND P2, PT, R248, RZ, PT ;  /* 0x000000fff800720c */ /* 0x000fe40003f46270 */
[----:B------:R-:W3:Y:S04]  /*e480*/  LDL.LU R248, [R1+0x1054] ;  /* 0x0010540001f87983 */ /* 0x000ee80000300800 */
[----:B------:R-:W4:Y:S04]  /*e490*/  LDL.LU R247, [R1+0x1050] ;  /* 0x0010500001f77983 */ /* 0x000f280000300800 */
[----:B------:R-:W3:Y:S04]  /*e4a0*/  LDL.LU R0, [R1+0x2c] ;  /* 0x00002c0001007983 */ /* 0x000ee80000300800 */
[----:B------:R1:W-:Y:S04]  /*e4b0*/  STL [R1+0x214], R10 ;  /* 0x0002140a01007387 */ /* 0x0003e80000100800 */
[----:B-1----:R-:W4:Y:S04]  /*e4c0*/  LDL.LU R10, [R1+0x104c] ;  /* 0x00104c00010a7983 */ /* 0x002f280000300800 */
[----:B------:R1:W-:Y:S04]  /*e4d0*/  STL [R1+0x210], R9 ;  /* 0x0002100901007387 */ /* 0x0003e80000100800 */
[----:B-1----:R-:W3:Y:S04]  /*e4e0*/  LDL.LU R9, [R1+0x1048] ;  /* 0x0010480001097983 */ /* 0x002ee80000300800 */
        /* <DEDUP_REMOVED lines=13> */
[----:B-1----:R-:W4:Y:S01]  /*e5c0*/  LDL.LU R6, [R1+0x102c] ;  /* 0x00102c0001067983 */ /* 0x002f220000300800 */
[----:B------:R-:W-:Y:S01]  /*e5d0*/  @!P4 IMAD.MOV R242, RZ, RZ, -R242 ;  /* 0x000000fffff2c224 */ /* 0x000fe200078e0af2 */
[----:B------:R-:W-:Y:S01]  /*e5e0*/  ISETP.NE.AND P4, PT, R127, RZ, PT ;  /* 0x000000ff7f00720c */ /* 0x000fe20003f85270 */
[----:B--2---:R-:W-:-:S02]  /*e5f0*/  @!P2 IMAD.MOV R249, RZ, RZ, -R249 ;  /* 0x000000fffff9a224 */ /* 0x004fc400078e0af9 */
[----:B------:R-:W-:Y:S01]  /*e600*/  @!P6 IMAD.MOV R250, RZ, RZ, -R250 ;  /* 0x000000fffffae224 */ /* 0x000fe200078e0afa */
[C---:B---3--:R-:W-:Y:S02]  /*e610*/  SEL R3, R251.reuse, R3, !P0 ;  /* 0x00000003fb037207 */ /* 0x048fe40004000000 */
[----:B----4-:R-:W-:-:S05]  /*e620*/  SEL R6, R251, R6, !P0 ;  /* 0x00000006fb067207 */ /* 0x010fca0004000000 */
[----:B------:R1:W-:Y:S04]  /*e630*/  STL [R1+0x1f0], R6 ;  /* 0x0001f00601007387 */ /* 0x0003e80000100800 */
[----:B------:R2:W-:Y:S01]  /*e640*/  STL [R1+0x1ec], R3 ;  /* 0x0001ec0301007387 */ /* 0x0005e20000100800 */
[C---:B-1----:R-:W-:Y:S02]  /*e650*/  SEL R6, R251.reuse, R2, !P0 ;  /* 0x00000002fb067207 */ /* 0x042fe40004000000 */
[C---:B------:R-:W-:Y:S02]  /*e660*/  SEL R2, R251.reuse, R5, !P0 ;  /* 0x00000005fb027207 */ /* 0x040fe40004000000 */
[C---:B--2---:R-:W-:Y:S01]  /*e670*/  SEL R3, R251.reuse, R252, !P0 ;  /* 0x000000fcfb037207 */ /* 0x044fe20004000000 */
[----:B------:R-:W-:Y:S01]  /*e680*/  STL [R1+0x1e8], R6 ;  /* 0x0001e80601007387 */ /* 0x000fe20000100800 */
[----:B------:R-:W-:-:S03]  /*e690*/  SEL R5, R251, R7, !P0 ;  /* 0x00000007fb057207 */ /* 0x000fc60004000000 */
[----:B------:R1:W-:Y:S04]  /*e6a0*/  STL [R1+0x1e4], R3 ;  /* 0x0001e40301007387 */ /* 0x0003e80000100800 */
[----:B------:R2:W-:Y:S01]  /*e6b0*/  STL [R1+0x1e0], R2 ;  /* 0x0001e00201007387 */ /* 0x0005e20000100800 */
[----:B-1----:R-:W-:-:S03]  /*e6c0*/  SEL R3, R251, R8, !P0 ;  /* 0x00000008fb037207 */ /* 0x002fc60004000000 */
[----:B------:R1:W-:Y:S01]  /*e6d0*/  STL [R1+0x1dc], R5 ;  /* 0x0001dc0501007387 */ /* 0x0003e20000100800 */
[----:B--2---:R-:W-:-:S03]  /*e6e0*/  SEL R2, R251, R9, !P0 ;  /* 0x00000009fb027207 */ /* 0x004fc60004000000 */
[----:B------:R2:W-:Y:S04]  /*e6f0*/  STL [R1+0x1d8], R3 ;  /* 0x0001d80301007387 */ /* 0x0005e80000100800 */
[----:B------:R3:W-:Y:S01]  /*e700*/  STL [R1+0x1d4], R2 ;  /* 0x0001d40201007387 */ /* 0x0007e20000100800 */
[C---:B-1----:R-:W-:Y:S02]  /*e710*/  SEL R5, R251.reuse, R10, !P0 ;  /* 0x0000000afb057207 */ /* 0x042fe40004000000 */
[----:B--2---:R-:W-:-:S03]  /*e720*/  SEL R3, R251, R11, !P0 ;  /* 0x0000000bfb037207 */ /* 0x004fc60004000000 */
[----:B------:R1:W-:Y:S01]  /*e730*/  STL [R1+0x1d0], R5 ;  /* 0x0001d00501007387 */ /* 0x0003e20000100800 */
[----:B---3--:R-:W-:-:S03]  /*e740*/  SEL R2, R251, R12, !P0 ;  /* 0x0000000cfb027207 */ /* 0x008fc60004000000 */
        /* <DEDUP_REMOVED lines=39> */
[C---:B--2---:R-:W-:Y:S02]  /*e9c0*/  SEL R3, R251.reuse, R54, !P0 ;  /* 0x00000036fb037207 */ /* 0x044fe40004000000 */
[----:B---3--:R-:W-:-:S03]  /*e9d0*/  SEL R2, R251, R55, !P0 ;  /* 0x00000037fb027207 */ /* 0x008fc60004000000 */
[----:B------:R1:W-:Y:S04]  /*e9e0*/  STL [R1+0x180], R3 ;  /* 0x0001800301007387 */ /* 0x0003e80000100800 */
        /* <DEDUP_REMOVED lines=36> */
[----:B------:R2:W-:Y:S01]  /*ec30*/  STL [R1+0x134], R2 ;  /* 0x0001340201007387 */ /* 0x0005e20000100800 */
[----:B------:R-:W-:-:S03]  /*ec40*/  SEL R30, R251, R31, !P0 ;  /* 0x0000001ffb1e7207 */ /* 0x000fc60004000000 */
[----:B------:R3:W-:Y:S01]  /*ec50*/  STL [R1+0x130], R5 ;  /* 0x0001300501007387 */ /* 0x0007e20000100800 */
[C---:B-1----:R-:W-:Y:S02]  /*ec60*/  SEL R3, R251.reuse, R81, !P0 ;  /* 0x00000051fb037207 */ /* 0x042fe40004000000 */
[----:B--2---:R-:W-:-:S03]  /*ec70*/  SEL R2, R251, R82, !P0 ;  /* 0x00000052fb027207 */ /* 0x004fc60004000000 */
[----:B------:R-:W-:Y:S01]  /*ec80*/  STL [R1+0x12c], R3 ;  /* 0x00012c0301007387 */ /* 0x000fe20000100800 */
[----:B---3--:R-:W-:-:S03]  /*ec90*/  SEL R5, R251, R212, !P0 ;  /* 0x000000d4fb057207 */ /* 0x008fc60004000000 */
[----:B------:R-:W-:Y:S01]  /*eca0*/  STL [R1+0x128], R2 ;  /* 0x0001280201007387 */ /* 0x000fe20000100800 */
[C---:B------:R-:W-:Y:S02]  /*ecb0*/  SEL R31, R251.reuse, R213, !P0 ;  /* 0x000000d5fb1f7207 */ /* 0x040fe40004000000 */
[C---:B------:R-:W-:Y:S01]  /*ecc0*/  SEL R7, R251.reuse, R214, !P0 ;  /* 0x000000d6fb077207 */ /* 0x040fe20004000000 */
[----:B------:R1:W-:Y:S04]  /*ecd0*/  STL [R1+0x4c8], R5 ;  /* 0x0004c80501007387 */ /* 0x0003e80000100800 */
[----:B------:R2:W-:Y:S01]  /*ece0*/  STL [R1+0x470], R31 ;  /* 0x0004701f01007387 */ /* 0x0005e20000100800 */
[----:B-1----:R-:W-:-:S03]  /*ecf0*/  SEL R5, R251, R215, !P0 ;  /* 0x000000d7fb057207 */ /* 0x002fc60004000000 */
[----:B------:R1:W-:Y:S01]  /*ed00*/  STL [R1+0x46c], R7 ;  /* 0x00046c0701007387 */ /* 0x0003e20000100800 */
[----:B--2---:R-:W-:-:S03]  /*ed10*/  SEL R31, R251, R216, !P0 ;  /* 0x000000d8fb1f7207 */ /* 0x004fc60004000000 */
        /* <DEDUP_REMOVED lines=47> */
[----:B------:R-:W-:-:S03]  /*f010*/  @!P5 IMAD.MOV R0, RZ, RZ, -R0 ;  /* 0x000000ffff00d224 */ /* 0x000fc600078e0a00 */
[----:B------:R3:W-:Y:S01]  /*f020*/  STL [R1+0x4c4], R5 ;  /* 0x0004c40501007387 */ /* 0x0007e20000100800 */
[C---:B-1----:R-:W-:Y:S02]  /*f030*/  SEL R31, R251.reuse, R240, !P0 ;  /* 0x000000f0fb1f7207 */ /* 0x042fe40004000000 */
[----:B--2---:R-:W-:-:S03]  /*f040*/  SEL R7, R251, R241, !P0 ;  /* 0x000000f1fb077207 */ /* 0x004fc60004000000 */
[----:B------:R-:W-:Y:S01]  /*f050*/  STL [R1+0x4c0], R31 ;  /* 0x0004c01f01007387 */ /* 0x000fe20000100800 */
[----:B---3--:R-:W-:-:S03]  /*f060*/  SEL R5, R251, R242, !P0 ;  /* 0x000000f2fb057207 */ /* 0x008fc60004000000 */
[----:B------:R-:W-:Y:S01]  /*f070*/  STL [R1+0x4bc], R7 ;  /* 0x0004bc0701007387 */ /* 0x000fe20000100800 */
[----:B------:R-:W-:-:S03]  /*f080*/  @!P4 LOP3.LUT R0, RZ, R127, RZ, 0x33, !PT ;  /* 0x0000007fff00c212 */ /* 0x000fc600078e33ff */
[----:B------:R-:W2:Y:S04]  /*f090*/  LDL.LU R127, [R1+0x1028] ;  /* 0x00102800017f7983 */ /* 0x000ea80000300800 */
[----:B------:R1:W-:Y:S01]  /*f0a0*/  STL [R1+0x4b8], R5 ;  /* 0x0004b80501007387 */ /* 0x0003e20000100800 */
[----:B------:R-:W-:-:S03]  /*f0b0*/  SEL R8, R251, R53, !P0 ;  /* 0x00000035fb087207 */ /* 0x000fc60004000000 */
[----:B------:R-:W3:Y:S01]  /*f0c0*/  LDL.LU R54, [R1+0x30] ;  /* 0x0000300001367983 */ /* 0x000ee20000300800 */
[----:B------:R-:W-:-:S03]  /*f0d0*/  SEL R20, R251, R41, !P0 ;  /* 0x00000029fb147207 */ /* 0x000fc60004000000 */
[----:B------:R-:W4:Y:S01]  /*f0e0*/  LDL.LU R53, [R1+0x70] ;  /* 0x0000700001357983 */ /* 0x000f220000300800 */
[C---:B-1----:R-:W-:Y:S02]  /*f0f0*/  SEL R5, R251.reuse, R243, !P0 ;  /* 0x000000f3fb057207 */ /* 0x042fe40004000000 */
[----:B------:R-:W-:-:S03]  /*f100*/  SEL R21, R251, R40, !P0 ;  /* 0x00000028fb157207 */ /* 0x000fc60004000000 */
[----:B------:R1:W-:Y:S01]  /*f110*/  STL [R1+0x4b0], R5 ;  /* 0x0004b00501007387 */ /* 0x0003e20000100800 */
[C---:B------:R-:W-:Y:S01]  /*f120*/  SEL R25, R251.reuse, R36, !P0 ;  /* 0x00000024fb197207 */ /* 0x040fe20004000000 */
[----:B------:R-:W-:Y:S01]  /*f130*/  @!P3 IMAD.MOV R247, RZ, RZ, -R247 ;  /* 0x000000fffff7b224 */ /* 0x000fe200078e0af7 */
[C---:B------:R-:W-:Y:S01]  /*f140*/  SEL R7, R251.reuse, R245, !P0 ;  /* 0x000000f5fb077207 */ /* 0x040fe20004000000 */
[----:B------:R-:W4:Y:S04]  /*f150*/  LDL.LU R41, [R1+0x6c] ;  /* 0x00006c0001297983 */ /* 0x000f280000300800 */
[----:B------:R-:W4:Y:S01]  /*f160*/  LDL.LU R40, [R1+0x68] ;  /* 0x0000680001287983 */ /* 0x000f220000300800 */
[----:B-1----:R-:W-:-:S03]  /*f170*/  SEL R5, R251, R244, !P0 ;  /* 0x000000f4fb057207 */ /* 0x002fc60004000000 */
[----:B------:R-:W4:Y:S01]  /*f180*/  LDL.LU R36, [R1+0x74] ;  /* 0x0000740001247983 */ /* 0x000f220000300800 */
[----:B------:R-:W-:-:S03]  /*f190*/  @!P1 IMAD.MOV R248, RZ, RZ, -R248 ;  /* 0x000000fffff89224 */ /* 0x000fc600078e0af8 */
[----:B------:R1:W-:Y:S04]  /*f1a0*/  STL [R1+0x4a0], R5 ;  /* 0x0004a00501007387 */ /* 0x0003e80000100800 */
[----:B------:R1:W-:Y:S01]  /*f1b0*/  STL [R1+0x49c], R7 ;  /* 0x00049c0701007387 */ /* 0x0003e20000100800 */
[----:B------:R-:W-:-:S03]  /*f1c0*/  SEL R29, R251, R32, !P0 ;  /* 0x00000020fb1d7207 */ /* 0x000fc60004000000 */
[----:B------:R-:W4:Y:S01]  /*f1d0*/  LDL.LU R31, [R1+0x38] ;  /* 0x00003800011f7983 */ /* 0x000f220000300800 */
[C---:B-1----:R-:W-:Y:S02]  /*f1e0*/  SEL R5, R251.reuse, R246, !P0 ;  /* 0x000000f6fb057207 */ /* 0x042fe40004000000 */
[----:B------:R-:W-:-:S03]  /*f1f0*/  SEL R7, R251, R247, !P0 ;  /* 0x000000f7fb077207 */ /* 0x000fc60004000000 */
[----:B------:R1:W-:Y:S01]  /*f200*/  STL [R1+0x498], R5 ;  /* 0x0004980501007387 */ /* 0x0003e20000100800 */
[C---:B------:R-:W-:Y:S02]  /*f210*/  SEL R12, R251.reuse, R49, !P0 ;  /* 0x00000031fb0c7207 */ /* 0x040fe40004000000 */
[C---:B------:R-:W-:Y:S01]  /*f220*/  SEL R32, R251.reuse, R249, !P0 ;  /* 0x000000f9fb207207 */ /* 0x040fe20004000000 */
[----:B------:R-:W4:Y:S01]  /*f230*/  LDL.LU R49, [R1+0x3c] ;  /* 0x00003c0001317983 */ /* 0x000f220000300800 */
[----:B------:R-:W-:-:S03]  /*f240*/  SEL R15, R251, R46, !P0 ;  /* 0x0000002efb0f7207 */ /* 0x000fc60004000000 */
[----:B------:R1:W-:Y:S02]  /*f250*/  STL [R1+0x488], R7 ;  /* 0x0004880701007387 */ /* 0x0003e40000100800 */
[C---:B-1----:R-:W-:Y:S02]  /*f260*/  SEL R5, R251.reuse, R248, !P0 ;  /* 0x000000f8fb057207 */ /* 0x042fe40004000000 */
[C---:B------:R-:W-:Y:S02]  /*f270*/  SEL R46, R251.reuse, R57, !P0 ;  /* 0x00000039fb2e7207 */ /* 0x040fe40004000000 */
[C---:B------:R-:W-:Y:S01]  /*f280*/  SEL R57, R251.reuse, R60, !P0 ;  /* 0x0000003cfb397207 */ /* 0x040fe20004000000 */
[----:B------:R-:W-:Y:S01]  /*f290*/  STL [R1+0x480], R5 ;  /* 0x0004800501007387 */ /* 0x000fe20000100800 */
[----:B------:R-:W-:-:S03]  /*f2a0*/  SEL R7, R251, R250, !P0 ;  /* 0x000000fafb077207 */ /* 0x000fc60004000000 */
[----:B------:R1:W-:Y:S01]  /*f2b0*/  STL [R1+0x478], R32 ;  /* 0x0004782001007387 */ /* 0x0003e20000100800 */
[----:B------:R-:W-:-:S03]  /*f2c0*/  SEL R14, R251, R47, !P0 ;  /* 0x0000002ffb0e7207 */ /* 0x000fc60004000000 */
[----:B------:R-:W4:Y:S01]  /*f2d0*/  LDL.LU R60, [R1+0x40] ;  /* 0x00004000013c7983 */ /* 0x000f220000300800 */
[----:B------:R-:W-:-:S03]  /*f2e0*/  SEL R16, R251, R45, !P0 ;  /* 0x0000002dfb107207 */ /* 0x000fc60004000000 */
[----:B------:R1:W-:Y:S01]  /*f2f0*/  STL [R1+0x41c], R7 ;  /* 0x00041c0701007387 */ /* 0x0003e20000100800 */
[C---:B------:R-:W-:Y:S01]  /*f300*/  SEL R18, R251.reuse, R43, !P0 ;  /* 0x0000002bfb127207 */ /* 0x040fe20004000000 */
[----:B-1----:R-:W1:Y:S02]  /*f310*/  LDC R32, c[0x0][0x230] ;  /* 0x00008c00ff207b82 */ /* 0x002e640000000800 */
[----:B------:R-:W4:Y:S04]  /*f320*/  LDL.LU R47, [R1+0x44] ;  /* 0x00004400012f7983 */ /* 0x000f280000300800 */
[----:B------:R-:W4:Y:S01]  /*f330*/  LDL.LU R45, [R1+0x48] ;  /* 0x00004800012d7983 */ /* 0x000f220000300800 */
[----:B------:R-:W-:-:S03]  /*f340*/  SEL R19, R251, R42, !P0 ;  /* 0x0000002afb137207 */ /* 0x000fc60004000000 */
[----:B------:R-:W4:Y:S04]  /*f350*/  LDL.LU R43, [R1+0x4c] ;  /* 0x00004c00012b7983 */ /* 0x000f280000300800 */
[----:B------:R-:W4:Y:S01]  /*f360*/  LDL.LU R42, [R1+0x50] ;  /* 0x00005000012a7983 */ /* 0x000f220000300800 */
[----:B------:R-:W-:-:S03]  /*f370*/  SEL R24, R251, R37, !P0 ;  /* 0x00000025fb187207 */ /* 0x000fc60004000000 */
[----:B------:R-:W4:Y:S01]  /*f380*/  LDL.LU R37, [R1+0x54] ;  /* 0x0000540001257983 */ /* 0x000f220000300800 */
[----:B------:R-:W1:Y:S01]  /*f390*/  S2R R5, SR_TID.X ;  /* 0x0000000000057919 */ /* 0x000e620000002100 */
[----:B------:R-:W-:Y:S01]  /*f3a0*/  IMAD R0, R0, UR4, RZ ;  /* 0x0000000400007c24 */ /* 0x000fe2000f8e02ff */
[C---:B------:R-:W-:Y:S01]  /*f3b0*/  SEL R17, R251.reuse, R44, !P0 ;  /* 0x0000002cfb117207 */ /* 0x040fe20004000000 */
[----:B------:R-:W-:Y:S01]  /*f3c0*/  ULDC UR4, c[0x0][0x240] ;  /* 0x0000900000047ab9 */ /* 0x000fe20000000800 */
[C---:B------:R-:W-:Y:S02]  /*f3d0*/  SEL R13, R251.reuse, R48, !P0 ;  /* 0x00000030fb0d7207 */ /* 0x040fe40004000000 */
[C---:B------:R-:W-:Y:S02]  /*f3e0*/  SEL R9, R251.reuse, R52, !P0 ;  /* 0x00000034fb097207 */ /* 0x040fe40004000000 */
[C---:B------:R-:W-:Y:S02]  /*f3f0*/  SEL R3, R251.reuse, R84, !P0 ;  /* 0x00000054fb037207 */ /* 0x040fe40004000000 */
[----:B------:R-:W-:-:S02]  /*f400*/  SEL R252, R251, R86, !P0 ;  /* 0x00000056fbfc7207 */ /* 0x000fc40004000000 */
[C---:B------:R-:W-:Y:S02]  /*f410*/  SEL R28, R251.reuse, R33, !P0 ;  /* 0x00000021fb1c7207 */ /* 0x040fe40004000000 */
        /* <DEDUP_REMOVED lines=8> */
[----:B------:R-:W-:Y:S02]  /*f4a0*/  SEL R52, R251, R59, !P0 ;  /* 0x0000003bfb347207 */ /* 0x000fe40004000000 */
[----:B-1----:R-:W-:Y:S01]  /*f4b0*/  LOP3.LUT R7, R5, 0x3f, RZ, 0xc0, !PT ;  /* 0x0000003f05077812 */ /* 0x002fe200078ec0ff */
[----:B------:R-:W4:Y:S01]  /*f4c0*/  LDL.LU R59, [R1+0x58] ;  /* 0x00005800013b7983 */ /* 0x000f220000300800 */
[----:B------:R-:W-:-:S02]  /*f4d0*/  SEL R61, R251, R61, !P0 ;  /* 0x0000003dfb3d7207 */ /* 0x000fc40004000000 */
[C---:B------:R-:W-:Y:S01]  /*f4e0*/  SEL R6, R251.reuse, R83, !P0 ;  /* 0x00000053fb067207 */ /* 0x040fe20004000000 */
[----:B------:R-:W4:Y:S01]  /*f4f0*/  LDL.LU R58, [R1+0x5c] ;  /* 0x00005c00013a7983 */ /* 0x000f220000300800 */
        /* <DEDUP_REMOVED lines=123> */
[----:B------:R-:W-:Y:S02]  /*fcb0*/  SEL R211, R251, R211, !P0 ;  /* 0x000000d3fbd37207 */ /* 0x000fe40004000000 */
[----:B------:R-:W-:-:S02]  /*fcc0*/  LEA R238, P0, R0, UR6, 0x2 ;  /* 0x0000000600ee7c11 */ /* 0x000fc4000f8010ff */
[----:B------:R-:W-:Y:S01]  /*fcd0*/  IADD3 R32, R32, 0x3f, RZ ;  /* 0x0000003f20207810 */ /* 0x000fe20007ffe0ff */
[----:B--2---:R-:W-:Y:S01]  /*fce0*/  IMAD R127, R7, R127, RZ ;  /* 0x0000007f077f7224 */ /* 0x004fe200078e02ff */
[----:B------:R-:W-:Y:S01]  /*fcf0*/  LEA.HI.X.SX32 R7, R0, UR7, 0x2, P0 ;  /* 0x0000000700077c11 */ /* 0x000fe200080f16ff */
[----:B------:R-:W-:Y:S01]  /*fd00*/  IMAD R5, R126, 0x2, R4 ;  /* 0x000000027e057824 */ /* 0x000fe200078e0204 */
[----:B------:R-:W-:Y:S01]  /*fd10*/  ISETP.GT.AND P0, PT, R32, 0x3f, PT ;  /* 0x0000003f2000780c */ /* 0x000fe20003f04270 */
[----:B------:R-:W-:Y:S01]  /*fd20*/  ULDC.64 UR6, c[0x0][0x218] ;  /* 0x0000860000067ab9 */ /* 0x000fe20000000a00 */
[-C--:B---3--:R-:W-:Y:S02]  /*fd30*/  LEA R32, P4, R54, R238.reuse, 0x2 ;  /* 0x000000ee36207211 */ /* 0x088fe400078810ff */
[-C--:B----4-:R-:W-:Y:S02]  /*fd40*/  LEA R50, P5, R53, R238.reuse, 0x2 ;  /* 0x000000ee35327211 */ /* 0x090fe400078a10ff */
[----:B------:R-:W-:-:S02]  /*fd50*/  LEA R38, P2, R41, R238, 0x2 ;  /* 0x000000ee29267211 */ /* 0x000fc400078410ff */
[-C--:B------:R-:W-:Y:S02]  /*fd60*/  LEA.HI.X.SX32 R33, R54, R7.reuse, 0x2, P4 ;  /* 0x0000000736217211 */ /* 0x080fe400020f16ff */
[-C--:B------:R-:W-:Y:S02]  /*fd70*/  LEA.HI.X.SX32 R51, R53, R7.reuse, 0x2, P5 ;  /* 0x0000000735337211 */ /* 0x080fe400028f16ff */
[----:B------:R-:W-:Y:S01]  /*fd80*/  LEA R34, P3, R40, R238, 0x2 ;  /* 0x000000ee28227211 */ /* 0x000fe200078610ff */
[----:B------:R1:W-:Y:S01]  /*fd90*/  STL.64 [R1+0xe0], R32 ;  /* 0x0000e02001007387 */ /* 0x0003e20000100a00 */
[----:B------:R-:W-:-:S03]  /*fda0*/  LEA.HI.X.SX32 R39, R41, R7, 0x2, P2 ;  /* 0x0000000729277211 */ /* 0x000fc600010f16ff */
[----:B------:R2:W-:Y:S01]  /*fdb0*/  STL.64 [R1+0xd8], R50 ;  /* 0x0000d83201007387 */ /* 0x0005e20000100a00 */
[----:B------:R-:W-:-:S03]  /*fdc0*/  LEA.HI.X.SX32 R35, R40, R7, 0x2, P3 ;  /* 0x0000000728237211 */ /* 0x000fc600018f16ff */
[----:B------:R-:W3:Y:S01]  /*fdd0*/  LDL.LU R55, [R1+0x64] ;  /* 0x0000640001377983 */ /* 0x000ee20000300800 */
[----:B-1----:R-:W-:-:S03]  /*fde0*/  LEA R32, P4, R36, R238, 0x2 ;  /* 0x000000ee24207211 */ /* 0x002fc600078810ff */
[----:B------:R1:W-:Y:S01]  /*fdf0*/  STL.64 [R1+0xd0], R38 ;  /* 0x0000d02601007387 */ /* 0x0003e20000100a00 */
[----:B--2---:R-:W-:-:S03]  /*fe00*/  LEA R50, P5, R31, R238, 0x2 ;  /* 0x000000ee1f327211 */ /* 0x004fc600078a10ff */
[----:B------:R-:W2:Y:S01]  /*fe10*/  LDL.LU R54, [R1+0xe8] ;  /* 0x0000e80001367983 */ /* 0x000ea20000300800 */
[----:B------:R-:W-:-:S03]  /*fe20*/  LEA.HI.X.SX32 R33, R36, R7, 0x2, P4 ;  /* 0x0000000724217211 */ /* 0x000fc600020f16ff */
[----:B------:R-:W4:Y:S01]  /*fe30*/  LDL.LU R41, [R1+0xec] ;  /* 0x0000ec0001297983 */ /* 0x000f220000300800 */
[----:B------:R-:W-:-:S03]  /*fe40*/  LEA.HI.X.SX32 R51, R31, R7, 0x2, P5 ;  /* 0x000000071f337211 */ /* 0x000fc600028f16ff */
[----:B------:R1:W-:Y:S02]  /*fe50*/  STL.64 [R1+0xc8], R34 ;  /* 0x0000c82201007387 */ /* 0x0003e40000100a00 */
[-C--:B-1----:R-:W-:Y:S02]  /*fe60*/  LEA R38, P2, R49, R238.reuse, 0x2 ;  /* 0x000000ee31267211 */ /* 0x082fe400078410ff */
[----:B------:R-:W4:Y:S04]  /*fe70*/  LDL.LU R40, [R1+0xf0] ;  /* 0x0000f00001287983 */ /* 0x000f280000300800 */
[----:B------:R-:W4:Y:S04]  /*fe80*/  LDL.LU R36, [R1+0xf4] ;  /* 0x0000f40001247983 */ /* 0x000f280000300800 */
[----:B------:R1:W-:Y:S01]  /*fe90*/  STL.64 [R1+0xc0], R32 ;  /* 0x0000c02001007387 */ /* 0x0003e20000100a00 */
[----:B------:R-:W-:-:S03]  /*fea0*/  LEA R34, P3, R60, R238, 0x2 ;  /* 0x000000ee3c227211 */ /* 0x000fc600078610ff */
[----:B------:R-:W4:Y:S01]  /*feb0*/  LDL.LU R31, [R1+0xf8] ;  /* 0x0000f800011f7983 */ /* 0x000f220000300800 */
[----:B------:R-:W-:-:S03]  /*fec0*/  LEA.HI.X.SX32 R39, R49, R7, 0x2, P2 ;  /* 0x0000000731277211 */ /* 0x000fc600010f16ff */
[----:B------:R-:W4:Y:S01]  /*fed0*/  LDL.LU R56, [R1+0xfc] ;  /* 0x0000fc0001387983 */ /* 0x000f220000300800 */
[-C--:B------:R-:W-:Y:S02]  /*fee0*/  LEA.HI.X.SX32 R35, R60, R7.reuse, 0x2, P3 ;  /* 0x000000073c237211 */ /* 0x080fe400018f16ff */
[CC--:B-1----:R-:W-:Y:S01]  /*fef0*/  LEA R32, P4, R47.reuse, R238.reuse, 0x2 ;  /* 0x000000ee2f207211 */ /* 0x0c2fe200078810ff */
[----:B------:R1:W-:Y:S03]  /*ff00*/  STL.64 [R1+0xb8], R50 ;  /* 0x0000b83201007387 */ /* 0x0003e60000100a00 */
[----:B------:R-:W-:Y:S01]  /*ff10*/  LEA.HI.X.SX32 R33, R47, R7, 0x2, P4 ;  /* 0x000000072f217211 */ /* 0x000fe200020f16ff */
[----:B------:R-:W4:Y:S04]  /*ff20*/  LDL.LU R53, [R1+0x100] ;  /* 0x0001000001357983 */ /* 0x000f280000300800 */
[----:B------:R-:W4:Y:S01]  /*ff30*/  LDL.LU R49, [R1+0x104] ;  /* 0x0001040001317983 */ /* 0x000f220000300800 */
[----:B-1----:R-:W-:-:S03]  /*ff40*/  LEA R50, P5, R45, R238, 0x2 ;  /* 0x000000ee2d327211 */ /* 0x002fc600078a10ff */
[----:B------:R1:W-:Y:S01]  /*ff50*/  STL.64 [R1+0xb0], R38 ;  /* 0x0000b02601007387 */ /* 0x0003e20000100a00 */
[----:B------:R-:W-:-:S03]  /*ff60*/  LEA.HI.X.SX32 R51, R45, R7, 0x2, P5 ;  /* 0x000000072d337211 */ /* 0x000fc600028f16ff */
[----:B------:R1:W-:Y:S04]  /*ff70*/  STL.64 [R1+0xa8], R34 ;  /* 0x0000a82201007387 */ /* 0x0003e80000100a00 */
[----:B------:R1:W-:Y:S02]  /*ff80*/  STL.64 [R1+0xa0], R32 ;  /* 0x0000a02001007387 */ /* 0x0003e40000100a00 */
[-C--:B-1----:R-:W-:Y:S02]  /*ff90*/  LEA R38, P2, R43, R238.reuse, 0x2 ;  /* 0x000000ee2b267211 */ /* 0x082fe400078410ff */
[----:B------:R1:W-:Y:S01]  /*ffa0*/  STL.64 [R1+0x98], R50 ;  /* 0x0000983201007387 */ /* 0x0003e20000100a00 */
[----:B------:R-:W-:-:S03]  /*ffb0*/  LEA R34, P3, R42, R238, 0x2 ;  /* 0x000000ee2a227211 */ /* 0x000fc600078610ff */
[----:B------:R-:W4:Y:S01]  /*ffc0*/  LDL.LU R47, [R1+0x10c] ;  /* 0x00010c00012f7983 */ /* 0x000f220000300800 */
[-C--:B------:R-:W-:Y:S02]  /*ffd0*/  LEA.HI.X.SX32 R39, R43, R7.reuse, 0x2, P2 ;  /* 0x000000072b277211 */ /* 0x080fe400010f16ff */
[----:B------:R-:W-:Y:S01]  /*ffe0*/  LEA.HI.X.SX32 R35, R42, R7, 0x2, P3 ;  /* 0x000000072a237211 */ /* 0x000fe200018f16ff */
[----:B------:R-:W4:Y:S01]  /*fff0*/  LDL.LU R45, [R1+0x108] ;  /* 0x00010800012d7983 */ /* 0x000f220000300800 */
[----:B------:R-:W-:-:S03]  /*10000*/  LEA R32, P4, R37, R238, 0x2 ;  /* 0x000000ee25207211 */ /* 0x000fc600078810ff */
[----:B------:R1:W-:Y:S01]  /*10010*/  STL.64 [R1+0x90], R38 ;  /* 0x0000902601007387 */ /* 0x0003e20000100a00 */
[----:B------:R-:W-:-:S03]  /*10020*/  LEA.HI.X.SX32 R33, R37, R7, 0x2, P4 ;  /* 0x0000000725217211 */ /* 0x000fc600020f16ff */
[----:B------:R-:W4:Y:S04]  /*10030*/  LDL.LU R43, [R1+0x110] ;  /* 0x00011000012b7983 */ /* 0x000f280000300800 */
[----:B------:R-:W4:Y:S04]  /*10040*/  LDL.LU R42, [R1+0x114] ;  /* 0x00011400012a7983 */ /* 0x000f280000300800 */
[----:B------:R3:W-:Y:S04]  /*10050*/  STL.64 [R1+0x88], R34 ;  /* 0x0000882201007387 */ /* 0x0007e80000100a00 */
[----:B------:R-:W4:Y:S01]  /*10060*/  LDL.LU R37, [R1+0x118] ;  /* 0x0001180001257983 */ /* 0x000f220000300800 */
[----:B-1----:R-:W-:-:S02]  /*10070*/  LEA R50, P5, R59, R238, 0x2 ;  /* 0x000000ee3b327211 */ /* 0x002fc400078a10ff */
[C---:B------:R-:W-:Y:S01]  /*10080*/  LEA R38, P2, R58.reuse, R238, 0x2 ;  /* 0x000000ee3a267211 */ /* 0x040fe200078410ff */
[----:B------:R2:W-:Y:S01]  /*10090*/  STL.64 [R1+0x80], R32 ;  /* 0x0000802001007387 */ /* 0x0005e20000100a00 */
[-C--:B------:R-:W-:Y:S02]  /*100a0*/  LEA.HI.X.SX32 R51, R59, R7.reuse, 0x2, P5 ;  /* 0x000000073b337211 */ /* 0x080fe400028f16ff */
[----:B------:R-:W-:-:S03]  /*100b0*/  LEA.HI.X.SX32 R39, R58, R7, 0x2, P2 ;  /* 0x000000073a277211 */ /* 0x000fc600010f16ff */
[----:B------:R4:W-:Y:S04]  /*100c0*/  STL.64 [R1+0x78], R50 ;  /* 0x0000783201007387 */ /* 0x0009e80000100a00 */
[----:B------:R1:W-:Y:S01]  /*100d0*/  STL.64 [R1+0x70], R38 ;  /* 0x0000702601007387 */ /* 0x0003e20000100a00 */
[----:B------:R-:W-:Y:S01]  /*100e0*/  IMAD R126, R126, 0x2, R5 ;  /* 0x000000027e7e7824 */ /* 0x000fe200078e0205 */
[----:B------:R-:W-:Y:S02]  /*100f0*/  SEL R247, RZ, 0x4, !P0 ;  /* 0x00000004fff77807 */ /* 0x000fe40004000000 */
[----:B---3--:R-:W-:-:S04]  /*10100*/  LEA R34, P3, R55, R238, 0x2 ;  /* 0x000000ee37227211 */ /* 0x008fc800078610ff */
[----:B------:R-:W-:Y:S02]  /*10110*/  LEA.HI.X.SX32 R35, R55, R7, 0x2, P3 ;  /* 0x0000000737237211 */ /* 0x000fe400018f16ff */
[----:B--2---:R-:W-:-:S03]  /*10120*/  LEA R32, P4, R54, R238, 0x2 ;  /* 0x000000ee36207211 */ /* 0x004fc600078810ff */
[----:B------:R2:W-:Y:S01]  /*10130*/  STL.64 [R1+0x68], R34 ;  /* 0x0000682201007387 */ /* 0x0005e20000100a00 */
[CC--:B----4-:R-:W-:Y:S02]  /*10140*/  LEA R50, P5, R41.reuse, R238.reuse, 0x2 ;  /* 0x000000ee29327211 */ /* 0x0d0fe400078a10ff */
[-C--:B------:R-:W-:Y:S02]  /*10150*/  LEA.HI.X.SX32 R33, R54, R7.reuse, 0x2, P4 ;  /* 0x0000000736217211 */ /* 0x080fe400020f16ff */
[-C--:B------:R-:W-:Y:S02]  /*10160*/  LEA.HI.X.SX32 R51, R41, R7.reuse, 0x2, P5 ;  /* 0x0000000729337211 */ /* 0x080fe400028f16ff */
[-C--:B-1----:R-:W-:Y:S01]  /*10170*/  LEA R38, P2, R40, R238.reuse, 0x2 ;  /* 0x000000ee28267211 */ /* 0x082fe200078410ff */
[----:B------:R1:W-:Y:S01]  /*10180*/  STL.64 [R1+0x60], R32 ;  /* 0x0000602001007387 */ /* 0x0003e20000100a00 */
[----:B--2---:R-:W-:Y:S02]  /*10190*/  LEA R34, P3, R36, R238, 0x2 ;  /* 0x000000ee24227211 */ /* 0x004fe400078610ff */
[----:B------:R-:W-:-:S02]  /*101a0*/  LEA.HI.X.SX32 R39, R40, R7, 0x2, P2 ;  /* 0x0000000728277211 */ /* 0x000fc400010f16ff */
[----:B------:R-:W-:Y:S01]  /*101b0*/  LEA.HI.X.SX32 R35, R36, R7, 0x2, P3 ;  /* 0x0000000724237211 */ /* 0x000fe200018f16ff */
[----:B------:R2:W-:Y:S01]  /*101c0*/  STL.64 [R1+0x58], R50 ;  /* 0x0000583201007387 */ /* 0x0005e20000100a00 */
[----:B-1----:R-:W-:-:S03]  /*101d0*/  LEA R32, P4, R31, R238, 0x2 ;  /* 0x000000ee1f207211 */ /* 0x002fc600078810ff */
[----:B------:R-:W-:Y:S01]  /*101e0*/  STL.64 [R1+0x50], R38 ;  /* 0x0000502601007387 */ /* 0x000fe20000100a00 */
[C---:B------:R-:W-:Y:S02]  /*101f0*/  LEA R54, P5, R56.reuse, R238, 0x2 ;  /* 0x000000ee38367211 */ /* 0x040fe400078a10ff */
[-C--:B------:R-:W-:Y:S01]  /*10200*/  LEA.HI.X.SX32 R33, R31, R7.reuse, 0x2, P4 ;  /* 0x000000071f217211 */ /* 0x080fe200020f16ff */
[----:B------:R-:W3:Y:S01]  /*10210*/  LDL.LU R36, [R1+0x214] ;  /* 0x0002140001247983 */ /* 0x000ee20000300800 */
[----:B------:R-:W-:-:S03]  /*10220*/  LEA.HI.X.SX32 R55, R56, R7, 0x2, P5 ;  /* 0x0000000738377211 */ /* 0x000fc600028f16ff */
[----:B------:R1:W-:Y:S01]  /*10230*/  STL.64 [R1+0x48], R34 ;  /* 0x0000482201007387 */ /* 0x0003e20000100a00 */
[-C--:B--2---:R-:W-:Y:S02]  /*10240*/  LEA R50, P2, R53, R238.reuse, 0x2 ;  /* 0x000000ee35327211 */ /* 0x084fe400078410ff */
[----:B------:R-:W-:Y:S02]  /*10250*/  LEA R40, P3, R49, R238, 0x2 ;  /* 0x000000ee31287211 */ /* 0x000fe400078610ff */
[-C--:B------:R-:W-:Y:S01]  /*10260*/  LEA.HI.X.SX32 R51, R53, R7.reuse, 0x2, P2 ;  /* 0x0000000735337211 */ /* 0x080fe200010f16ff */
[----:B-1----:R-:W2:Y:S01]  /*10270*/  LDL.LU R35, [R1+0x210] ;  /* 0x0002100001237983 */ /* 0x002ea20000300800 */
[----:B------:R-:W-:-:S03]  /*10280*/  LEA.HI.X.SX32 R41, R49, R7, 0x2, P3 ;  /* 0x0000000731297211 */ /* 0x000fc600018f16ff */
[----:B------:R-:W4:Y:S04]  /*10290*/  LDL.LU R34, [R1+0x20c] ;  /* 0x00020c0001227983 */ /* 0x000f280000300800 */
[----:B------:R1:W-:Y:S01]  /*102a0*/  STL.64 [R1+0x40], R32 ;  /* 0x0000402001007387 */ /* 0x0003e20000100a00 */
[----:B------:R-:W-:-:S03]  /*102b0*/  LEA R38, P4, R47, R238, 0x2 ;  /* 0x000000ee2f267211 */ /* 0x000fc600078810ff */
[----:B-1----:R-:W4:Y:S01]  /*102c0*/  LDL.LU R33, [R1+0x208] ;  /* 0x0002080001217983 */ /* 0x002f220000300800 */
[----:B------:R-:W-:-:S03]  /*102d0*/  LEA.HI.X.SX32 R39, R47, R7, 0x2, P4 ;  /* 0x000000072f277211 */ /* 0x000fc600020f16ff */
[----:B------:R-:W4:Y:S04]  /*102e0*/  LDL.LU R32, [R1+0x204] ;  /* 0x0002040001207983 */ /* 0x000f280000300800 */
[----:B------:R-:W4:Y:S04]  /*102f0*/  LDL.LU R31, [R1+0x200] ;  /* 0x00020000011f7983 */ /* 0x000f280000300800 */
[----:B------:R1:W-:Y:S04]  /*10300*/  STL.64 [R1+0x38], R54 ;  /* 0x0000383601007387 */ /* 0x0003e80000100a00 */
[----:B------:R1:W-:Y:S04]  /*10310*/  STL.64 [R1+0x30], R50 ;  /* 0x0000303201007387 */ /* 0x0003e80000100a00 */
[----:B------:R1:W-:Y:S02]  /*10320*/  STL.64 [R1+0x28], R40 ;  /* 0x0000282801007387 */ /* 0x0003e40000100a00 */
[----:B-1----:R-:W-:-:S02]  /*10330*/  LEA R54, P5, R45, R238, 0x2 ;  /* 0x000000ee2d367211 */ /* 0x002fc400078a10ff */
[----:B------:R1:W-:Y:S01]  /*10340*/  STL.64 [R1+0x20], R38 ;  /* 0x0000202601007387 */ /* 0x0003e20000100a00 */
[-C--:B------:R-:W-:Y:S02]  /*10350*/  LEA R50, P2, R43, R238.reuse, 0x2 ;  /* 0x000000ee2b327211 */ /* 0x080fe400078410ff */
[-C--:B------:R-:W-:Y:S02]  /*10360*/  LEA.HI.X.SX32 R55, R45, R7.reuse, 0x2, P5 ;  /* 0x000000072d377211 */ /* 0x080fe400028f16ff */
[-C--:B------:R-:W-:Y:S02]  /*10370*/  LEA R40, P3, R42, R238.reuse, 0x2 ;  /* 0x000000ee2a287211 */ /* 0x080fe400078610ff */
[-C--:B------:R-:W-:Y:S02]  /*10380*/  LEA R242, P5, R4, R238.reuse, 0x2 ;  /* 0x000000ee04f27211 */ /* 0x080fe400078a10ff */
[----:B------:R-:W-:Y:S02]  /*10390*/  LEA.HI.X.SX32 R51, R43, R7, 0x2, P2 ;  /* 0x000000072b337211 */ /* 0x000fe400010f16ff */
[----:B-1----:R-:W-:-:S02]  /*103a0*/  LEA R38, P4, R37, R238, 0x2 ;  /* 0x000000ee25267211 */ /* 0x002fc400078810ff */
[-C--:B------:R-:W-:Y:S02]  /*103b0*/  LEA R240, P2, R5, R238.reuse, 0x2 ;  /* 0x000000ee05f07211 */ /* 0x080fe400078410ff */
[-C--:B------:R-:W-:Y:S02]  /*103c0*/  LEA.HI.X.SX32 R41, R42, R7.reuse, 0x2, P3 ;  /* 0x000000072a297211 */ /* 0x080fe400018f16ff */
[----:B------:R-:W-:Y:S02]  /*103d0*/  LEA R238, P3, R126, R238, 0x2 ;  /* 0x000000ee7eee7211 */ /* 0x000fe400078610ff */
[-C--:B------:R-:W-:Y:S01]  /*103e0*/  LEA.HI.X.SX32 R243, R4, R7.reuse, 0x2, P5 ;  /* 0x0000000704f37211 */ /* 0x080fe200028f16ff */
[----:B------:R1:W-:Y:S01]  /*103f0*/  STL.64 [R1+0x18], R54 ;  /* 0x0000183601007387 */ /* 0x0003e20000100a00 */
[-C--:B------:R-:W-:Y:S02]  /*10400*/  LEA.HI.X.SX32 R39, R37, R7.reuse, 0x2, P4 ;  /* 0x0000000725277211 */ /* 0x080fe400020f16ff */
[-C--:B------:R-:W-:Y:S01]  /*10410*/  LEA.HI.X.SX32 R241, R5, R7.reuse, 0x2, P2 ;  /* 0x0000000705f17211 */ /* 0x080fe200010f16ff */
[----:B------:R1:W-:Y:S01]  /*10420*/  STL.64 [R1+0x10], R50 ;  /* 0x0000103201007387 */ /* 0x0003e20000100a00 */
[----:B------:R-:W-:-:S03]  /*10430*/  LEA.HI.X.SX32 R239, R126, R7, 0x2, P3 ;  /* 0x000000077eef7211 */ /* 0x000fc600018f16ff */
[----:B------:R-:W-:Y:S04]  /*10440*/  STL.64 [R1+0x8], R40 ;  /* 0x0000082801007387 */ /* 0x000fe80000100a00 */
[----:B------:R-:W-:Y:S04]  /*10450*/  STL.64 [R1+0xf80], R242 ;  /* 0x000f80f201007387 */ /* 0x000fe80000100a00 */
[----:B------:R3:W-:Y:S04]  /*10460*/  STL.64 [R1], R38 ;  /* 0x0000002601007387 */ /* 0x0007e80000100a00 */
[----:B------:R4:W-:Y:S04]  /*10470*/  STL.64 [R1+0xf90], R240 ;  /* 0x000f90f001007387 */ /* 0x0009e80000100a00 */
[----:B------:R4:W-:Y:S04]  /*10480*/  STL.64 [R1+0xf98], R238 ;  /* 0x000f98ee01007387 */ /* 0x0009e80000100a00 */
[----:B------:R4:W-:Y:S04]  /*10490*/  STL [R1+0xfa0], R247 ;  /* 0x000fa0f701007387 */ /* 0x0009e80000100800 */
[----:B------:R-:W4:Y:S04]  /*104a0*/  LDL.LU R67, [R1+0x1fc] ;  /* 0x0001fc0001437983 */ /* 0x000f280000300800 */
        /* <DEDUP_REMOVED lines=9> */
[----:B-1----:R-:W4:Y:S04]  /*10540*/  LDL.LU R55, [R1+0x1d4] ;  /* 0x0001d40001377983 */ /* 0x002f280000300800 */
        /* <DEDUP_REMOVED lines=8> */
[----:B------:R-:W4:Y:S01]  /*105d0*/  LDL.LU R42, [R1+0x1b0] ;  /* 0x0001b000012a7983 */ /* 0x000f220000300800 */
[----:B---3--:R-:W-:-:S03]  /*105e0*/  IMAD R77, R36, UR4, RZ ;  /* 0x00000004244d7c24 */ /* 0x008fc6000f8e02ff */
[----:B------:R-:W3:Y:S04]  /*105f0*/  LDL.LU R36, [R1+0x1ac] ;  /* 0x0001ac0001247983 */ /* 0x000ee80000300800 */
[----:B------:R-:W3:Y:S04]  /*10600*/  LDL.LU R37, [R1+0x1a8] ;  /* 0x0001a80001257983 */ /* 0x000ee80000300800 */
[----:B------:R-:W3:Y:S04]  /*10610*/  LDL.LU R38, [R1+0x1a4] ;  /* 0x0001a40001267983 */ /* 0x000ee80000300800 */
[----:B------:R-:W3:Y:S01]  /*10620*/  LDL.LU R39, [R1+0x1a0] ;  /* 0x0001a00001277983 */ /* 0x000ee20000300800 */
[----:B--2---:R-:W-:-:S03]  /*10630*/  IMAD R76, R35, UR4, RZ ;  /* 0x00000004234c7c24 */ /* 0x004fc6000f8e02ff */
[----:B------:R-:W2:Y:S01]  /*10640*/  LDL.LU R40, [R1+0x19c] ;  /* 0x00019c0001287983 */ /* 0x000ea20000300800 */
[----:B----4-:R-:W-:-:S03]  /*10650*/  IMAD R74, R34, UR4, RZ ;  /* 0x00000004224a7c24 */ /* 0x010fc6000f8e02ff */
[----:B------:R-:W4:Y:S04]  /*10660*/  LDL.LU R41, [R1+0x198] ;  /* 0x0001980001297983 */ /* 0x000f280000300800 */
[----:B------:R-:W2:Y:S04]  /*10670*/  LDL.LU R35, [R1+0x194] ;  /* 0x0001940001237983 */ /* 0x000ea80000300800 */
[----:B------:R-:W2:Y:S01]  /*10680*/  LDL.LU R34, [R1+0x190] ;  /* 0x0001900001227983 */ /* 0x000ea20000300800 */
[----:B------:R-:W-:-:S03]  /*10690*/  IMAD R73, R33, UR4, RZ ;  /* 0x0000000421497c24 */ /* 0x000fc6000f8e02ff */
[----:B------:R-:W2:Y:S01]  /*106a0*/  LDL.LU R33, [R1+0x18c] ;  /* 0x00018c0001217983 */ /* 0x000ea20000300800 */
[----:B------:R-:W-:-:S03]  /*106b0*/  IMAD R72, R32, UR4, RZ ;  /* 0x0000000420487c24 */ /* 0x000fc6000f8e02ff */
[----:B------:R-:W2:Y:S01]  /*106c0*/  LDL.LU R32, [R1+0x188] ;  /* 0x0001880001207983 */ /* 0x000ea20000300800 */
[----:B------:R-:W-:-:S03]  /*106d0*/  IMAD R71, R31, UR4, RZ ;  /* 0x000000041f477c24 */ /* 0x000fc6000f8e02ff */
[----:B------:R-:W2:Y:S04]  /*106e0*/  LDL.LU R31, [R1+0x184] ;  /* 0x00018400011f7983 */ /* 0x000ea80000300800 */
[----:B------:R-:W2:Y:S04]  /*106f0*/  LDL.LU R221, [R1+0x180] ;  /* 0x0001800001dd7983 */ /* 0x000ea80000300800 */
[----:B------:R-:W2:Y:S01]  /*10700*/  LDL.LU R220, [R1+0x17c] ;  /* 0x00017c0001dc7983 */ /* 0x000ea20000300800 */
[----:B------:R-:W-:Y:S02]  /*10710*/  IMAD R69, R67, UR4, RZ ;  /* 0x0000000443457c24 */ /* 0x000fe4000f8e02ff */
[----:B------:R-:W-:-:S02]  /*10720*/  IMAD R68, R66, UR4, RZ ;  /* 0x0000000442447c24 */ /* 0x000fc4000f8e02ff */
[----:B------:R-:W-:Y:S02]  /*10730*/  IMAD R66, R65, UR4, RZ ;  /* 0x0000000441427c24 */ /* 0x000fe4000f8e02ff */
[----:B------:R-:W-:Y:S02]  /*10740*/  IMAD R65, R64, UR4, RZ ;  /* 0x0000000440417c24 */ /* 0x000fe4000f8e02ff */
[----:B------:R-:W2:Y:S04]  /*10750*/  LDL.LU R64, [R1+0x178] ;  /* 0x0001780001407983 */ /* 0x000ea80000300800 */
        /* <DEDUP_REMOVED lines=12> */
[----:B------:R-:W3:Y:S04]  /*10820*/  LDL.LU R219, [R1+0x144] ;  /* 0x0001440001db7983 */ /* 0x000ee80000300800 */
[----:B------:R-:W4:Y:S04]  /*10830*/  LDL.LU R218, [R1+0x140] ;  /* 0x0001400001da7983 */ /* 0x000f280000300800 */
[----:B------:R-:W2:Y:S04]  /*10840*/  LDL.LU R217, [R1+0x13c] ;  /* 0x00013c0001d97983 */ /* 0x000ea80000300800 */
[----:B------:R-:W3:Y:S04]  /*10850*/  LDL.LU R216, [R1+0x138] ;  /* 0x0001380001d87983 */ /* 0x000ee80000300800 */
[----:B------:R-:W2:Y:S04]  /*10860*/  LDL.LU R215, [R1+0x134] ;  /* 0x0001340001d77983 */ /* 0x000ea80000300800 */
[----:B------:R-:W2:Y:S04]  /*10870*/  LDL.LU R214, [R1+0x130] ;  /* 0x0001300001d67983 */ /* 0x000ea80000300800 */
[----:B------:R-:W2:Y:S04]  /*10880*/  LDL.LU R213, [R1+0x12c] ;  /* 0x00012c0001d57983 */ /* 0x000ea80000300800 */
[----:B------:R-:W4:Y:S01]  /*10890*/  LDL.LU R212, [R1+0x128] ;  /* 0x0001280001d47983 */ /* 0x000f220000300800 */
[----:B------:R-:W-:Y:S01]  /*108a0*/  LEA R0, P1, R127, UR6, 0x2 ;  /* 0x000000067f007c11 */ /* 0x000fe2000f8210ff */
[----:B------:R-:W-:-:S03]  /*108b0*/  IMAD R126, R6, UR4, RZ ;  /* 0x00000004067e7c24 */ /* 0x000fc6000f8e02ff */
[----:B------:R-:W-:Y:S01]  /*108c0*/  LEA.HI.X.SX32 R4, R127, UR7, 0x2, P1 ;  /* 0x000000077f047c11 */ /* 0x000fe200088f16ff */
[----:B------:R-:W-:Y:S02]  /*108d0*/  IMAD R6, R3, UR4, RZ ;  /* 0x0000000403067c24 */ /* 0x000fe4000f8e02ff */
[----:B------:R-:W-:Y:S02]  /*108e0*/  IMAD R3, R2, UR4, RZ ;  /* 0x0000000402037c24 */ /* 0x000fe4000f8e02ff */
[----:B------:R-:W-:Y:S02]  /*108f0*/  IMAD R2, R86, UR4, RZ ;  /* 0x0000000456027c24 */ /* 0x000fe4000f8e02ff */
[----:B------:R-:W-:Y:S02]  /*10900*/  IMAD R240, R186, UR4, RZ ;  /* 0x00000004baf07c24 */ /* 0x000fe4000f8e02ff */
[----:B------:R-:W-:Y:S02]  /*10910*/  IMAD R238, R182, UR4, RZ ;  /* 0x00000004b6ee7c24 */ /* 0x000fe4000f8e02ff */
[----:B------:R-:W-:-:S02]  /*10920*/  IMAD R239, R187, UR4, RZ ;  /* 0x00000004bbef7c24 */ /* 0x000fc4000f8e02ff */
[----:B------:R-:W-:Y:S02]  /*10930*/  IMAD R247, R205, UR4, RZ ;  /* 0x00000004cdf77c24 */ /* 0x000fe4000f8e02ff */
[----:B------:R-:W-:Y:S02]  /*10940*/  IMAD R243, R206, UR4, RZ ;  /* 0x00000004cef37c24 */ /* 0x000fe4000f8e02ff */
[----:B------:R-:W-:Y:S02]  /*10950*/  IMAD R241, R159, UR4, RZ ;  /* 0x000000049ff17c24 */ /* 0x000fe4000f8e02ff */
[----:B------:R-:W-:Y:S01]  /*10960*/  IMAD R242, R211, UR4, RZ ;  /* 0x00000004d3f27c24 */ /* 0x000fe2000f8e02ff */
[----:B------:R-:W-:-:S04]  /*10970*/  LEA R236, P5, R69, R0, 0x2 ;  /* 0x0000000045ec7211 */ /* 0x000fc800078a10ff */
[----:B------:R-:W-:Y:S01]  /*10980*/  LEA.HI.X.SX32 R237, R69, R4, 0x2, P5 ;  /* 0x0000000445ed7211 */ /* 0x000fe200028f16ff */
[----:B----4-:R-:W-:-:S05]  /*10990*/  IMAD R127, R212, UR4, RZ ;  /* 0x00000004d47f7c24 */ /* 0x010fca000f8e02ff */
[----:B------:R-:W-:Y:S04]  /*109a0*/  STL [R1+0x118], R127 ;  /* 0x0001187f01007387 */ /* 0x000fe80000100800 */
[----:B------:R-:W-:Y:S04]  /*109b0*/  STL [R1+0x124], R126 ;  /* 0x0001247e01007387 */ /* 0x000fe80000100800 */
[----:B------:R1:W-:Y:S04]  /*109c0*/  STL [R1+0x120], R6 ;  /* 0x0001200601007387 */ /* 0x0003e80000100800 */
[----:B------:R4:W-:Y:S04]  /*109d0*/  STL [R1+0x11c], R3 ;  /* 0x00011c0301007387 */ /* 0x0009e80000100800 */
[----:B------:R3:W-:Y:S01]  /*109e0*/  STL [R1+0x128], R2 ;  /* 0x0001280201007387 */ /* 0x0007e20000100800 */
[----:B-1----:R-:W-:-:S02]  /*109f0*/  IMAD R6, R88, UR4, RZ ;  /* 0x0000000458067c24 */ /* 0x002fc4000f8e02ff */
[----:B----4-:R-:W-:-:S03]  /*10a00*/  IMAD R3, R84, UR4, RZ ;  /* 0x0000000454037c24 */ /* 0x010fc6000f8e02ff */
[----:B------:R1:W-:Y:S01]  /*10a10*/  STL [R1+0x12c], R6 ;  /* 0x00012c0601007387 */ /* 0x0003e20000100800 */
[----:B---3--:R-:W-:-:S03]  /*10a20*/  IMAD R2, R90, UR4, RZ ;  /* 0x000000045a027c24 */ /* 0x008fc6000f8e02ff */
[----:B------:R3:W-:Y:S04]  /*10a30*/  STL [R1+0x130], R3 ;  /* 0x0001300301007387 */ /* 0x0007e80000100800 */
[----:B------:R4:W-:Y:S01]  /*10a40*/  STL [R1+0x134], R2 ;  /* 0x0001340201007387 */ /* 0x0009e20000100800 */
[----:B-1----:R-:W-:Y:S02]  /*10a50*/  IMAD R6, R91, UR4, RZ ;  /* 0x000000045b067c24 */ /* 0x002fe4000f8e02ff */
[----:B---3--:R-:W-:-:S03]  /*10a60*/  IMAD R3, R92, UR4, RZ ;  /* 0x000000045c037c24 */ /* 0x008fc6000f8e02ff */
[----:B------:R1:W-:Y:S01]  /*10a70*/  STL [R1+0x138], R6 ;  /* 0x0001380601007387 */ /* 0x0003e20000100800 */
[----:B----4-:R-:W-:-:S03]  /*10a80*/  IMAD R2, R93, UR4, RZ ;  /* 0x000000045d027c24 */ /* 0x010fc6000f8e02ff */
        /* <DEDUP_REMOVED lines=66> */
[----:B------:R-:W-:Y:S04]  /*10eb0*/  STL [R1+0x1c0], R3 ;  /* 0x0001c00301007387 */ /* 0x000fe80000100800 */
[----:B------:R3:W-:Y:S01]  /*10ec0*/  STL [R1+0x1c4], R2 ;  /* 0x0001c40201007387 */ /* 0x0007e20000100800 */
[----:B-1----:R-:W-:Y:S02]  /*10ed0*/  IMAD R6, R132, UR4, RZ ;  /* 0x0000000484067c24 */ /* 0x002fe4000f8e02ff */
[----:B---3--:R-:W-:Y:S02]  /*10ee0*/  IMAD R2, R131, UR4, RZ ;  /* 0x0000000483027c24 */ /* 0x008fe4000f8e02ff */
[----:B------:R-:W-:-:S03]  /*10ef0*/  IMAD R3, R133, UR4, RZ ;  /* 0x0000000485037c24 */ /* 0x000fc6000f8e02ff */
[----:B------:R1:W-:Y:S04]  /*10f00*/  STL [R1+0x1d0], R2 ;  /* 0x0001d00201007387 */ /* 0x0003e80000100800 */
[----:B------:R3:W-:Y:S01]  /*10f10*/  STL [R1+0x1d4], R6 ;  /* 0x0001d40601007387 */ /* 0x0007e20000100800 */
[----:B-1----:R-:W-:-:S03]  /*10f20*/  IMAD R2, R134, UR4, RZ ;  /* 0x0000000486027c24 */ /* 0x002fc6000f8e02ff */
[----:B------:R1:W-:Y:S01]  /*10f30*/  STL [R1+0x1d8], R3 ;  /* 0x0001d80301007387 */ /* 0x0003e20000100800 */
[----:B---3--:R-:W-:-:S03]  /*10f40*/  IMAD R6, R135, UR4, RZ ;  /* 0x0000000487067c24 */ /* 0x008fc6000f8e02ff */
[----:B------:R3:W-:Y:S01]  /*10f50*/  STL [R1+0x1dc], R2 ;  /* 0x0001dc0201007387 */ /* 0x0007e20000100800 */
[----:B-1----:R-:W-:-:S03]  /*10f60*/  IMAD R3, R136, UR4, RZ ;  /* 0x0000000488037c24 */ /* 0x002fc6000f8e02ff */
        /* <DEDUP_REMOVED lines=36> */
[----:B------:R-:W-:Y:S01]  /*111b0*/  STL [R1+0x27c], R6 ;  /* 0x00027c0601007387 */ /* 0x000fe20000100800 */
[----:B----4-:R-:W-:-:S03]  /*111c0*/  IMAD R2, R158, UR4, RZ ;  /* 0x000000049e027c24 */ /* 0x010fc6000f8e02ff */
[----:B------:R1:W-:Y:S04]  /*111d0*/  STL [R1+0x284], R3 ;  /* 0x0002840301007387 */ /* 0x0003e80000100800 */
[----:B------:R3:W-:Y:S01]  /*111e0*/  STL [R1+0x28c], R2 ;  /* 0x00028c0201007387 */ /* 0x0007e20000100800 */
[----:B-1----:R-:W-:Y:S02]  /*111f0*/  IMAD R3, R160, UR4, RZ ;  /* 0x00000004a0037c24 */ /* 0x002fe4000f8e02ff */
[----:B---3--:R-:W-:-:S03]  /*11200*/  IMAD R2, R161, UR4, RZ ;  /* 0x00000004a1027c24 */ /* 0x008fc6000f8e02ff */
[----:B------:R-:W-:Y:S04]  /*11210*/  STL [R1+0x29c], R3 ;  /* 0x00029c0301007387 */ /* 0x000fe80000100800 */
[----:B------:R1:W-:Y:S02]  /*11220*/  STL [R1+0x2a4], R2 ;  /* 0x0002a40201007387 */ /* 0x0003e40000100800 */
[----:B-1----:R-:W-:Y:S02]  /*11230*/  IMAD R2, R164, UR4, RZ ;  /* 0x00000004a4027c24 */ /* 0x002fe4000f8e02ff */
[----:B------:R-:W-:-:S03]  /*11240*/  IMAD R3, R166, UR4, RZ ;  /* 0x00000004a6037c24 */ /* 0x000fc6000f8e02ff */
[----:B------:R1:W-:Y:S04]  /*11250*/  STL [R1+0x2bc], R2 ;  /* 0x0002bc0201007387 */ /* 0x0003e80000100800 */
[----:B------:R3:W-:Y:S01]  /*11260*/  STL [R1+0x2cc], R3 ;  /* 0x0002cc0301007387 */ /* 0x0007e20000100800 */
[----:B-1----:R-:W-:Y:S02]  /*11270*/  IMAD R2, R167, UR4, RZ ;  /* 0x00000004a7027c24 */ /* 0x002fe4000f8e02ff */
[----:B---3--:R-:W-:-:S03]  /*11280*/  IMAD R3, R171, UR4, RZ ;  /* 0x00000004ab037c24 */ /* 0x008fc6000f8e02ff */
[----:B------:R1:W-:Y:S01]  /*11290*/  STL [R1+0x2d4], R2 ;  /* 0x0002d40201007387 */ /* 0x0003e20000100800 */
[----:B------:R-:W-:-:S03]  /*112a0*/  IMAD R6, R173, UR4, RZ ;  /* 0x00000004ad067c24 */ /* 0x000fc6000f8e02ff */
[----:B------:R3:W-:Y:S01]  /*112b0*/  STL [R1+0x2f4], R3 ;  /* 0x0002f40301007387 */ /* 0x0007e20000100800 */
[----:B-1----:R-:W-:Y:S02]  /*112c0*/  IMAD R2, R172, UR4, RZ ;  /* 0x00000004ac027c24 */ /* 0x002fe4000f8e02ff */
[----:B---3--:R-:W-:-:S03]  /*112d0*/  IMAD R3, R174, UR4, RZ ;  /* 0x00000004ae037c24 */ /* 0x008fc6000f8e02ff */
        /* <DEDUP_REMOVED lines=19> */
[----:B------:R1:W-:Y:S04]  /*11410*/  STL [R1+0x354], R3 ;  /* 0x0003540301007387 */ /* 0x0003e80000100800 */
[----:B------:R3:W-:Y:S01]  /*11420*/  STL [R1+0x35c], R2 ;  /* 0x00035c0201007387 */ /* 0x0007e20000100800 */
[----:B------:R-:W-:-:S03]  /*11430*/  IMAD R6, R190, UR4, RZ ;  /* 0x00000004be067c24 */ /* 0x000fc6000f8e02ff */
[----:B------:R-:W-:Y:S04]  /*11440*/  STL [R1+0xfec], R240 ;  /* 0x000fecf001007387 */ /* 0x000fe80000100800 */
[----:B------:R4:W-:Y:S01]  /*11450*/  STL.64 [R1+0xfe0], R238 ;  /* 0x000fe0ee01007387 */ /* 0x0009e20000100a00 */
[----:B-1----:R-:W-:Y:S02]  /*11460*/  IMAD R3, R191, UR4, RZ ;  /* 0x00000004bf037c24 */ /* 0x002fe4000f8e02ff */
[----:B---3--:R-:W-:Y:S02]  /*11470*/  IMAD R2, R192, UR4, RZ ;  /* 0x00000004c0027c24 */ /* 0x008fe4000f8e02ff */
[----:B----4-:R-:W-:-:S05]  /*11480*/  IMAD R239, R189, UR4, RZ ;  /* 0x00000004bdef7c24 */ /* 0x010fca000f8e02ff */
[----:B------:R-:W-:Y:S04]  /*11490*/  STL [R1+0xff0], R239 ;  /* 0x000ff0ef01007387 */ /* 0x000fe80000100800 */
[----:B------:R1:W-:Y:S04]  /*114a0*/  STL [R1+0x38c], R6 ;  /* 0x00038c0601007387 */ /* 0x0003e80000100800 */
[----:B------:R3:W-:Y:S04]  /*114b0*/  STL [R1+0x394], R3 ;  /* 0x0003940301007387 */ /* 0x0007e80000100800 */
[----:B------:R4:W-:Y:S01]  /*114c0*/  STL [R1+0x39c], R2 ;  /* 0x00039c0201007387 */ /* 0x0009e20000100800 */
[----:B-1----:R-:W-:-:S02]  /*114d0*/  IMAD R6, R193, UR4, RZ ;  /* 0x00000004c1067c24 */ /* 0x002fc4000f8e02ff */
        /* <DEDUP_REMOVED lines=21> */
[----:B------:R3:W-:Y:S01]  /*11630*/  STL [R1+0x3f4], R3 ;  /* 0x0003f40301007387 */ /* 0x0007e20000100800 */
[----:B------:R-:W-:Y:S01]  /*11640*/  IMAD R240, R207, UR4, RZ ;  /* 0x00000004cff07c24 */ /* 0x000fe2000f8e02ff */
[-C--:B------:R-:W-:Y:S02]  /*11650*/  LEA R110, P4, R77, R0.reuse, 0x2 ;  /* 0x000000004d6e7211 */ /* 0x080fe400078810ff */
[----:B------:R-:W-:Y:S01]  /*11660*/  STL [R1+0xfc0], R247 ;  /* 0x000fc0f701007387 */ /* 0x000fe20000100800 */
[----:B------:R-:W-:-:S03]  /*11670*/  LEA R108, P6, R76, R0, 0x2 ;  /* 0x000000004c6c7211 */ /* 0x000fc600078c10ff */
[----:B------:R4:W-:Y:S01]  /*11680*/  STL [R1+0x400], R2 ;  /* 0x0004000201007387 */ /* 0x0009e20000100800 */
[----:B-1----:R-:W-:Y:S01]  /*11690*/  IMAD R6, R210, UR4, RZ ;  /* 0x00000004d2067c24 */ /* 0x002fe2000f8e02ff */
[-C--:B------:R-:W-:Y:S01]  /*116a0*/  LEA R106, P3, R74, R0.reuse, 0x2 ;  /* 0x000000004a6a7211 */ /* 0x080fe200078610ff */
[----:B---3--:R-:W-:Y:S01]  /*116b0*/  IMAD R3, R209, UR4, RZ ;  /* 0x00000004d1037c24 */ /* 0x008fe2000f8e02ff */
[----:B------:R-:W-:Y:S01]  /*116c0*/  STL [R1+0xfe8], R243 ;  /* 0x000fe8f301007387 */ /* 0x000fe20000100800 */
[-C--:B------:R-:W-:Y:S01]  /*116d0*/  LEA R104, P1, R73, R0.reuse, 0x2 ;  /* 0x0000000049687211 */ /* 0x080fe200078210ff */
[----:B----4-:R-:W-:Y:S02]  /*116e0*/  IMAD R2, R208, UR4, RZ ;  /* 0x00000004d0027c24 */ /* 0x010fe4000f8e02ff */
[----:B------:R-:W-:Y:S01]  /*116f0*/  STL.64 [R1+0x1000], R240 ;  /* 0x001000f001007387 */ /* 0x000fe20000100a00 */
[----:B------:R-:W-:Y:S02]  /*11700*/  LEA R102, P0, R72, R0, 0x2 ;  /* 0x0000000048667211 */ /* 0x000fe400078010ff */
[----:B------:R-:W-:Y:S01]  /*11710*/  LEA.HI.X.SX32 R111, R77, R4, 0x2, P4 ;  /* 0x000000044d6f7211 */ /* 0x000fe200020f16ff */
[----:B------:R-:W-:Y:S01]  /*11720*/  STL [R1+0xfb4], R2 ;  /* 0x000fb40201007387 */ /* 0x000fe20000100800 */
[----:B------:R-:W-:-:S02]  /*11730*/  LEA R100, P2, R71, R0, 0x2 ;  /* 0x0000000047647211 */ /* 0x000fc400078410ff */
[-C--:B------:R-:W-:Y:S01]  /*11740*/  LEA.HI.X.SX32 R109, R76, R4.reuse, 0x2, P6 ;  /* 0x000000044c6d7211 */ /* 0x080fe200030f16ff */
[----:B------:R-:W-:Y:S01]  /*11750*/  STL [R1+0xfb0], R3 ;  /* 0x000fb00301007387 */ /* 0x000fe20000100800 */
[-C--:B------:R-:W-:Y:S02]  /*11760*/  LEA.HI.X.SX32 R107, R74, R4.reuse, 0x2, P3 ;  /* 0x000000044a6b7211 */ /* 0x080fe400018f16ff */
[-C--:B------:R-:W-:Y:S01]  /*11770*/  LEA.HI.X.SX32 R105, R73, R4.reuse, 0x2, P1 ;  /* 0x0000000449697211 */ /* 0x080fe200008f16ff */
[----:B------:R-:W-:Y:S01]  /*11780*/  STL [R1+0xfac], R6 ;  /* 0x000fac0601007387 */ /* 0x000fe20000100800 */
[----:B------:R-:W-:Y:S02]  /*11790*/  LEA.HI.X.SX32 R103, R72, R4, 0x2, P0 ;  /* 0x0000000448677211 */ /* 0x000fe400000f16ff */
[----:B------:R-:W-:Y:S01]  /*117a0*/  LEA R234, P4, R68, R0, 0x2 ;  /* 0x0000000044ea7211 */ /* 0x000fe200078810ff */
[----:B------:R-:W-:Y:S01]  /*117b0*/  STL [R1+0xfd8], R242 ;  /* 0x000fd8f201007387 */ /* 0x000fe20000100800 */
[----:B------:R-:W-:-:S03]  /*117c0*/  LEA.HI.X.SX32 R101, R71, R4, 0x2, P2 ;  /* 0x0000000447657211 */ /* 0x000fc600010f16ff */
[----:B------:R-:W-:Y:S01]  /*117d0*/  STL.64 [R1+0x110], R110 ;  /* 0x0001106e01007387 */ /* 0x000fe20000100a00 */
[----:B------:R-:W-:-:S03]  /*117e0*/  LEA R232, P3, R66, R0, 0x2 ;  /* 0x0000000042e87211 */ /* 0x000fc600078610ff */
[----:B------:R-:W-:Y:S01]  /*117f0*/  STL.64 [R1+0x108], R108 ;  /* 0x0001086c01007387 */ /* 0x000fe20000100a00 */
[----:B------:R-:W-:-:S03]  /*11800*/  LEA.HI.X.SX32 R235, R68, R4, 0x2, P4 ;  /* 0x0000000444eb7211 */ /* 0x000fc600020f16ff */
[----:B------:R-:W-:Y:S04]  /*11810*/  STL.64 [R1+0x100], R106 ;  /* 0x0001006a01007387 */ /* 0x000fe80000100a00 */
[----:B------:R-:W-:Y:S04]  /*11820*/  STL.64 [R1+0xf8], R104 ;  /* 0x0000f86801007387 */ /* 0x000fe80000100a00 */
[----:B------:R-:W-:Y:S01]  /*11830*/  STL.64 [R1+0xf0], R102 ;  /* 0x0000f06601007387 */ /* 0x000fe20000100a00 */
[----:B------:R-:W-:-:S03]  /*11840*/  LEA R230, P1, R65, R0, 0x2 ;  /* 0x0000000041e67211 */ /* 0x000fc600078210ff */
[----:B------:R-:W-:Y:S01]  /*11850*/  STL.64 [R1+0xe8], R100 ;  /* 0x0000e86401007387 */ /* 0x000fe20000100a00 */
[----:B------:R-:W-:-:S03]  /*11860*/  LEA.HI.X.SX32 R233, R66, R4, 0x2, P3 ;  /* 0x0000000442e97211 */ /* 0x000fc600018f16ff */
[----:B------:R-:W-:Y:S04]  /*11870*/  STL [R1+0xfa8], R236 ;  /* 0x000fa8ec01007387 */ /* 0x000fe80000100800 */
[----:B------:R-:W-:Y:S04]  /*11880*/  STL [R1+0xfa4], R237 ;  /* 0x000fa4ed01007387 */ /* 0x000fe80000100800 */
[----:B------:R-:W-:Y:S01]  /*11890*/  STL [R1+0xfbc], R234 ;  /* 0x000fbcea01007387 */ /* 0x000fe20000100800 */
[----:B------:R-:W-:-:S03]  /*118a0*/  LEA.HI.X.SX32 R231, R65, R4, 0x2, P1 ;  /* 0x0000000441e77211 */ /* 0x000fc600008f16ff */
[----:B------:R1:W-:Y:S04]  /*118b0*/  STL [R1+0xfb8], R235 ;  /* 0x000fb8eb01007387 */ /* 0x0003e80000100800 */
[----:B-1----:R-:W3:Y:S04]  /*118c0*/  LDL.LU R235, [R1+0x11c] ;  /* 0x00011c0001eb7983 */ /* 0x002ee80000300800 */
[----:B------:R1:W-:Y:S04]  /*118d0*/  STL [R1+0xfc8], R232 ;  /* 0x000fc8e801007387 */ /* 0x0003e80000100800 */
[----:B-1----:R-:W4:Y:S04]  /*118e0*/  LDL.LU R232, [R1+0x128] ;  /* 0x0001280001e87983 */ /* 0x002f280000300800 */
[----:B------:R1:W-:Y:S04]  /*118f0*/  STL [R1+0xfc4], R233 ;  /* 0x000fc4e901007387 */ /* 0x0003e80000100800 */
[----:B-1----:R-:W4:Y:S04]  /*11900*/  LDL.LU R233, [R1+0x120] ;  /* 0x0001200001e97983 */ /* 0x002f280000300800 */
[----:B------:R1:W-:Y:S04]  /*11910*/  STL [R1+0xfd0], R230 ;  /* 0x000fd0e601007387 */ /* 0x0003e80000100800 */
[----:B-1----:R-:W4:Y:S04]  /*11920*/  LDL.LU R230, [R1+0x124] ;  /* 0x0001240001e67983 */ /* 0x002f280000300800 */
[----:B------:R1:W-:Y:S04]  /*11930*/  STL [R1+0xfcc], R231 ;  /* 0x000fcce701007387 */ /* 0x0003e80000100800 */
[----:B-1----:R-:W4:Y:S01]  /*11940*/  LDL.LU R231, [R1+0x118] ;  /* 0x0001180001e77983 */ /* 0x002f220000300800 */
[----:B------:R-:W-:-:S02]  /*11950*/  IMAD R59, R59, UR4, RZ ;  /* 0x000000043b3b7c24 */ /* 0x000fc4000f8e02ff */
[----:B------:R-:W-:Y:S02]  /*11960*/  IMAD R60, R60, UR4, RZ ;  /* 0x000000043c3c7c24 */ /* 0x000fe4000f8e02ff */
[----:B------:R-:W-:Y:S01]  /*11970*/  IMAD R63, R63, UR4, RZ ;  /* 0x000000043f3f7c24 */ /* 0x000fe2000f8e02ff */
[-C--:B------:R-:W-:Y:S01]  /*11980*/  LEA R222, P4, R59, R0.reuse, 0x2 ;  /* 0x000000003bde7211 */ /* 0x080fe200078810ff */
[----:B------:R-:W-:Y:S01]  /*11990*/  IMAD R51, R51, UR4, RZ ;  /* 0x0000000433337c24 */ /* 0x000fe2000f8e02ff */
[-C--:B------:R-:W-:Y:S01]  /*119a0*/  LEA R224, P5, R60, R0.reuse, 0x2 ;  /* 0x000000003ce07211 */ /* 0x080fe200078a10ff */
[----:B------:R-:W-:Y:S02]  /*119b0*/  IMAD R62, R62, UR4, RZ ;  /* 0x000000043e3e7c24 */ /* 0x000fe4000f8e02ff */
[----:B------:R-:W-:Y:S01]  /*119c0*/  IMAD R56, R56, UR4, RZ ;  /* 0x0000000438387c24 */ /* 0x000fe2000f8e02ff */
[----:B------:R-:W-:Y:S01]  /*119d0*/  LEA R228, P0, R63, R0, 0x2 ;  /* 0x000000003fe47211 */ /* 0x000fe200078010ff */
[----:B------:R-:W-:Y:S01]  /*119e0*/  IMAD R53, R53, UR4, RZ ;  /* 0x0000000435357c24 */ /* 0x000fe2000f8e02ff */
[----:B------:R-:W-:Y:S01]  /*119f0*/  LEA.HI.X.SX32 R223, R59, R4, 0x2, P4 ;  /* 0x000000043bdf7211 */ /* 0x000fe200020f16ff */
[----:B------:R-:W-:Y:S01]  /*11a00*/  IMAD R55, R55, UR4, RZ ;  /* 0x0000000437377c24 */ /* 0x000fe2000f8e02ff */
[-C--:B------:R-:W-:Y:S01]  /*11a10*/  LEA R210, P4, R51, R0.reuse, 0x2 ;  /* 0x0000000033d27211 */ /* 0x080fe200078810ff */
[----:B------:R-:W-:Y:S01]  /*11a20*/  IMAD R42, R42, UR4, RZ ;  /* 0x000000042a2a7c24 */ /* 0x000fe2000f8e02ff */
[-C--:B------:R-:W-:Y:S01]  /*11a30*/  LEA R226, P2, R62, R0.reuse, 0x2 ;  /* 0x000000003ee27211 */ /* 0x080fe200078410ff */
[----:B------:R-:W-:Y:S01]  /*11a40*/  IMAD R245, R218, UR4, RZ ;  /* 0x00000004daf57c24 */ /* 0x000fe2000f8e02ff */
[----:B------:R-:W-:Y:S01]  /*11a50*/  LEA R218, P1, R56, R0, 0x2 ;  /* 0x0000000038da7211 */ /* 0x000fe200078210ff */
[----:B------:R-:W-:Y:S01]  /*11a60*/  IMAD R54, R54, UR4, RZ ;  /* 0x0000000436367c24 */ /* 0x000fe2000f8e02ff */
[-C--:B------:R-:W-:Y:S01]  /*11a70*/  LEA.HI.X.SX32 R225, R60, R4.reuse, 0x2, P5 ;  /* 0x000000043ce17211 */ /* 0x080fe200028f16ff */
[----:B------:R-:W-:Y:S01]  /*11a80*/  IMAD R49, R49, UR4, RZ ;  /* 0x0000000431317c24 */ /* 0x000fe2000f8e02ff */
[----:B------:R-:W-:Y:S01]  /*11a90*/  LEA.HI.X.SX32 R229, R63, R4, 0x2, P0 ;  /* 0x000000043fe57211 */ /* 0x000fe200000f16ff */
[----:B------:R-:W-:Y:S01]  /*11aa0*/  IMAD R58, R58, UR4, RZ ;  /* 0x000000043a3a7c24 */ /* 0x000fe2000f8e02ff */
[----:B------:R-:W-:Y:S01]  /*11ab0*/  LEA R212, P5, R53, R0, 0x2 ;  /* 0x0000000035d47211 */ /* 0x000fe200078a10ff */
[----:B------:R-:W-:Y:S01]  /*11ac0*/  IMAD R43, R43, UR4, RZ ;  /* 0x000000042b2b7c24 */ /* 0x000fe2000f8e02ff */
[----:B------:R-:W-:Y:S01]  /*11ad0*/  LEA.HI.X.SX32 R211, R51, R4, 0x2, P4 ;  /* 0x0000000433d37211 */ /* 0x000fe200020f16ff */
        /* <DEDUP_REMOVED lines=8> */
[----:B--2---:R-:W-:Y:S01]  /*11b60*/  IMAD R250, R214, UR4, RZ ;  /* 0x00000004d6fa7c24 */ /* 0x004fe2000f8e02ff */
[-C--:B------:R-:W-:Y:S01]  /*11b70*/  LEA R214, P2, R54, R0.reuse, 0x2 ;  /* 0x0000000036d67211 */ /* 0x080fe200078410ff */
        /* <DEDUP_REMOVED lines=9> */
[----:B------:R-:W-:Y:S01]  /*11c10*/  LEA.HI.X.SX32 R217, R55, R4, 0x2, P0 ;  /* 0x0000000437d97211 */ /* 0x000fe200000f16ff */
[----:B------:R-:W-:Y:S01]  /*11c20*/  IMAD R50, R50, UR4, RZ ;  /* 0x0000000432327c24 */ /* 0x000fe2000f8e02ff */
[----:B------:R-:W-:Y:S01]  /*11c30*/  LEA R204, P0, R47, R0, 0x2 ;  /* 0x000000002fcc7211 */ /* 0x000fe200078010ff */
[----:B------:R-:W-:Y:S01]  /*11c40*/  IMAD R40, R40, UR4, RZ ;  /* 0x0000000428287c24 */ /* 0x000fe2000f8e02ff */
[----:B------:R-:W-:Y:S01]  /*11c50*/  LEA.HI.X.SX32 R199, R42, R4, 0x2, P4 ;  /* 0x000000042ac77211 */ /* 0x000fe200020f16ff */
[----:B------:R-:W-:Y:S01]  /*11c60*/  IMAD R38, R38, UR4, RZ ;  /* 0x0000000426267c24 */ /* 0x000fe2000f8e02ff */
[----:B------:R-:W-:Y:S01]  /*11c70*/  LEA R186, P4, R41, R0, 0x2 ;  /* 0x0000000029ba7211 */ /* 0x000fe200078810ff */
[----:B------:R-:W-:Y:S01]  /*11c80*/  IMAD R30, R30, UR4, RZ ;  /* 0x000000041e1e7c24 */ /* 0x000fe2000f8e02ff */
[-C--:B------:R-:W-:Y:S01]  /*11c90*/  LEA.HI.X.SX32 R207, R49, R4.reuse, 0x2, P1 ;  /* 0x0000000431cf7211 */ /* 0x080fe200008f16ff */
[----:B------:R-:W-:Y:S01]  /*11ca0*/  IMAD R249, R215, UR4, RZ ;  /* 0x00000004d7f97c24 */ /* 0x000fe2000f8e02ff */
[-C--:B------:R-:W-:Y:S01]  /*11cb0*/  LEA.HI.X.SX32 R215, R54, R4.reuse, 0x2, P2 ;  /* 0x0000000436d77211 */ /* 0x080fe200010f16ff */
        /* <DEDUP_REMOVED lines=15> */
[----:B------:R-:W-:-:S02]  /*11db0*/  LEA R192, P0, R38, R0, 0x2 ;  /* 0x0000000026c07211 */ /* 0x000fc400078010ff */
[----:B------:R-:W-:Y:S02]  /*11dc0*/  LEA.HI.X.SX32 R187, R41, R4, 0x2, P4 ;  /* 0x0000000429bb7211 */ /* 0x000fe400020f16ff */
        /* <DEDUP_REMOVED lines=8> */
[----:B------:R-:W-:-:S02]  /*11e50*/  LEA R190, P2, R39, R0, 0x2 ;  /* 0x0000000027be7211 */ /* 0x000fc400078410ff */
[----:B------:R-:W-:Y:S02]  /*11e60*/  LEA.HI.X.SX32 R189, R40, R4, 0x2, P5 ;  /* 0x0000000428bd7211 */ /* 0x000fe400028f16ff */
[-C--:B------:R-:W-:Y:S01]  /*11e70*/  LEA R180, P1, R33, R0.reuse, 0x2 ;  /* 0x0000000021b47211 */ /* 0x080fe200078210ff */
[----:B------:R-:W-:Y:S01]  /*11e80*/  IMAD R26, R26, UR4, RZ ;  /* 0x000000041a1a7c24 */ /* 0x000fe2000f8e02ff */
[----:B------:R-:W-:Y:S01]  /*11e90*/  LEA R196, P3, R36, R0, 0x2 ;  /* 0x0000000024c47211 */ /* 0x000fe200078610ff */
[----:B------:R-:W-:Y:S01]  /*11ea0*/  IMAD R96, R162, UR4, RZ ;  /* 0x00000004a2607c24 */ /* 0x000fe2000f8e02ff */
[----:B------:R-:W-:Y:S02]  /*11eb0*/  LEA.HI.X.SX32 R193, R38, R4, 0x2, P0 ;  /* 0x0000000426c17211 */ /* 0x000fe400000f16ff */
[-C--:B------:R-:W-:Y:S01]  /*11ec0*/  LEA R176, P5, R31, R0.reuse, 0x2 ;  /* 0x000000001fb07211 */ /* 0x080fe200078a10ff */
[----:B------:R-:W-:Y:S01]  /*11ed0*/  IMAD R18, R18, UR4, RZ ;  /* 0x0000000412127c24 */ /* 0x000fe2000f8e02ff */
[----:B------:R-:W-:-:S02]  /*11ee0*/  LEA R178, P0, R32, R0, 0x2 ;  /* 0x0000000020b27211 */ /* 0x000fc400078010ff */
        /* <DEDUP_REMOVED lines=12> */
[----:B------:R-:W-:-:S02]  /*11fb0*/  LEA R168, P1, R27, R0, 0x2 ;  /* 0x000000001ba87211 */ /* 0x000fc400078210ff */
[----:B------:R-:W-:Y:S01]  /*11fc0*/  LEA.HI.X.SX32 R177, R31, R4, 0x2, P5 ;  /* 0x000000041fb17211 */ /* 0x000fe200028f16ff */
[----:B------:R-:W-:Y:S01]  /*11fd0*/  IMAD R20, R20, UR4, RZ ;  /* 0x0000000414147c24 */ /* 0x000fe2000f8e02ff */
[----:B------:R-:W-:Y:S02]  /*11fe0*/  LEA R172, P3, R29, R0, 0x2 ;  /* 0x000000001dac7211 */ /* 0x000fe400078610ff */
[----:B------:R-:W-:Y:S02]  /*11ff0*/  LEA.HI.X.SX32 R179, R32, R4, 0x2, P0 ;  /* 0x0000000420b37211 */ /* 0x000fe400000f16ff */
        /* <DEDUP_REMOVED lines=22> */
[----:B------:R-:W-:-:S02]  /*12160*/  LEA.HI.X.SX32 R167, R26, R4, 0x2, P0 ;  /* 0x000000041aa77211 */ /* 0x000fc400000f16ff */
[-C--:B------:R-:W-:Y:S02]  /*12170*/  LEA R152, P5, R19, R0.reuse, 0x2 ;  /* 0x0000000013987211 */ /* 0x080fe400078a10ff */
[----:B------:R-:W-:Y:S02]  /*12180*/  LEA R154, P0, R20, R0, 0x2 ;  /* 0x00000000149a7211 */ /* 0x000fe400078010ff */
[----:B------:R-:W-:Y:S02]  /*12190*/  LEA.HI.X.SX32 R151, R18, R4, 0x2, P4 ;  /* 0x0000000412977211 */ /* 0x000fe400020f16ff */
        /* <DEDUP_REMOVED lines=8> */
[----:B------:R-:W-:-:S02]  /*12220*/  LEA.HI.X.SX32 R161, R23, R4, 0x2, P3 ;  /* 0x0000000417a17211 */ /* 0x000fc400018f16ff */
[----:B------:R-:W-:Y:S02]  /*12230*/  LEA R144, P1, R15, R0, 0x2 ;  /* 0x000000000f907211 */ /* 0x000fe400078210ff */
[----:B------:R-:W-:Y:S01]  /*12240*/  LEA.HI.X.SX32 R153, R19, R4, 0x2, P5 ;  /* 0x0000000413997211 */ /* 0x000fe200028f16ff */
[----:B------:R-:W-:Y:S01]  /*12250*/  IMAD R8, R8, UR4, RZ ;  /* 0x0000000408087c24 */ /* 0x000fe2000f8e02ff */
[----:B------:R-:W-:Y:S02]  /*12260*/  LEA R148, P3, R17, R0, 0x2 ;  /* 0x0000000011947211 */ /* 0x000fe400078610ff */
[----:B------:R-:W-:Y:S02]  /*12270*/  LEA.HI.X.SX32 R155, R20, R4, 0x2, P0 ;  /* 0x00000004149b7211 */ /* 0x000fe400000f16ff */
        /* <DEDUP_REMOVED lines=41> */
[----:B------:R-:W-:Y:S01]  /*12510*/  LEA R118, P0, R52, R0, 0x2 ;  /* 0x0000000034767211 */ /* 0x000fe200078010ff */
[----:B------:R-:W-:Y:S01]  /*12520*/  STL [R1+0xff4], R228 ;  /* 0x000ff4e401007387 */ /* 0x000fe20000100800 */
[----:B------:R-:W-:-:S02]  /*12530*/  LEA.HI.X.SX32 R115, R61, R4, 0x2, P4 ;  /* 0x000000043d737211 */ /* 0x000fc400020f16ff */
[----:B------:R-:W-:Y:S01]  /*12540*/  LEA R102, P4, R79, R0, 0x2 ;  /* 0x000000004f667211 */ /* 0x000fe200078810ff */
[----:B------:R-:W-:Y:S01]  /*12550*/  STL [R1+0xfd4], R229 ;  /* 0x000fd4e501007387 */ /* 0x000fe20000100800 */
[-C--:B------:R-:W-:Y:S01]  /*12560*/  LEA.HI.X.SX32 R135, R10, R4.reuse, 0x2, P2 ;  /* 0x000000040a877211 */ /* 0x080fe200010f16ff */
[----:B------:R-:W-:Y:S01]  /*12570*/  IMAD R67, R67, UR4, RZ ;  /* 0x0000000443437c24 */ /* 0x000fe2000f8e02ff */
[----:B------:R-:W-:Y:S01]  /*12580*/  LEA.HI.X.SX32 R121, R48, R4, 0x2, P1 ;  /* 0x0000000430797211 */ /* 0x000fe200008f16ff */
[----:B------:R-:W-:Y:S01]  /*12590*/  IMAD R82, R82, UR4, RZ ;  /* 0x0000000452527c24 */ /* 0x000fe2000f8e02ff */
[----:B------:R1:W-:Y:S01]  /*125a0*/  STL.64 [R1+0xff8], R226 ;  /* 0x000ff8e201007387 */ /* 0x0003e20000100a00 */
[----:B------:R-:W-:Y:S01]  /*125b0*/  LEA R122, P2, R46, R0, 0x2 ;  /* 0x000000002e7a7211 */ /* 0x000fe200078410ff */
[----:B------:R-:W-:Y:S01]  /*125c0*/  IMAD R80, R80, UR4, RZ ;  /* 0x0000000450507c24 */ /* 0x000fe2000f8e02ff */
[----:B------:R-:W-:Y:S01]  /*125d0*/  LEA.HI.X.SX32 R125, R44, R4, 0x2, P3 ;  /* 0x000000042c7d7211 */ /* 0x000fe200018f16ff */
[----:B------:R-:W-:Y:S01]  /*125e0*/  IMAD R85, R85, UR4, RZ ;  /* 0x0000000455557c24 */ /* 0x000fe2000f8e02ff */
[----:B------:R-:W-:-:S02]  /*125f0*/  LEA R108, P1, R70, R0, 0x2 ;  /* 0x00000000466c7211 */ /* 0x000fc400078210ff */
[----:B------:R-:W-:Y:S01]  /*12600*/  LEA.HI.X.SX32 R117, R57, R4, 0x2, P5 ;  /* 0x0000000439757211 */ /* 0x000fe200028f16ff */
[----:B------:R-:W-:Y:S01]  /*12610*/  IMAD R83, R83, UR4, RZ ;  /* 0x0000000453537c24 */ /* 0x000fe2000f8e02ff */
[----:B------:R-:W-:Y:S01]  /*12620*/  LEA R112, P3, R64, R0, 0x2 ;  /* 0x0000000040707211 */ /* 0x000fe200078610ff */
[----:B------:R-:W-:Y:S01]  /*12630*/  IMAD.MOV.U32 R6, RZ, RZ, R90 ;  /* 0x000000ffff067224 */ /* 0x000fe200078e005a */
[----:B------:R-:W-:Y:S01]  /*12640*/  LEA.HI.X.SX32 R119, R52, R4, 0x2, P0 ;  /* 0x0000000434777211 */ /* 0x000fe200000f16ff */
[----:B-1----:R-:W2:Y:S01]  /*12650*/  LDL.LU R226, [R1+0x140] ;  /* 0x0001400001e27983 */ /* 0x002ea20000300800 */
[-C--:B------:R-:W-:Y:S02]  /*12660*/  LEA R104, P5, R78, R0.reuse, 0x2 ;  /* 0x000000004e687211 */ /* 0x080fe400078a10ff */
[----:B------:R-:W-:Y:S01]  /*12670*/  LEA R106, P0, R75, R0, 0x2 ;  /* 0x000000004b6a7211 */ /* 0x000fe200078010ff */
[----:B------:R-:W2:Y:S01]  /*12680*/  LDL.LU R227, [R1+0x144] ;  /* 0x0001440001e37983 */ /* 0x000ea20000300800 */
[----:B------:R-:W-:Y:S01]  /*12690*/  LEA.HI.X.SX32 R103, R79, R4, 0x2, P4 ;  /* 0x000000044f677211 */ /* 0x000fe200020f16ff */
[----:B------:R-:W-:Y:S01]  /*126a0*/  IMAD.MOV.U32 R240, RZ, RZ, R96 ;  /* 0x000000fffff07224 */ /* 0x000fe200078e0060 */
[----:B------:R-:W-:Y:S01]  /*126b0*/  LEA R90, P4, R87, R0, 0x2 ;  /* 0x00000000575a7211 */ /* 0x000fe200078810ff */
[----:B------:R1:W-:Y:S01]  /*126c0*/  STL.64 [R1+0x1008], R224 ;  /* 0x001008e001007387 */ /* 0x0003e20000100a00 */
[-C--:B------:R-:W-:Y:S01]  /*126d0*/  LEA.HI.X.SX32 R123, R46, R4.reuse, 0x2, P2 ;  /* 0x000000042e7b7211 */ /* 0x080fe200010f16ff */
[----:B------:R-:W-:Y:S01]  /*126e0*/  IMAD R81, R81, UR4, RZ ;  /* 0x0000000451517c24 */ /* 0x000fe2000f8e02ff */
[----:B------:R-:W-:Y:S01]  /*126f0*/  LEA.HI.X.SX32 R109, R70, R4, 0x2, P1 ;  /* 0x00000004466d7211 */ /* 0x000fe200008f16ff */
[----:B------:R-:W-:Y:S01]  /*12700*/  IMAD.MOV.U32 R242, RZ, RZ, R92 ;  /* 0x000000fffff27224 */ /* 0x000fe200078e005c */
[----:B------:R-:W-:Y:S01]  /*12710*/  LEA R110, P2, R67, R0, 0x2 ;  /* 0x00000000436e7211 */ /* 0x000fe200078410ff */
[----:B------:R-:W-:Y:S01]  /*12720*/  IMAD.MOV.U32 R2, RZ, RZ, R94 ;  /* 0x000000ffff027224 */ /* 0x000fe200078e005e */
[----:B------:R-:W-:Y:S01]  /*12730*/  LEA.HI.X.SX32 R113, R64, R4, 0x2, P3 ;  /* 0x0000000440717211 */ /* 0x000fe200018f16ff */
[----:B------:R-:W-:Y:S01]  /*12740*/  IMAD.MOV.U32 R239, RZ, RZ, R91 ;  /* 0x000000ffffef7224 */ /* 0x000fe200078e005b */
[----:B------:R-:W-:-:S02]  /*12750*/  LEA R96, P1, R82, R0, 0x2 ;  /* 0x0000000052607211 */ /* 0x000fc400078210ff */
[----:B------:R-:W-:Y:S01]  /*12760*/  LEA.HI.X.SX32 R105, R78, R4, 0x2, P5 ;  /* 0x000000044e697211 */ /* 0x000fe200028f16ff */
[----:B-1----:R-:W2:Y:S01]  /*12770*/  LDL.LU R224, [R1+0x13c] ;  /* 0x00013c0001e07983 */ /* 0x002ea20000300800 */
[----:B------:R-:W-:Y:S02]  /*12780*/  LEA R100, P3, R80, R0, 0x2 ;  /* 0x0000000050647211 */ /* 0x000fe400078610ff */
[----:B------:R-:W-:Y:S01]  /*12790*/  LEA.HI.X.SX32 R107, R75, R4, 0x2, P0 ;  /* 0x000000044b6b7211 */ /* 0x000fe200000f16ff */
[----:B------:R1:W-:Y:S01]  /*127a0*/  STL.64 [R1+0x1010], R222 ;  /* 0x001010de01007387 */ /* 0x0003e20000100a00 */
[-C--:B------:R-:W-:Y:S01]  /*127b0*/  LEA R92, P5, R85, R0.reuse, 0x2 ;  /* 0x00000000555c7211 */ /* 0x080fe200078a10ff */
[----:B------:R-:W-:Y:S01]  /*127c0*/  IMAD.MOV.U32 R243, RZ, RZ, R97 ;  /* 0x000000fffff37224 */ /* 0x000fe200078e0061 */
[----:B------:R-:W-:Y:S02]  /*127d0*/  LEA R94, P0, R83, R0, 0x2 ;  /* 0x00000000535e7211 */ /* 0x000fe400078010ff */
[----:B------:R-:W-:Y:S01]  /*127e0*/  LEA.HI.X.SX32 R91, R87, R4, 0x2, P4 ;  /* 0x00000004575b7211 */ /* 0x000fe200020f16ff */
[----:B------:R-:W-:Y:S01]  /*127f0*/  IMAD.MOV.U32 R3, RZ, RZ, R98 ;  /* 0x000000ffff037224 */ /* 0x000fe200078e0062 */
[----:B------:R-:W-:Y:S01]  /*12800*/  LEA R78, P4, R249, R0, 0x2 ;  /* 0x00000000f94e7211 */ /* 0x000fe200078810ff */
[----:B------:R-:W-:Y:S01]  /*12810*/  IMAD.MOV.U32 R236, RZ, RZ, R93 ;  /* 0x000000ffffec7224 */ /* 0x000fe200078e005d */
[-C--:B------:R-:W-:Y:S01]  /*12820*/  LEA.HI.X.SX32 R111, R67, R4.reuse, 0x2, P2 ;  /* 0x00000004436f7211 */ /* 0x080fe200010f16ff */
[----:B-1----:R-:W2:Y:S01]  /*12830*/  LDL.LU R222, [R1+0x138] ;  /* 0x0001380001de7983 */ /* 0x002ea20000300800 */
[----:B------:R-:W-:Y:S01]  /*12840*/  IMAD.MOV.U32 R237, RZ, RZ, R84 ;  /* 0x000000ffffed7224 */ /* 0x000fe200078e0054 */
[----:B------:R-:W-:-:S02]  /*12850*/  LEA.HI.X.SX32 R97, R82, R4, 0x2, P1 ;  /* 0x0000000452617211 */ /* 0x000fc400008f16ff */
[----:B------:R-:W2:Y:S01]  /*12860*/  LDL.LU R223, [R1+0x150] ;  /* 0x0001500001df7983 */ /* 0x000ea20000300800 */
[----:B------:R-:W-:Y:S01]  /*12870*/  IMAD.MOV.U32 R234, RZ, RZ, R95 ;  /* 0x000000ffffea7224 */ /* 0x000fe200078e005f */
[----:B------:R-:W-:Y:S02]  /*12880*/  LEA R98, P2, R81, R0, 0x2 ;  /* 0x0000000051627211 */ /* 0x000fe400078410ff */
[----:B------:R1:W-:Y:S01]  /*12890*/  STL.64 [R1+0x1018], R220 ;  /* 0x001018dc01007387 */ /* 0x0003e20000100a00 */
[----:B------:R-:W-:Y:S02]  /*128a0*/  LEA.HI.X.SX32 R101, R80, R4, 0x2, P3 ;  /* 0x0000000450657211 */ /* 0x000fe400018f16ff */
[----:B------:R-:W-:Y:S02]  /*128b0*/  LEA R84, P1, R245, R0, 0x2 ;  /* 0x00000000f5547211 */ /* 0x000fe400078210ff */
[-C--:B------:R-:W-:Y:S02]  /*128c0*/  LEA.HI.X.SX32 R93, R85, R4.reuse, 0x2, P5 ;  /* 0x00000004555d7211 */ /* 0x080fe400028f16ff */
[----:B------:R-:W-:-:S02]  /*128d0*/  LEA.HI.X.SX32 R95, R83, R4, 0x2, P0 ;  /* 0x00000004535f7211 */ /* 0x000fc400000f16ff */
[-C--:B------:R-:W-:Y:S01]  /*128e0*/  LEA R80, P5, R248, R0.reuse, 0x2 ;  /* 0x00000000f8507211 */ /* 0x080fe200078a10ff */
[----:B-1----:R-:W2:Y:S01]  /*128f0*/  LDL.LU R220, [R1+0x14c] ;  /* 0x00014c0001dc7983 */ /* 0x002ea20000300800 */
[----:B------:R-:W-:-:S03]  /*12900*/  LEA R82, P0, R246, R0, 0x2 ;  /* 0x00000000f6527211 */ /* 0x000fc600078010ff */
[----:B------:R1:W-:Y:S01]  /*12910*/  STL.64 [R1+0x1020], R218 ;  /* 0x001020da01007387 */ /* 0x0003e20000100a00 */
[----:B------:R-:W-:Y:S02]  /*12920*/  LEA.HI.X.SX32 R79, R249, R4, 0x2, P4 ;  /* 0x00000004f94f7211 */ /* 0x000fe400020f16ff */
[----:B---3--:R-:W-:Y:S02]  /*12930*/  LEA R66, P4, R235, R0, 0x2 ;  /* 0x00000000eb427211 */ /* 0x008fe400078810ff */
[-C--:B------:R-:W-:Y:S02]  /*12940*/  LEA.HI.X.SX32 R99, R81, R4.reuse, 0x2, P2 ;  /* 0x0000000451637211 */ /* 0x080fe400010f16ff */
[----:B------:R-:W-:Y:S01]  /*12950*/  LEA.HI.X.SX32 R85, R245, R4, 0x2, P1 ;  /* 0x00000004f5557211 */ /* 0x000fe200008f16ff */
[----:B-1----:R-:W3:Y:S01]  /*12960*/  LDL.LU R218, [R1+0x134] ;  /* 0x0001340001da7983 */ /* 0x002ee20000300800 */
[----:B----4-:R-:W-:-:S03]  /*12970*/  LEA R72, P1, R231, R0, 0x2 ;  /* 0x00000000e7487211 */ /* 0x010fc600078210ff */
[----:B------:R-:W4:Y:S01]  /*12980*/  LDL.LU R219, [R1+0x148] ;  /* 0x0001480001db7983 */ /* 0x000f220000300800 */
[----:B------:R-:W-:-:S03]  /*12990*/  LEA.HI.X.SX32 R81, R248, R4, 0x2, P5 ;  /* 0x00000004f8517211 */ /* 0x000fc600028f16ff */
[----:B------:R-:W3:Y:S01]  /*129a0*/  LDL.LU R49, [R1+0x12c] ;  /* 0x00012c0001317983 */ /* 0x000ee20000300800 */
[----:B------:R-:W-:Y:S02]  /*129b0*/  LEA.HI.X.SX32 R83, R246, R4, 0x2, P0 ;  /* 0x00000004f6537211 */ /* 0x000fe400000f16ff */
[-C--:B------:R-:W-:Y:S01]  /*129c0*/  LEA R68, P5, R233, R0.reuse, 0x2 ;  /* 0x00000000e9447211 */ /* 0x080fe200078a10ff */
[----:B------:R-:W4:Y:S01]  /*129d0*/  LDL.LU R47, [R1+0x130] ;  /* 0x00013000012f7983 */ /* 0x000f220000300800 */
[----:B------:R-:W-:Y:S02]  /*129e0*/  LEA R70, P0, R230, R0, 0x2 ;  /* 0x00000000e6467211 */ /* 0x000fe400078010ff */
[-C--:B------:R-:W-:Y:S01]  /*129f0*/  LEA.HI.X.SX32 R67, R235, R4.reuse, 0x2, P4 ;  /* 0x00000004eb437211 */ /* 0x080fe200020f16ff */
[----:B------:R-:W4:Y:S01]  /*12a00*/  LDL.LU R229, [R1+0x154] ;  /* 0x0001540001e57983 */ /* 0x000f220000300800 */
[----:B------:R-:W-:Y:S01]  /*12a10*/  IMAD.MOV.U32 R235, RZ, RZ, R234 ;  /* 0x000000ffffeb7224 */ /* 0x000fe200078e00ea */
[----:B------:R-:W-:-:S02]  /*12a20*/  LEA.HI.X.SX32 R73, R231, R4, 0x2, P1 ;  /* 0x00000004e7497211 */ /* 0x000fc400008f16ff */
[----:B------:R-:W4:Y:S01]  /*12a30*/  LDL.LU R225, [R1+0x158] ;  /* 0x0001580001e17983 */ /* 0x000f220000300800 */
[----:B------:R-:W-:-:S03]  /*12a40*/  LEA.HI.X.SX32 R69, R233, R4, 0x2, P5 ;  /* 0x00000004e9457211 */ /* 0x000fc600028f16ff */
[----:B------:R-:W4:Y:S01]  /*12a50*/  LDL.LU R234, [R1+0x160] ;  /* 0x0001600001ea7983 */ /* 0x000f220000300800 */
[----:B------:R-:W-:-:S03]  /*12a60*/  LEA.HI.X.SX32 R71, R230, R4, 0x2, P0 ;  /* 0x00000004e6477211 */ /* 0x000fc600000f16ff */
[----:B------:R-:W4:Y:S04]  /*12a70*/  LDL.LU R231, [R1+0x164] ;  /* 0x0001640001e77983 */ /* 0x000f280000300800 */
[----:B------:R-:W4:Y:S04]  /*12a80*/  LDL.LU R233, [R1+0x168] ;  /* 0x0001680001e97983 */ /* 0x000f280000300800 */
[----:B------:R-:W4:Y:S04]  /*12a90*/  LDL.LU R230, [R1+0x16c] ;  /* 0x00016c0001e67983 */ /* 0x000f280000300800 */
[----:B------:R-:W4:Y:S01]  /*12aa0*/  LDL.LU R228, [R1+0x15c] ;  /* 0x00015c0001e47983 */ /* 0x000f220000300800 */
[----:B------:R-:W-:-:S02]  /*12ab0*/  IMAD R89, R89, UR4, RZ ;  /* 0x0000000459597c24 */ /* 0x000fc4000f8e02ff */
[----:B------:R-:W-:-:S03]  /*12ac0*/  IMAD.MOV.U32 R241, RZ, RZ, R88 ;  /* 0x000000fffff17224 */ /* 0x000fc600078e0058 */
[CC--:B------:R-:W-:Y:S01]  /*12ad0*/  LEA R88, P3, R89.reuse, R0.reuse, 0x2 ;  /* 0x0000000059587211 */ /* 0x0c0fe200078610ff */
[----:B------:R-:W-:Y:S01]  /*12ae0*/  IMAD.MOV.U32 R247, RZ, RZ, R86 ;  /* 0x000000fffff77224 */ /* 0x000fe200078e0056 */
[----:B------:R-:W-:Y:S01]  /*12af0*/  LEA R86, P2, R244, R0, 0x2 ;  /* 0x00000000f4567211 */ /* 0x000fe200078410ff */
[----:B------:R-:W-:Y:S01]  /*12b00*/  IMAD R252, R252, UR4, RZ ;  /* 0x00000004fcfc7c24 */ /* 0x000fe2000f8e02ff */
[----:B------:R-:W-:Y:S02]  /*12b10*/  LEA.HI.X.SX32 R89, R89, R4, 0x2, P3 ;  /* 0x0000000459597211 */ /* 0x000fe400018f16ff */
[----:B------:R-:W-:Y:S02]  /*12b20*/  LEA R76, P3, R250, R0, 0x2 ;  /* 0x00000000fa4c7211 */ /* 0x000fe400078610ff */
[----:B------:R-:W-:Y:S02]  /*12b30*/  LEA.HI.X.SX32 R87, R244, R4, 0x2, P2 ;  /* 0x00000004f4577211 */ /* 0x000fe400010f16ff */
[----:B------:R-:W-:-:S02]  /*12b40*/  LEA R74, P2, R251, R0, 0x2 ;  /* 0x00000000fb4a7211 */ /* 0x000fc400078410ff */
[----:B------:R-:W-:Y:S02]  /*12b50*/  LEA.HI.X.SX32 R77, R250, R4, 0x2, P3 ;  /* 0x00000004fa4d7211 */ /* 0x000fe400018f16ff */
[----:B------:R-:W-:Y:S01]  /*12b60*/  LEA R64, P3, R252, R0, 0x2 ;  /* 0x00000000fc407211 */ /* 0x000fe200078610ff */
[----:B------:R-:W-:Y:S01]  /*12b70*/  IMAD R34, R34, UR4, RZ ;  /* 0x0000000422227c24 */ /* 0x000fe2000f8e02ff */
[----:B------:R-:W-:Y:S02]  /*12b80*/  LEA.HI.X.SX32 R75, R251, R4, 0x2, P2 ;  /* 0x00000004fb4b7211 */ /* 0x000fe400010f16ff */
[----:B------:R-:W-:Y:S02]  /*12b90*/  LEA R62, P2, R232, R0, 0x2 ;  /* 0x00000000e83e7211 */ /* 0x000fe400078410ff */
[-C--:B------:R-:W-:Y:S02]  /*12ba0*/  LEA.HI.X.SX32 R65, R252, R4.reuse, 0x2, P3 ;  /* 0x00000004fc417211 */ /* 0x080fe400018f16ff */
[----:B------:R-:W-:-:S02]  /*12bb0*/  LEA.HI.X.SX32 R63, R232, R4, 0x2, P2 ;  /* 0x00000004e83f7211 */ /* 0x000fc400010f16ff */
[C---:B------:R-:W-:Y:S01]  /*12bc0*/  LEA R182, P6, R34.reuse, R0, 0x2 ;  /* 0x0000000022b67211 */ /* 0x040fe200078c10ff */
[----:B------:R-:W4:Y:S04]  /*12bd0*/  LDL.LU R232, [R1+0x170] ;  /* 0x0001700001e87983 */ /* 0x000f280000300800 */
[----:B------:R-:W4:Y:S01]  /*12be0*/  LDL.LU R221, [R1+0x174] ;  /* 0x0001740001dd7983 */ /* 0x000f220000300800 */
[----:B------:R-:W-:Y:S02]  /*12bf0*/  LEA.HI.X.SX32 R183, R34, R4, 0x2, P6 ;  /* 0x0000000422b77211 */ /* 0x000fe400030f16ff */
[----:B--2---:R-:W-:-:S04]  /*12c00*/  LEA R50, P2, R226, R0, 0x2 ;  /* 0x00000000e2327211 */ /* 0x004fc800078410ff */
[----:B------:R-:W-:Y:S02]  /*12c10*/  LEA.HI.X.SX32 R51, R226, R4, 0x2, P2 ;  /* 0x00000004e2337211 */ /* 0x000fe400010f16ff */
[----:B------:R-:W-:-:S04]  /*12c20*/  LEA R52, P3, R224, R0, 0x2 ;  /* 0x00000000e0347211 */ /* 0x000fc800078610ff */
[----:B------:R-:W-:Y:S02]  /*12c30*/  LEA.HI.X.SX32 R53, R224, R4, 0x2, P3 ;  /* 0x00000004e0357211 */ /* 0x000fe400018f16ff */
[----:B------:R-:W-:-:S04]  /*12c40*/  LEA R54, P4, R222, R0, 0x2 ;  /* 0x00000000de367211 */ /* 0x000fc800078810ff */
[----:B------:R-:W-:Y:S02]  /*12c50*/  LEA.HI.X.SX32 R55, R222, R4, 0x2, P4 ;  /* 0x00000004de377211 */ /* 0x000fe400020f16ff */
[----:B------:R-:W2:Y:S01]  /*12c60*/  LDL.LU R222, [R1+0x178] ;  /* 0x0001780001de7983 */ /* 0x000ea20000300800 */
[----:B------:R-:W-:-:S03]  /*12c70*/  LEA R42, P4, R223, R0, 0x2 ;  /* 0x00000000df2a7211 */ /* 0x000fc600078810ff */
[----:B------:R-:W2:Y:S01]  /*12c80*/  LDL.LU R224, [R1+0x17c] ;  /* 0x00017c0001e07983 */ /* 0x000ea20000300800 */
[----:B------:R-:W-:-:S03]  /*12c90*/  LEA.HI.X.SX32 R43, R223, R4, 0x2, P4 ;  /* 0x00000004df2b7211 */ /* 0x000fc600020f16ff */
[----:B------:R-:W2:Y:S01]  /*12ca0*/  LDL.LU R226, [R1+0x180] ;  /* 0x0001800001e27983 */ /* 0x000ea20000300800 */
[-C--:B---3--:R-:W-:Y:S02]  /*12cb0*/  LEA R60, P1, R49, R0.reuse, 0x2 ;  /* 0x00000000313c7211 */ /* 0x088fe400078210ff */
[----:B----4-:R-:W-:Y:S02]  /*12cc0*/  LEA R58, P0, R47, R0, 0x2 ;  /* 0x000000002f3a7211 */ /* 0x010fe400078010ff */
[----:B------:R-:W-:Y:S02]  /*12cd0*/  LEA.HI.X.SX32 R61, R49, R4, 0x2, P1 ;  /* 0x00000004313d7211 */ /* 0x000fe400008f16ff */
[----:B------:R-:W-:Y:S02]  /*12ce0*/  LEA R48, P1, R227, R0, 0x2 ;  /* 0x00000000e3307211 */ /* 0x000fe400078210ff */
[----:B------:R-:W-:Y:S02]  /*12cf0*/  LEA.HI.X.SX32 R59, R47, R4, 0x2, P0 ;  /* 0x000000042f3b7211 */ /* 0x000fe400000f16ff */
[----:B------:R-:W-:-:S02]  /*12d00*/  LEA R46, P0, R219, R0, 0x2 ;  /* 0x00000000db2e7211 */ /* 0x000fc400078010ff */
[----:B------:R-:W-:Y:S02]  /*12d10*/  LEA R40, P3, R229, R0, 0x2 ;  /* 0x00000000e5287211 */ /* 0x000fe400078610ff */
[----:B------:R-:W-:Y:S02]  /*12d20*/  LEA.HI.X.SX32 R49, R227, R4, 0x2, P1 ;  /* 0x00000004e3317211 */ /* 0x000fe400008f16ff */
[----:B------:R-:W-:Y:S01]  /*12d30*/  LEA R56, P5, R218, R0, 0x2 ;  /* 0x00000000da387211 */ /* 0x000fe200078a10ff */
[----:B------:R-:W3:Y:S01]  /*12d40*/  LDL.LU R227, [R1+0x184] ;  /* 0x0001840001e37983 */ /* 0x000ee20000300800 */
[----:B------:R-:W-:Y:S02]  /*12d50*/  LEA.HI.X.SX32 R47, R219, R4, 0x2, P0 ;  /* 0x00000004db2f7211 */ /* 0x000fe400000f16ff */
[----:B------:R-:W-:Y:S02]  /*12d60*/  LEA R34, P0, R234, R0, 0x2 ;  /* 0x00000000ea227211 */ /* 0x000fe400078010ff */
[----:B------:R-:W-:-:S02]  /*12d70*/  LEA.HI.X.SX32 R41, R229, R4, 0x2, P3 ;  /* 0x00000004e5297211 */ /* 0x000fc400018f16ff */
[----:B------:R-:W-:Y:S01]  /*12d80*/  LEA.HI.X.SX32 R57, R218, R4, 0x2, P5 ;  /* 0x00000004da397211 */ /* 0x000fe200028f16ff */
[----:B------:R-:W4:Y:S01]  /*12d90*/  LDL.LU R229, [R1+0x188] ;  /* 0x0001880001e57983 */ /* 0x000f220000300800 */
[-C--:B------:R-:W-:Y:S02]  /*12da0*/  LEA R36, P1, R228, R0.reuse, 0x2 ;  /* 0x00000000e4247211 */ /* 0x080fe400078210ff */
[----:B------:R-:W-:Y:S02]  /*12db0*/  LEA R44, P5, R220, R0, 0x2 ;  /* 0x00000000dc2c7211 */ /* 0x000fe400078a10ff */
[-C--:B------:R-:W-:Y:S02]  /*12dc0*/  LEA.HI.X.SX32 R37, R228, R4.reuse, 0x2, P1 ;  /* 0x00000004e4257211 */ /* 0x080fe400008f16ff */
[----:B------:R-:W4:Y:S01]  /*12dd0*/  LDL.LU R228, [R1+0x18c] ;  /* 0x00018c0001e47983 */ /* 0x000f220000300800 */
[----:B------:R-:W-:Y:S01]  /*12de0*/  LEA.HI.X.SX32 R35, R234, R4, 0x2, P0 ;  /* 0x00000004ea237211 */ /* 0x000fe200000f16ff */
[----:B------:R-:W-:-:S02]  /*12df0*/  IMAD.MOV.U32 R234, RZ, RZ, R6 ;  /* 0x000000ffffea7224 */ /* 0x000fc400078e0006 */
[----:B------:R-:W4:Y:S01]  /*12e00*/  LDL.LU R223, [R1+0x190] ;  /* 0x0001900001df7983 */ /* 0x000f220000300800 */
[----:B------:R-:W-:-:S03]  /*12e10*/  LEA.HI.X.SX32 R45, R220, R4, 0x2, P5 ;  /* 0x00000004dc2d7211 */ /* 0x000fc600028f16ff */
[----:B------:R-:W4:Y:S04]  /*12e20*/  LDL.LU R219, [R1+0x194] ;  /* 0x0001940001db7983 */ /* 0x000f280000300800 */
[----:B------:R-:W4:Y:S04]  /*12e30*/  LDL.LU R6, [R1+0x19c] ;  /* 0x00019c0001067983 */ /* 0x000f280000300800 */
[----:B------:R-:W4:Y:S04]  /*12e40*/  LDL.LU R5, [R1+0x1a0] ;  /* 0x0001a00001057983 */ /* 0x000f280000300800 */
[----:B------:R-:W4:Y:S04]  /*12e50*/  LDL.LU R220, [R1+0x1a4] ;  /* 0x0001a40001dc7983 */ /* 0x000f280000300800 */
[----:B------:R-:W4:Y:S01]  /*12e60*/  LDL.LU R246, [R1+0x198] ;  /* 0x0001980001f67983 */ /* 0x000f220000300800 */
[----:B------:R-:W-:-:S02]  /*12e70*/  LEA R30, P4, R233, R0, 0x2 ;  /* 0x00000000e91e7211 */ /* 0x000fc400078810ff */
[----:B------:R-:W-:Y:S02]  /*12e80*/  LEA R38, P2, R225, R0, 0x2 ;  /* 0x00000000e1267211 */ /* 0x000fe400078410ff */
[-C--:B------:R-:W-:Y:S01]  /*12e90*/  LEA.HI.X.SX32 R31, R233, R4.reuse, 0x2, P4 ;  /* 0x00000004e91f7211 */ /* 0x080fe200020f16ff */
[----:B------:R-:W-:Y:S01]  /*12ea0*/  IMAD.MOV.U32 R233, RZ, RZ, R237 ;  /* 0x000000ffffe97224 */ /* 0x000fe200078e00ed */
[----:B------:R-:W-:Y:S01]  /*12eb0*/  LEA.HI.X.SX32 R39, R225, R4, 0x2, P2 ;  /* 0x00000004e1277211 */ /* 0x000fe200010f16ff */
[----:B------:R-:W4:Y:S04]  /*12ec0*/  LDL.LU R237, [R1+0x1a8] ;  /* 0x0001a80001ed7983 */ /* 0x000f280000300800 */
[----:B------:R-:W4:Y:S01]  /*12ed0*/  LDL.LU R225, [R1+0x1ac] ;  /* 0x0001ac0001e17983 */ /* 0x000f220000300800 */
[----:B------:R-:W-:-:S04]  /*12ee0*/  LEA R32, P5, R231, R0, 0x2 ;  /* 0x00000000e7207211 */ /* 0x000fc800078a10ff */
[----:B------:R-:W-:Y:S02]  /*12ef0*/  LEA.HI.X.SX32 R33, R231, R4, 0x2, P5 ;  /* 0x00000004e7217211 */ /* 0x000fe400028f16ff */
[----:B------:R-:W4:Y:S01]  /*12f00*/  LDL.LU R231, [R1+0x1b0] ;  /* 0x0001b00001e77983 */ /* 0x000f220000300800 */
[----:B------:R-:W-:-:S04]  /*12f10*/  LEA R28, P3, R230, R0, 0x2 ;  /* 0x00000000e61c7211 */ /* 0x000fc800078610ff */
[----:B------:R-:W-:Y:S01]  /*12f20*/  LEA.HI.X.SX32 R29, R230, R4, 0x2, P3 ;  /* 0x00000004e61d7211 */ /* 0x000fe200018f16ff */
[----:B------:R-:W-:Y:S02]  /*12f30*/  IMAD.MOV.U32 R230, RZ, RZ, R235 ;  /* 0x000000ffffe67224 */ /* 0x000fe400078e00eb */
[----:B------:R-:W-:Y:S02]  /*12f40*/  IMAD.MOV.U32 R235, RZ, RZ, R242 ;  /* 0x000000ffffeb7224 */ /* 0x000fe400078e00f2 */
[----:B------:R-:W4:Y:S01]  /*12f50*/  LDL.LU R242, [R1+0x1b4] ;  /* 0x0001b40001f27983 */ /* 0x000f220000300800 */
[CC--:B------:R-:W-:Y:S02]  /*12f60*/  LEA R26, P2, R232.reuse, R0.reuse, 0x2 ;  /* 0x00000000e81a7211 */ /* 0x0c0fe400078410ff */
[C---:B------:R-:W-:Y:S02]  /*12f70*/  LEA R24, P1, R221.reuse, R0, 0x2 ;  /* 0x00000000dd187211 */ /* 0x040fe400078210ff */
[-C--:B------:R-:W-:Y:S01]  /*12f80*/  LEA.HI.X.SX32 R27, R232, R4.reuse, 0x2, P2 ;  /* 0x00000004e81b7211 */ /* 0x080fe200010f16ff */
[----:B------:R-:W-:Y:S01]  /*12f90*/  IMAD.MOV.U32 R232, RZ, RZ, R2 ;  /* 0x000000ffffe87224 */ /* 0x000fe200078e0002 */
[----:B------:R-:W-:Y:S01]  /*12fa0*/  LEA.HI.X.SX32 R25, R221, R4, 0x2, P1 ;  /* 0x00000004dd197211 */ /* 0x000fe200008f16ff */
[----:B------:R-:W4:Y:S04]  /*12fb0*/  LDL.LU R2, [R1+0x1b8] ;  /* 0x0001b80001027983 */ /* 0x000f280000300800 */
[----:B------:R-:W4:Y:S04]  /*12fc0*/  LDL.LU R7, [R1+0x1bc] ;  /* 0x0001bc0001077983 */ /* 0x000f280000300800 */
[----:B------:R-:W4:Y:S01]  /*12fd0*/  LDL.LU R221, [R1+0x1c0] ;  /* 0x0001c00001dd7983 */ /* 0x000f220000300800 */
[----:B--2---:R-:W-:-:S02]  /*12fe0*/  LEA R22, P0, R222, R0, 0x2 ;  /* 0x00000000de167211 */ /* 0x004fc400078010ff */
[-C--:B------:R-:W-:Y:S02]  /*12ff0*/  LEA R18, P4, R226, R0.reuse, 0x2 ;  /* 0x00000000e2127211 */ /* 0x080fe400078810ff */
[----:B------:R-:W-:Y:S02]  /*13000*/  LEA R20, P5, R224, R0, 0x2 ;  /* 0x00000000e0147211 */ /* 0x000fe400078a10ff */
[-C--:B------:R-:W-:Y:S02]  /*13010*/  LEA.HI.X.SX32 R19, R226, R4.reuse, 0x2, P4 ;  /* 0x00000004e2137211 */ /* 0x080fe400020f16ff */
[-C--:B------:R-:W-:Y:S02]  /*13020*/  LEA.HI.X.SX32 R23, R222, R4.reuse, 0x2, P0 ;  /* 0x00000004de177211 */ /* 0x080fe400000f16ff */
[----:B------:R-:W-:Y:S02]  /*13030*/  LEA.HI.X.SX32 R21, R224, R4, 0x2, P5 ;  /* 0x00000004e0157211 */ /* 0x000fe400028f16ff */
[----:B------:R-:W2:Y:S01]  /*13040*/  LDL.LU R224, [R1+0x1c4] ;  /* 0x0001c40001e07983 */ /* 0x000ea20000300800 */
[----:B---3--:R-:W-:-:S04]  /*13050*/  LEA R16, P3, R227, R0, 0x2 ;  /* 0x00000000e3107211 */ /* 0x008fc800078610ff */
[----:B------:R-:W-:Y:S02]  /*13060*/  LEA.HI.X.SX32 R17, R227, R4, 0x2, P3 ;  /* 0x00000004e3117211 */ /* 0x000fe400018f16ff */
[----:B----4-:R-:W-:-:S04]  /*13070*/  LEA R14, P2, R229, R0, 0x2 ;  /* 0x00000000e50e7211 */ /* 0x010fc800078410ff */
[----:B------:R-:W-:Y:S02]  /*13080*/  LEA.HI.X.SX32 R15, R229, R4, 0x2, P2 ;  /* 0x00000004e50f7211 */ /* 0x000fe400010f16ff */
[CC--:B------:R-:W-:Y:S02]  /*13090*/  LEA R12, P1, R228.reuse, R0.reuse, 0x2 ;  /* 0x00000000e40c7211 */ /* 0x0c0fe400078210ff */
[----:B------:R-:W-:Y:S02]  /*130a0*/  LEA R10, P0, R223, R0, 0x2 ;  /* 0x00000000df0a7211 */ /* 0x000fe400078010ff */
[----:B------:R-:W-:Y:S02]  /*130b0*/  LEA.HI.X.SX32 R13, R228, R4, 0x2, P1 ;  /* 0x00000004e40d7211 */ /* 0x000fe400008f16ff */
[-C--:B------:R-:W-:Y:S02]  /*130c0*/  LEA R8, P5, R219, R0.reuse, 0x2 ;  /* 0x00000000db087211 */ /* 0x080fe400078a10ff */
[----:B------:R-:W-:-:S02]  /*130d0*/  LEA R226, P3, R6, R0, 0x2 ;  /* 0x0000000006e27211 */ /* 0x000fc400078610ff */
[----:B------:R-:W-:Y:S02]  /*130e0*/  LEA R244, P2, R5, R0, 0x2 ;  /* 0x0000000005f47211 */ /* 0x000fe400078410ff */
[----:B------:R-:W-:Y:S02]  /*130f0*/  LEA.HI.X.SX32 R227, R6, R4, 0x2, P3 ;  /* 0x0000000406e37211 */ /* 0x000fe400018f16ff */
[-C--:B------:R-:W-:Y:S02]  /*13100*/  LEA R248, P4, R246, R0.reuse, 0x2 ;  /* 0x00000000f6f87211 */ /* 0x080fe400078810ff */
[----:B------:R-:W-:Y:S02]  /*13110*/  LEA R228, P1, R220, R0, 0x2 ;  /* 0x00000000dce47211 */ /* 0x000fe400078210ff */
[-C--:B------:R-:W-:Y:S02]  /*13120*/  LEA.HI.X.SX32 R249, R246, R4.reuse, 0x2, P4 ;  /* 0x00000004f6f97211 */ /* 0x080fe400020f16ff */
[----:B------:R-:W-:-:S02]  /*13130*/  LEA.HI.X.SX32 R11, R223, R4, 0x2, P0 ;  /* 0x00000004df0b7211 */ /* 0x000fc400000f16ff */
[----:B------:R-:W-:Y:S01]  /*13140*/  LEA.HI.X.SX32 R245, R5, R4, 0x2, P2 ;  /* 0x0000000405f57211 */ /* 0x000fe200010f16ff */
[----:B------:R-:W-:Y:S01]  /*13150*/  STL.64 [R1+0x118], R248 ;  /* 0x000118f801007387 */ /* 0x000fe20000100a00 */
[----:B------:R-:W-:Y:S02]  /*13160*/  LEA R222, P0, R237, R0, 0x2 ;  /* 0x00000000edde7211 */ /* 0x000fe400078010ff */
[-C--:B------:R-:W-:Y:S01]  /*13170*/  LEA.HI.X.SX32 R9, R219, R4.reuse, 0x2, P5 ;  /* 0x00000004db097211 */ /* 0x080fe200028f16ff */
[----:B------:R-:W3:Y:S01]  /*13180*/  LDL.LU R6, [R1+0x1d0] ;  /* 0x0001d00001067983 */ /* 0x000ee20000300800 */
[----:B------:R-:W-:Y:S02]  /*13190*/  LEA.HI.X.SX32 R229, R220, R4, 0x2, P1 ;  /* 0x00000004dce57211 */ /* 0x000fe400008f16ff */
[----:B------:R-:W-:Y:S01]  /*131a0*/  LEA R218, P5, R225, R0, 0x2 ;  /* 0x00000000e1da7211 */ /* 0x000fe200078a10ff */
[----:B------:R-:W-:Y:S01]  /*131b0*/  STL.64 [R1+0x120], R226 ;  /* 0x000120e201007387 */ /* 0x000fe20000100a00 */
[----:B------:R-:W-:-:S03]  /*131c0*/  LEA.HI.X.SX32 R223, R237, R4, 0x2, P0 ;  /* 0x00000004eddf7211 */ /* 0x000fc600000f16ff */
[----:B------:R-:W4:Y:S01]  /*131d0*/  LDL.LU R252, [R1+0x1d4] ;  /* 0x0001d40001fc7983 */ /* 0x000f220000300800 */
[----:B------:R-:W-:-:S03]  /*131e0*/  LEA.HI.X.SX32 R219, R225, R4, 0x2, P5 ;  /* 0x00000004e1db7211 */ /* 0x000fc600028f16ff */
[----:B------:R-:W4:Y:S04]  /*131f0*/  LDL.LU R246, [R1+0x1d8] ;  /* 0x0001d80001f67983 */ /* 0x000f280000300800 */
[----:B------:R1:W-:Y:S04]  /*13200*/  STL.64 [R1+0x128], R244 ;  /* 0x000128f401007387 */ /* 0x0003e80000100a00 */
[----:B------:R1:W-:Y:S01]  /*13210*/  STL.64 [R1+0x130], R228 ;  /* 0x000130e401007387 */ /* 0x0003e20000100a00 */
[----:B------:R-:W-:-:S03]  /*13220*/  IMAD.MOV.U32 R225, RZ, RZ, R230 ;  /* 0x000000ffffe17224 */ /* 0x000fc600078e00e6 */
[----:B-1----:R-:W4:Y:S04]  /*13230*/  LDL.LU R244, [R1+0x1dc] ;  /* 0x0001dc0001f47983 */ /* 0x002f280000300800 */
[----:B------:R-:W4:Y:S04]  /*13240*/  LDL.LU R237, [R1+0x1e0] ;  /* 0x0001e00001ed7983 */ /* 0x000f280000300800 */
[----:B------:R-:W-:Y:S04]  /*13250*/  STL.64 [R1+0x138], R222 ;  /* 0x000138de01007387 */ /* 0x000fe80000100a00 */
[----:B------:R-:W-:Y:S01]  /*13260*/  STL.64 [R1+0x140], R218 ;  /* 0x000140da01007387 */ /* 0x000fe20000100a00 */
[----:B------:R-:W-:-:S03]  /*13270*/  LEA R250, P4, R231, R0, 0x2 ;  /* 0x00000000e7fa7211 */ /* 0x000fc600078810ff */
[----:B------:R-:W4:Y:S01]  /*13280*/  LDL.LU R230, [R1+0x1e4] ;  /* 0x0001e40001e67983 */ /* 0x000f220000300800 */
[----:B------:R-:W-:Y:S02]  /*13290*/  LEA.HI.X.SX32 R251, R231, R4, 0x2, P4 ;  /* 0x00000004e7fb7211 */ /* 0x000fe400020f16ff */
[C---:B------:R-:W-:Y:S01]  /*132a0*/  LEA R226, P3, R242.reuse, R0, 0x2 ;  /* 0x00000000f2e27211 */ /* 0x040fe200078610ff */
[----:B------:R-:W4:Y:S04]  /*132b0*/  LDL.LU R220, [R1+0x1e8] ;  /* 0x0001e80001dc7983 */ /* 0x000f280000300800 */
[----:B------:R1:W-:Y:S01]  /*132c0*/  STL.64 [R1+0x148], R250 ;  /* 0x000148fa01007387 */ /* 0x0003e20000100a00 */
[----:B------:R-:W-:-:S03]  /*132d0*/  LEA.HI.X.SX32 R227, R242, R4, 0x2, P3 ;  /* 0x00000004f2e37211 */ /* 0x000fc600018f16ff */
[----:B------:R-:W4:Y:S04]  /*132e0*/  LDL.LU R5, [R1+0x1ec] ;  /* 0x0001ec0001057983 */ /* 0x000f280000300800 */
[----:B------:R-:W4:Y:S04]  /*132f0*/  LDL.LU R231, [R1+0x1f4] ;  /* 0x0001f40001e77983 */ /* 0x000f280000300800 */
[----:B------:R1:W-:Y:S04]  /*13300*/  STL.64 [R1+0x150], R226 ;  /* 0x000150e201007387 */ /* 0x0003e80000100a00 */
[----:B------:R-:W4:Y:S01]  /*13310*/  LDL.LU R242, [R1+0x1fc] ;  /* 0x0001fc0001f27983 */ /* 0x000f220000300800 */
[----:B------:R-:W-:-:S02]  /*13320*/  LEA R248, P2, R2, R0, 0x2 ;  /* 0x0000000002f87211 */ /* 0x000fc400078410ff */
[-C--:B------:R-:W-:Y:S01]  /*13330*/  LEA R228, P1, R7, R0.reuse, 0x2 ;  /* 0x0000000007e47211 */ /* 0x080fe200078210ff */
[----:B-1----:R-:W-:Y:S01]  /*13340*/  IMAD.MOV.U32 R251, RZ, RZ, R234 ;  /* 0x000000fffffb7224 */ /* 0x002fe200078e00ea */
[-C--:B------:R-:W-:Y:S02]  /*13350*/  LEA R222, P0, R221, R0.reuse, 0x2 ;  /* 0x00000000ddde7211 */ /* 0x080fe400078010ff */
[----:B------:R-:W-:Y:S02]  /*13360*/  LEA R250, P4, R234, R0, 0x2 ;  /* 0x00000000eafa7211 */ /* 0x000fe400078810ff */
[-C--:B------:R-:W-:Y:S01]  /*13370*/  LEA.HI.X.SX32 R249, R2, R4.reuse, 0x2, P2 ;  /* 0x0000000402f97211 */ /* 0x080fe200010f16ff */
[----:B------:R-:W4:Y:S01]  /*13380*/  LDL.LU R234, [R1+0x204] ;  /* 0x0002040001ea7983 */ /* 0x000f220000300800 */
[----:B------:R-:W-:Y:S01]  /*13390*/  LEA.HI.X.SX32 R229, R7, R4, 0x2, P1 ;  /* 0x0000000407e57211 */ /* 0x000fe200008f16ff */
[----:B------:R-:W-:Y:S01]  /*133a0*/  IMAD.MOV.U32 R227, RZ, RZ, R233 ;  /* 0x000000ffffe37224 */ /* 0x000fe200078e00e9 */
[----:B------:R-:W-:Y:S01]  /*133b0*/  LEA R226, P3, R233, R0, 0x2 ;  /* 0x00000000e9e27211 */ /* 0x000fe200078610ff */
[----:B------:R-:W4:Y:S01]  /*133c0*/  LDL.LU R245, [R1+0x20c] ;  /* 0x00020c0001f57983 */ /* 0x000f220000300800 */
[----:B------:R-:W-:-:S03]  /*133d0*/  LEA.HI.X.SX32 R223, R221, R4, 0x2, P0 ;  /* 0x00000004dddf7211 */ /* 0x000fc600000f16ff */
[----:B------:R-:W4:Y:S01]  /*133e0*/  LDL.LU R233, [R1+0x214] ;  /* 0x0002140001e97983 */ /* 0x000f220000300800 */
[----:B------:R-:W-:-:S03]  /*133f0*/  LEA.HI.X.SX32 R251, R251, R4, 0x2, P4 ;  /* 0x00000004fbfb7211 */ /* 0x000fc600020f16ff */
[----:B------:R-:W-:Y:S01]  /*13400*/  STL.64 [R1+0x158], R248 ;  /* 0x000158f801007387 */ /* 0x000fe20000100a00 */
[----:B------:R-:W-:-:S03]  /*13410*/  LEA.HI.X.SX32 R227, R227, R4, 0x2, P3 ;  /* 0x00000004e3e37211 */ /* 0x000fc600018f16ff */
[----:B------:R-:W4:Y:S01]  /*13420*/  LDL.LU R2, [R1+0x21c] ;  /* 0x00021c0001027983 */ /* 0x000f220000300800 */
[----:B------:R-:W-:-:S03]  /*13430*/  MOV R7, R236 ;  /* 0x000000ec00077202 */ /* 0x000fc60000000f00 */
[----:B------:R-:W-:Y:S04]  /*13440*/  STL.64 [R1+0x160], R228 ;  /* 0x000160e401007387 */ /* 0x000fe80000100a00 */
[----:B------:R-:W-:Y:S01]  /*13450*/  STL.64 [R1+0x168], R222 ;  /* 0x000168de01007387 */ /* 0x000fe20000100a00 */
[----:B------:R-:W-:Y:S01]  /*13460*/  IMAD.MOV.U32 R221, RZ, RZ, R225 ;  /* 0x000000ffffdd7224 */ /* 0x000fe200078e00e1 */
[----:B--2---:R-:W-:-:S04]  /*13470*/  LEA R218, P5, R224, R0, 0x2 ;  /* 0x00000000e0da7211 */ /* 0x004fc800078a10ff */
[----:B------:R-:W-:-:S05]  /*13480*/  LEA.HI.X.SX32 R219, R224, R4, 0x2, P5 ;  /* 0x00000004e0db7211 */ /* 0x000fca00028f16ff */
[----:B------:R1:W-:Y:S04]  /*13490*/  STL.64 [R1+0x170], R218 ;  /* 0x000170da01007387 */ /* 0x0003e80000100a00 */
[----:B-1----:R-:W2:Y:S04]  /*134a0*/  LDL.LU.64 R218, [R1+0x1020] ;  /* 0x0010200001da7983 */ /* 0x002ea80000300a00 */
[----:B------:R-:W2:Y:S04]  /*134b0*/  LDL.LU R236, [R1+0x224] ;  /* 0x0002240001ec7983 */ /* 0x000ea80000300800 */
[----:B------:R1:W-:Y:S04]  /*134c0*/  STL.64 [R1+0x178], R250 ;  /* 0x000178fa01007387 */ /* 0x0003e80000100a00 */
[----:B------:R1:W-:Y:S01]  /*134d0*/  STL.64 [R1+0x180], R226 ;  /* 0x000180e201007387 */ /* 0x0003e20000100a00 */
[----:B---3--:R-:W-:-:S04]  /*134e0*/  LEA R248, P2, R6, R0, 0x2 ;  /* 0x0000000006f87211 */ /* 0x008fc800078410ff */
[----:B------:R-:W-:Y:S02]  /*134f0*/  LEA.HI.X.SX32 R249, R6, R4, 0x2, P2 ;  /* 0x0000000406f97211 */ /* 0x000fe400010f16ff */
[----:B------:R-:W3:Y:S01]  /*13500*/  LDL.LU R6, [R1+0x22c] ;  /* 0x00022c0001067983 */ /* 0x000ee20000300800 */
[-C--:B----4-:R-:W-:Y:S02]  /*13510*/  LEA R228, P1, R252, R0.reuse, 0x2 ;  /* 0x00000000fce47211 */ /* 0x090fe400078210ff */
[----:B------:R-:W-:Y:S02]  /*13520*/  LEA R222, P0, R246, R0, 0x2 ;  /* 0x00000000f6de7211 */ /* 0x000fe400078010ff */
[-C--:B------:R-:W-:Y:S02]  /*13530*/  LEA.HI.X.SX32 R229, R252, R4.reuse, 0x2, P1 ;  /* 0x00000004fce57211 */ /* 0x080fe400008f16ff */
[----:B------:R-:W-:Y:S01]  /*13540*/  LEA.HI.X.SX32 R223, R246, R4, 0x2, P0 ;  /* 0x00000004f6df7211 */ /* 0x000fe200000f16ff */
[----:B------:R4:W-:Y:S04]  /*13550*/  STL.64 [R1+0x188], R248 ;  /* 0x000188f801007387 */ /* 0x0009e80000100a00 */
[----:B------:R4:W-:Y:S01]  /*13560*/  STL.64 [R1+0x190], R228 ;  /* 0x000190e401007387 */ /* 0x0009e20000100a00 */
[----:B------:R-:W-:-:S02]  /*13570*/  LEA R224, P5, R244, R0, 0x2 ;  /* 0x00000000f4e07211 */ /* 0x000fc400078a10ff */
[C---:B-1----:R-:W-:Y:S02]  /*13580*/  LEA R250, P4, R237.reuse, R0, 0x2 ;  /* 0x00000000edfa7211 */ /* 0x042fe400078810ff */
[-C--:B------:R-:W-:Y:S01]  /*13590*/  LEA.HI.X.SX32 R225, R244, R4.reuse, 0x2, P5 ;  /* 0x00000004f4e17211 */ /* 0x080fe200028f16ff */
[----:B------:R1:W-:Y:S01]  /*135a0*/  STL.64 [R1+0x198], R222 ;  /* 0x000198de01007387 */ /* 0x0003e20000100a00 */
[----:B------:R-:W-:-:S03]  /*135b0*/  LEA.HI.X.SX32 R251, R237, R4, 0x2, P4 ;  /* 0x00000004edfb7211 */ /* 0x000fc600020f16ff */
[----:B------:R-:W3:Y:S01]  /*135c0*/  LDL.LU R246, [R1+0x244] ;  /* 0x0002440001f67983 */ /* 0x000ee20000300800 */
[----:B------:R-:W-:-:S03]  /*135d0*/  LEA R226, P3, R230, R0, 0x2 ;  /* 0x00000000e6e27211 */ /* 0x000fc600078610ff */
[----:B------:R1:W-:Y:S01]  /*135e0*/  STL.64 [R1+0x1a0], R224 ;  /* 0x0001a0e001007387 */ /* 0x0003e20000100a00 */
[----:B------:R-:W-:-:S03]  /*135f0*/  LEA.HI.X.SX32 R227, R230, R4, 0x2, P3 ;  /* 0x00000004e6e37211 */ /* 0x000fc600018f16ff */
[----:B------:R-:W3:Y:S01]  /*13600*/  LDL.LU R237, [R1+0x24c] ;  /* 0x00024c0001ed7983 */ /* 0x000ee20000300800 */
[----:B------:R-:W-:Y:S02]  /*13610*/  IMAD.MOV.U32 R230, RZ, RZ, R232 ;  /* 0x000000ffffe67224 */ /* 0x000fe400078e00e8 */
[----:B------:R-:W-:Y:S01]  /*13620*/  IMAD.MOV.U32 R232, RZ, RZ, R235 ;  /* 0x000000ffffe87224 */ /* 0x000fe200078e00eb */
[----:B------:R-:W-:Y:S04]  /*13630*/  STL.64 [R1+0x1a8], R250 ;  /* 0x0001a8fa01007387 */ /* 0x000fe80000100a00 */
[----:B------:R-:W3:Y:S01]  /*13640*/  LDL.LU R235, [R1+0x254] ;  /* 0x0002540001eb7983 */ /* 0x000ee20000300800 */
[-C--:B----4-:R-:W-:Y:S02]  /*13650*/  LEA R248, P2, R220, R0.reuse, 0x2 ;  /* 0x00000000dcf87211 */ /* 0x090fe400078410ff */
[----:B------:R-:W-:-:S02]  /*13660*/  LEA R228, P1, R5, R0, 0x2 ;  /* 0x0000000005e47211 */ /* 0x000fc400078210ff */
[----:B-1----:R-:W-:Y:S02]  /*13670*/  LEA R222, P0, R231, R0, 0x2 ;  /* 0x00000000e7de7211 */ /* 0x002fe400078010ff */
[-C--:B------:R-:W-:Y:S02]  /*13680*/  LEA.HI.X.SX32 R249, R220, R4.reuse, 0x2, P2 ;  /* 0x00000004dcf97211 */ /* 0x080fe400010f16ff */
[-C--:B------:R-:W-:Y:S02]  /*13690*/  LEA.HI.X.SX32 R229, R5, R4.reuse, 0x2, P1 ;  /* 0x0000000405e57211 */ /* 0x080fe400008f16ff */
[----:B------:R-:W-:Y:S01]  /*136a0*/  LEA.HI.X.SX32 R223, R231, R4, 0x2, P0 ;  /* 0x00000004e7df7211 */ /* 0x000fe200000f16ff */
[----:B------:R-:W-:Y:S01]  /*136b0*/  STL.64 [R1+0x1b0], R226 ;  /* 0x0001b0e201007387 */ /* 0x000fe20000100a00 */
[----:B------:R-:W-:-:S03]  /*136c0*/  LEA R224, P5, R242, R0, 0x2 ;  /* 0x00000000f2e07211 */ /* 0x000fc600078a10ff */
[----:B------:R-:W-:Y:S04]  /*136d0*/  STL.64 [R1+0x1b8], R248 ;  /* 0x0001b8f801007387 */ /* 0x000fe80000100a00 */
[----:B------:R1:W-:Y:S01]  /*136e0*/  STL.64 [R1+0x1c0], R228 ;  /* 0x0001c0e401007387 */ /* 0x0003e20000100a00 */
[----:B------:R-:W-:-:S03]  /*136f0*/  LEA.HI.X.SX32 R225, R242, R4, 0x2, P5 ;  /* 0x00000004f2e17211 */ /* 0x000fc600028f16ff */
[----:B------:R-:W-:Y:S04]  /*13700*/  STL.64 [R1+0x1c8], R222 ;  /* 0x0001c8de01007387 */ /* 0x000fe80000100a00 */
[----:B------:R-:W4:Y:S04]  /*13710*/  LDL.LU R244, [R1+0x264] ;  /* 0x0002640001f47983 */ /* 0x000f280000300800 */
[----:B------:R-:W4:Y:S04]  /*13720*/  LDL.LU R231, [R1+0x26c] ;  /* 0x00026c0001e77983 */ /* 0x000f280000300800 */
[----:B------:R-:W4:Y:S04]  /*13730*/  LDL.LU R252, [R1+0x274] ;  /* 0x0002740001fc7983 */ /* 0x000f280000300800 */
[----:B------:R-:W-:Y:S04]  /*13740*/  STL.64 [R1+0x1d0], R224 ;  /* 0x0001d0e001007387 */ /* 0x000fe80000100a00 */
[----:B-1----:R-:W4:Y:S01]  /*13750*/  LDL.LU R228, [R1+0x27c] ;  /* 0x00027c0001e47983 */ /* 0x002f220000300800 */
[----:B------:R-:W-:Y:S01]  /*13760*/  LEA R250, P4, R234, R0, 0x2 ;  /* 0x00000000eafa7211 */ /* 0x000fe200078810ff */
[----:B------:R-:W-:-:S02]  /*13770*/  IMAD.MOV.U32 R242, RZ, RZ, R3 ;  /* 0x000000fffff27224 */ /* 0x000fc400078e0003 */
[----:B------:R-:W-:Y:S01]  /*13780*/  IMAD.MOV.U32 R227, RZ, RZ, R7 ;  /* 0x000000ffffe37224 */ /* 0x000fe200078e0007 */
[----:B------:R-:W-:Y:S01]  /*13790*/  LEA.HI.X.SX32 R251, R234, R4, 0x2, P4 ;  /* 0x00000004eafb7211 */ /* 0x000fe200020f16ff */
[----:B------:R-:W-:Y:S01]  /*137a0*/  IMAD.MOV.U32 R3, RZ, RZ, R243 ;  /* 0x000000ffff037224 */ /* 0x000fe200078e00f3 */
[----:B------:R-:W4:Y:S01]  /*137b0*/  LDL.LU R229, [R1+0x284] ;  /* 0x0002840001e57983 */ /* 0x000f220000300800 */
[-C--:B------:R-:W-:Y:S01]  /*137c0*/  LEA R226, P3, R245, R0.reuse, 0x2 ;  /* 0x00000000f5e27211 */ /* 0x080fe200078610ff */
[----:B------:R-:W-:Y:S02]  /*137d0*/  IMAD.MOV.U32 R234, RZ, RZ, R247 ;  /* 0x000000ffffea7224 */ /* 0x000fe400078e00f7 */
[----:B------:R-:W4:Y:S01]  /*137e0*/  LDL.LU R243, [R1+0x28c] ;  /* 0x00028c0001f37983 */ /* 0x000f220000300800 */
[----:B------:R-:W-:-:S03]  /*137f0*/  LEA R220, P2, R233, R0, 0x2 ;  /* 0x00000000e9dc7211 */ /* 0x000fc600078410ff */
[----:B------:R-:W4:Y:S01]  /*13800*/  LDL.LU R5, [R1+0x29c] ;  /* 0x00029c0001057983 */ /* 0x000f220000300800 */
[----:B------:R-:W-:-:S03]  /*13810*/  IMAD.MOV.U32 R7, RZ, RZ, R221 ;  /* 0x000000ffff077224 */ /* 0x000fc600078e00dd */
[----:B------:R-:W4:Y:S01]  /*13820*/  LDL.LU R247, [R1+0x2a4] ;  /* 0x0002a40001f77983 */ /* 0x000f220000300800 */
[----:B------:R-:W-:-:S03]  /*13830*/  LEA R248, P1, R2, R0, 0x2 ;  /* 0x0000000002f87211 */ /* 0x000fc600078210ff */
[----:B------:R1:W-:Y:S01]  /*13840*/  STL.64 [R1+0x1d8], R250 ;  /* 0x0001d8fa01007387 */ /* 0x0003e20000100a00 */
[-C--:B------:R-:W-:Y:S02]  /*13850*/  LEA.HI.X.SX32 R221, R233, R4.reuse, 0x2, P2 ;  /* 0x00000004e9dd7211 */ /* 0x080fe400010f16ff */
[----:B------:R-:W-:Y:S01]  /*13860*/  LEA.HI.X.SX32 R249, R2, R4, 0x2, P1 ;  /* 0x0000000402f97211 */ /* 0x000fe200008f16ff */
[----:B------:R-:W-:Y:S01]  /*13870*/  IMAD.MOV.U32 R233, RZ, RZ, R7 ;  /* 0x000000ffffe97224 */ /* 0x000fe200078e0007 */
[----:B-1----:R-:W-:Y:S01]  /*13880*/  LEA R250, P4, R227, R0, 0x2 ;  /* 0x00000000e3fa7211 */ /* 0x002fe200078810ff */
[----:B------:R-:W-:Y:S01]  /*13890*/  IMAD.MOV.U32 R251, RZ, RZ, R227 ;  /* 0x000000fffffb7224 */ /* 0x000fe200078e00e3 */
[----:B------:R-:W-:-:S05]  /*138a0*/  LEA.HI.X.SX32 R227, R245, R4, 0x2, P3 ;  /* 0x00000004f5e37211 */ /* 0x000fca00018f16ff */
[----:B------:R1:W-:Y:S04]  /*138b0*/  STL.64 [R1+0x1e0], R226 ;  /* 0x0001e0e201007387 */ /* 0x0003e80000100a00 */
[----:B------:R1:W-:Y:S01]  /*138c0*/  STL.64 [R1+0x1e8], R220 ;  /* 0x0001e8dc01007387 */ /* 0x0003e20000100a00 */
[----:B------:R-:W-:Y:S01]  /*138d0*/  IMAD.MOV.U32 R245, RZ, RZ, R240 ;  /* 0x000000fffff57224 */ /* 0x000fe200078e00f0 */
[----:B------:R-:W-:Y:S02]  /*138e0*/  LEA.HI.X.SX32 R251, R251, R4, 0x2, P4 ;  /* 0x00000004fbfb7211 */ /* 0x000fe400020f16ff */
[----:B-1----:R-:W-:Y:S01]  /*138f0*/  LEA R226, P3, R230, R0, 0x2 ;  /* 0x00000000e6e27211 */ /* 0x002fe200078610ff */
[----:B------:R-:W-:Y:S02]  /*13900*/  IMAD.MOV.U32 R227, RZ, RZ, R230 ;  /* 0x000000ffffe37224 */ /* 0x000fe400078e00e6 */
[----:B------:R-:W-:Y:S01]  /*13910*/  IMAD.MOV.U32 R230, RZ, RZ, R232 ;  /* 0x000000ffffe67224 */ /* 0x000fe200078e00e8 */
[----:B------:R-:W4:Y:S04]  /*13920*/  LDL.LU.64 R220, [R1+0x1018] ;  /* 0x0010180001dc7983 */ /* 0x000f280000300a00 */
[----:B------:R-:W4:Y:S01]  /*13930*/  LDL.LU R2, [R1+0x2bc] ;  /* 0x0002bc0001027983 */ /* 0x000f220000300800 */
[----:B------:R-:W-:-:S03]  /*13940*/  LEA.HI.X.SX32 R227, R227, R4, 0x2, P3 ;  /* 0x00000004e3e37211 */ /* 0x000fc600018f16ff */
[----:B------:R-:W-:Y:S01]  /*13950*/  STL.64 [R1+0x1f0], R248 ;  /* 0x0001f0f801007387 */ /* 0x000fe20000100a00 */
[----:B------:R-:W-:Y:S01]  /*13960*/  IMAD.MOV.U32 R7, RZ, RZ, R241 ;  /* 0x000000ffff077224 */ /* 0x000fe200078e00f1 */
[----:B--2---:R-:W-:-:S04]  /*13970*/  LEA R222, P0, R236, R0, 0x2 ;  /* 0x00000000ecde7211 */ /* 0x004fc800078010ff */
[----:B------:R-:W-:Y:S01]  /*13980*/  LEA.HI.X.SX32 R223, R236, R4, 0x2, P0 ;  /* 0x00000004ecdf7211 */ /* 0x000fe200000f16ff */
[----:B------:R-:W-:-:S04]  /*13990*/  IMAD.MOV.U32 R236, RZ, RZ, R238 ;  /* 0x000000ffffec7224 */ /* 0x000fc800078e00ee */
[----:B------:R1:W-:Y:S04]  /*139a0*/  STL.64 [R1+0x1f8], R222 ;  /* 0x0001f8de01007387 */ /* 0x0003e80000100a00 */
[----:B-1----:R-:W2:Y:S01]  /*139b0*/  LDL.LU.64 R222, [R1+0x1010] ;  /* 0x0010100001de7983 */ /* 0x002ea20000300a00 */
[----:B---3--:R-:W-:-:S04]  /*139c0*/  LEA R224, P5, R6, R0, 0x2 ;  /* 0x0000000006e07211 */ /* 0x008fc800078a10ff */
[----:B------:R-:W-:Y:S01]  /*139d0*/  LEA.HI.X.SX32 R225, R6, R4, 0x2, P5 ;  /* 0x0000000406e17211 */ /* 0x000fe200028f16ff */
[----:B------:R-:W-:Y:S01]  /*139e0*/  IMAD.MOV.U32 R6, RZ, RZ, R239 ;  /* 0x000000ffff067224 */ /* 0x000fe200078e00ef */
[-C--:B------:R-:W-:Y:S01]  /*139f0*/  LEA R238, P5, R233, R0.reuse, 0x2 ;  /* 0x00000000e9ee7211 */ /* 0x080fe200078a10ff */
[----:B------:R-:W-:Y:S02]  /*13a00*/  IMAD.MOV.U32 R239, RZ, RZ, R233 ;  /* 0x000000ffffef7224 */ /* 0x000fe400078e00e9 */
[----:B------:R1:W-:Y:S04]  /*13a10*/  STL.64 [R1+0x200], R224 ;  /* 0x000200e001007387 */ /* 0x0003e80000100a00 */
[----:B-1----:R-:W3:Y:S04]  /*13a20*/  LDL.LU.64 R224, [R1+0x1008] ;  /* 0x0010080001e07983 */ /* 0x002ee80000300a00 */
[----:B------:R-:W-:Y:S01]  /*13a30*/  STL.64 [R1+0x208], R250 ;  /* 0x000208fa01007387 */ /* 0x000fe20000100a00 */
[----:B------:R-:W-:-:S04]  /*13a40*/  LEA R232, P2, R246, R0, 0x2 ;  /* 0x00000000f6e87211 */ /* 0x000fc800078410ff */
[----:B------:R-:W-:Y:S02]  /*13a50*/  LEA.HI.X.SX32 R233, R246, R4, 0x2, P2 ;  /* 0x00000004f6e97211 */ /* 0x000fe400010f16ff */
[C---:B------:R-:W-:Y:S01]  /*13a60*/  LEA R248, P1, R237.reuse, R0, 0x2 ;  /* 0x00000000edf87211 */ /* 0x040fe200078210ff */
[----:B------:R-:W-:Y:S03]  /*13a70*/  STL.64 [R1+0x210], R226 ;  /* 0x000210e201007387 */ /* 0x000fe60000100a00 */
[----:B------:R-:W-:Y:S02]  /*13a80*/  LEA.HI.X.SX32 R249, R237, R4, 0x2, P1 ;  /* 0x00000004edf97211 */ /* 0x000fe400008f16ff */
[C---:B------:R-:W-:Y:S01]  /*13a90*/  LEA R240, P0, R235.reuse, R0, 0x2 ;  /* 0x00000000ebf07211 */ /* 0x040fe200078010ff */
[----:B------:R-:W-:Y:S03]  /*13aa0*/  STL.64 [R1+0x218], R232 ;  /* 0x000218e801007387 */ /* 0x000fe60000100a00 */
[-C--:B------:R-:W-:Y:S01]  /*13ab0*/  LEA.HI.X.SX32 R241, R235, R4.reuse, 0x2, P0 ;  /* 0x00000004ebf17211 */ /* 0x080fe200000f16ff */
[----:B------:R-:W2:Y:S04]  /*13ac0*/  LDL.LU R237, [R1+0x2cc] ;  /* 0x0002cc0001ed7983 */ /* 0x000ea80000300800 */
[----:B------:R-:W-:Y:S04]  /*13ad0*/  STL.64 [R1+0x220], R248 ;  /* 0x000220f801007387 */ /* 0x000fe80000100a00 */
[----:B------:R1:W-:Y:S01]  /*13ae0*/  STL.64 [R1+0x228], R240 ;  /* 0x000228f001007387 */ /* 0x0003e20000100a00 */
[----:B------:R-:W-:-:S03]  /*13af0*/  LEA.HI.X.SX32 R239, R239, R4, 0x2, P5 ;  /* 0x00000004efef7211 */ /* 0x000fc600028f16ff */
[----:B-1----:R-:W3:Y:S01]  /*13b00*/  LDL.LU.64 R240, [R1+0x1000] ;  /* 0x0010000001f07983 */ /* 0x002ee20000300a00 */
[CC--:B----4-:R-:W-:Y:S02]  /*13b10*/  LEA R250, P4, R244.reuse, R0.reuse, 0x2 ;  /* 0x00000000f4fa7211 */ /* 0x0d0fe400078810ff */
[C---:B------:R-:W-:Y:S02]  /*13b20*/  LEA R226, P3, R231.reuse, R0, 0x2 ;  /* 0x00000000e7e27211 */ /* 0x040fe400078610ff */
[----:B------:R-:W-:Y:S02]  /*13b30*/  LEA.HI.X.SX32 R251, R244, R4, 0x2, P4 ;  /* 0x00000004f4fb7211 */ /* 0x000fe400020f16ff */
[C---:B------:R-:W-:Y:S02]  /*13b40*/  LEA R232, P2, R252.reuse, R0, 0x2 ;  /* 0x00000000fce87211 */ /* 0x040fe400078410ff */
[-C--:B------:R-:W-:Y:S01]  /*13b50*/  LEA.HI.X.SX32 R227, R231, R4.reuse, 0x2, P3 ;  /* 0x00000004e7e37211 */ /* 0x080fe200018f16ff */
[----:B------:R-:W-:Y:S01]  /*13b60*/  STL.64 [R1+0x230], R238 ;  /* 0x000230ee01007387 */ /* 0x000fe20000100a00 */
[----:B------:R-:W-:-:S03]  /*13b70*/  LEA.HI.X.SX32 R233, R252, R4, 0x2, P2 ;  /* 0x00000004fce97211 */ /* 0x000fc600010f16ff */
[----:B------:R-:W-:Y:S01]  /*13b80*/  STL.64 [R1+0x238], R250 ;  /* 0x000238fa01007387 */ /* 0x000fe20000100a00 */
[----:B------:R-:W-:-:S03]  /*13b90*/  LEA R248, P1, R228, R0, 0x2 ;  /* 0x00000000e4f87211 */ /* 0x000fc600078210ff */
[----:B------:R1:W-:Y:S01]  /*13ba0*/  STL.64 [R1+0x240], R226 ;  /* 0x000240e201007387 */ /* 0x0003e20000100a00 */
[----:B------:R-:W-:-:S03]  /*13bb0*/  LEA.HI.X.SX32 R249, R228, R4, 0x2, P1 ;  /* 0x00000004e4f97211 */ /* 0x000fc600008f16ff */
[----:B-1----:R-:W4:Y:S04]  /*13bc0*/  LDL.LU.64 R226, [R1+0xff8] ;  /* 0x000ff80001e27983 */ /* 0x002f280000300a00 */
[----:B------:R1:W-:Y:S04]  /*13bd0*/  STL.64 [R1+0x248], R232 ;  /* 0x000248e801007387 */ /* 0x0003e80000100a00 */
[----:B------:R-:W2:Y:S01]  /*13be0*/  LDL.LU R228, [R1+0x2d4] ;  /* 0x0002d40001e47983 */ /* 0x000ea20000300800 */
[----:B------:R-:W-:Y:S01]  /*13bf0*/  IMAD.MOV.U32 R246, RZ, RZ, R234 ;  /* 0x000000fffff67224 */ /* 0x000fe200078e00ea */
[----:B------:R-:W-:-:S02]  /*13c00*/  LEA R234, P0, R229, R0, 0x2 ;  /* 0x00000000e5ea7211 */ /* 0x000fc400078010ff */
[----:B------:R-:W-:Y:S02]  /*13c10*/  LEA R238, P5, R243, R0, 0x2 ;  /* 0x00000000f3ee7211 */ /* 0x000fe400078a10ff */
[-C--:B------:R-:W-:Y:S01]  /*13c20*/  LEA.HI.X.SX32 R235, R229, R4.reuse, 0x2, P0 ;  /* 0x00000004e5eb7211 */ /* 0x080fe200000f16ff */
[----:B------:R1:W-:Y:S01]  /*13c30*/  STL.64 [R1+0x250], R248 ;  /* 0x000250f801007387 */ /* 0x0003e20000100a00 */
[----:B------:R-:W-:Y:S01]  /*13c40*/  LEA.HI.X.SX32 R239, R243, R4, 0x2, P5 ;  /* 0x00000004f3ef7211 */ /* 0x000fe200028f16ff */
[----:B------:R-:W-:Y:S01]  /*13c50*/  IMAD.MOV.U32 R244, RZ, RZ, R230 ;  /* 0x000000fffff47224 */ /* 0x000fe200078e00e6 */
[-C--:B------:R-:W-:Y:S02]  /*13c60*/  LEA R230, P3, R5, R0.reuse, 0x2 ;  /* 0x0000000005e67211 */ /* 0x080fe400078610ff */
[-C--:B-1----:R-:W-:Y:S02]  /*13c70*/  LEA R232, P2, R247, R0.reuse, 0x2 ;  /* 0x00000000f7e87211 */ /* 0x082fe400078410ff */
[----:B------:R-:W-:Y:S01]  /*13c80*/  LEA R248, P1, R245, R0, 0x2 ;  /* 0x00000000f5f87211 */ /* 0x000fe200078210ff */
[----:B------:R-:W-:-:S02]  /*13c90*/  IMAD.MOV.U32 R249, RZ, RZ, R245 ;  /* 0x000000fffff97224 */ /* 0x000fc400078e00f5 */
[----:B------:R-:W4:Y:S04]  /*13ca0*/  LDL.LU R245, [R1+0x2f4] ;  /* 0x0002f40001f57983 */ /* 0x000f280000300800 */
[----:B------:R1:W-:Y:S04]  /*13cb0*/  STL.64 [R1+0x258], R234 ;  /* 0x000258ea01007387 */ /* 0x0003e80000100a00 */
[----:B------:R-:W4:Y:S04]  /*13cc0*/  LDL.LU R243, [R1+0x2fc] ;  /* 0x0002fc0001f37983 */ /* 0x000f280000300800 */
[----:B------:R1:W-:Y:S01]  /*13cd0*/  STL.64 [R1+0x260], R238 ;  /* 0x000260ee01007387 */ /* 0x0003e20000100a00 */
[----:B------:R-:W-:-:S03]  /*13ce0*/  LEA.HI.X.SX32 R231, R5, R4, 0x2, P3 ;  /* 0x0000000405e77211 */ /* 0x000fc600018f16ff */
[----:B------:R-:W4:Y:S01]  /*13cf0*/  LDL.LU R252, [R1+0x304] ;  /* 0x0003040001fc7983 */ /* 0x000f220000300800 */
[----:B-1----:R-:W-:Y:S01]  /*13d00*/  LEA R234, P0, R242, R0, 0x2 ;  /* 0x00000000f2ea7211 */ /* 0x002fe200078010ff */
[----:B------:R-:W-:Y:S01]  /*13d10*/  IMAD.MOV.U32 R235, RZ, RZ, R242 ;  /* 0x000000ffffeb7224 */ /* 0x000fe200078e00f2 */
[-C--:B------:R-:W-:Y:S01]  /*13d20*/  LEA.HI.X.SX32 R233, R247, R4.reuse, 0x2, P2 ;  /* 0x00000004f7e97211 */ /* 0x080fe200010f16ff */
[----:B------:R-:W-:Y:S01]  /*13d30*/  IMAD.MOV.U32 R239, RZ, RZ, R3 ;  /* 0x000000ffffef7224 */ /* 0x000fe200078e0003 */
[----:B------:R-:W-:Y:S02]  /*13d40*/  LEA.HI.X.SX32 R249, R249, R4, 0x2, P1 ;  /* 0x00000004f9f97211 */ /* 0x000fe400008f16ff */
[----:B------:R-:W-:Y:S02]  /*13d50*/  LEA R238, P5, R2, R0, 0x2 ;  /* 0x0000000002ee7211 */ /* 0x000fe400078a10ff */
[----:B------:R-:W-:Y:S02]  /*13d60*/  LEA.HI.X.SX32 R235, R235, R4, 0x2, P0 ;  /* 0x00000004ebeb7211 */ /* 0x000fe400000f16ff */
[----:B---3--:R-:W-:-:S04]  /*13d70*/  LEA R250, P4, R241, R0, 0x2 ;  /* 0x00000000f1fa7211 */ /* 0x008fc800078810ff */
[----:B------:R-:W-:Y:S01]  /*13d80*/  LEA.HI.X.SX32 R251, R241, R4, 0x2, P4 ;  /* 0x00000004f1fb7211 */ /* 0x000fe200020f16ff */
[----:B------:R-:W-:Y:S01]  /*13d90*/  IMAD.MOV.U32 R242, RZ, RZ, R240 ;  /* 0x000000fffff27224 */ /* 0x000fe200078e00f0 */
[----:B------:R-:W-:-:S03]  /*13da0*/  LEA R240, P4, R246, R0, 0x2 ;  /* 0x00000000f6f07211 */ /* 0x000fc600078810ff */
[----:B------:R1:W-:Y:S01]  /*13db0*/  STL.64 [R1+0x268], R250 ;  /* 0x000268fa01007387 */ /* 0x0003e20000100a00 */
[----:B------:R-:W-:-:S03]  /*13dc0*/  IMAD.MOV.U32 R241, RZ, RZ, R246 ;  /* 0x000000fffff17224 */ /* 0x000fc600078e00f6 */
[----:B-1----:R-:W3:Y:S04]  /*13dd0*/  LDL.LU R251, [R1+0x30c] ;  /* 0x00030c0001fb7983 */ /* 0x002ee80000300800 */
[----:B------:R-:W3:Y:S04]  /*13de0*/  LDL.LU R229, [R1+0x314] ;  /* 0x0003140001e57983 */ /* 0x000ee80000300800 */
[----:B------:R-:W3:Y:S04]  /*13df0*/  LDL.LU R3, [R1+0x31c] ;  /* 0x00031c0001037983 */ /* 0x000ee80000300800 */
[----:B------:R-:W3:Y:S04]  /*13e00*/  LDL.LU R246, [R1+0x324] ;  /* 0x0003240001f67983 */ /* 0x000ee80000300800 */
[----:B------:R-:W3:Y:S04]  /*13e10*/  LDL.LU R5, [R1+0x32c] ;  /* 0x00032c0001057983 */ /* 0x000ee80000300800 */
[----:B------:R-:W3:Y:S04]  /*13e20*/  LDL.LU R250, [R1+0x334] ;  /* 0x0003340001fa7983 */ /* 0x000ee80000300800 */
[----:B------:R1:W-:Y:S04]  /*13e30*/  STL.64 [R1+0x270], R230 ;  /* 0x000270e601007387 */ /* 0x0003e80000100a00 */
[----:B------:R-:W3:Y:S01]  /*13e40*/  LDL.LU R247, [R1+0x33c] ;  /* 0x00033c0001f77983 */ /* 0x000ee20000300800 */
[----:B-1----:R-:W-:-:S03]  /*13e50*/  MOV R231, R244 ;  /* 0x000000f400e77202 */ /* 0x002fc60000000f00 */
[----:B------:R-:W3:Y:S04]  /*13e60*/  LDL.LU R244, [R1+0x344] ;  /* 0x0003440001f47983 */ /* 0x000ee80000300800 */
[----:B------:R2:W-:Y:S02]  /*13e70*/  STL.64 [R1+0x278], R232 ;  /* 0x000278e801007387 */ /* 0x0005e40000100a00 */
[-C--:B--2---:R-:W-:Y:S01]  /*13e80*/  LEA R232, P2, R228, R0.reuse, 0x2 ;  /* 0x00000000e4e87211 */ /* 0x084fe200078410ff */
[----:B------:R-:W-:Y:S02]  /*13e90*/  IMAD.MOV.U32 R233, RZ, RZ, R228 ;  /* 0x000000ffffe97224 */ /* 0x000fe400078e00e4 */
[----:B------:R-:W2:Y:S04]  /*13ea0*/  LDL.LU R228, [R1+0xff4] ;  /* 0x000ff40001e47983 */ /* 0x000ea80000300800 */
[----:B------:R1:W-:Y:S04]  /*13eb0*/  STL.64 [R1+0x280], R248 ;  /* 0x000280f801007387 */ /* 0x0003e80000100a00 */
[----:B------:R-:W-:Y:S01]  /*13ec0*/  STL.64 [R1+0x288], R234 ;  /* 0x000288ea01007387 */ /* 0x000fe20000100a00 */
[----:B-1----:R-:W-:Y:S01]  /*13ed0*/  LEA R248, P1, R239, R0, 0x2 ;  /* 0x00000000eff87211 */ /* 0x002fe200078210ff */
[----:B------:R-:W-:Y:S01]  /*13ee0*/  IMAD.MOV.U32 R249, RZ, RZ, R239 ;  /* 0x000000fffff97224 */ /* 0x000fe200078e00ef */
[----:B------:R-:W-:-:S05]  /*13ef0*/  LEA.HI.X.SX32 R239, R2, R4, 0x2, P5 ;  /* 0x0000000402ef7211 */ /* 0x000fca00028f16ff */
[----:B------:R1:W-:Y:S04]  /*13f00*/  STL.64 [R1+0x290], R238 ;  /* 0x000290ee01007387 */ /* 0x0003e80000100a00 */
[----:B-1----:R-:W3:Y:S01]  /*13f10*/  LDL.LU R239, [R1+0xff0] ;  /* 0x000ff00001ef7983 */ /* 0x002ee20000300800 */
[----:B------:R-:W-:Y:S02]  /*13f20*/  LEA.HI.X.SX32 R241, R241, R4, 0x2, P4 ;  /* 0x00000004f1f17211 */ /* 0x000fe400020f16ff */
[-C--:B------:R-:W-:Y:S01]  /*13f30*/  LEA R230, P3, R237, R0.reuse, 0x2 ;  /* 0x00000000ede67211 */ /* 0x080fe200078610ff */
[----:B------:R-:W-:Y:S01]  /*13f40*/  IMAD.MOV.U32 R235, RZ, RZ, R6 ;  /* 0x000000ffffeb7224 */ /* 0x000fe200078e0006 */
[-C--:B------:R-:W-:Y:S02]  /*13f50*/  LEA R234, P0, R6, R0.reuse, 0x2 ;  /* 0x0000000006ea7211 */ /* 0x080fe400078010ff */
[----:B------:R-:W2:Y:S01]  /*13f60*/  LDL.LU R6, [R1+0x354] ;  /* 0x0003540001067983 */ /* 0x000ea20000300800 */
[----:B------:R-:W-:-:S02]  /*13f70*/  LEA R238, P5, R231, R0, 0x2 ;  /* 0x00000000e7ee7211 */ /* 0x000fc400078a10ff */
[-C--:B------:R-:W-:Y:S01]  /*13f80*/  LEA.HI.X.SX32 R233, R233, R4.reuse, 0x2, P2 ;  /* 0x00000004e9e97211 */ /* 0x080fe200010f16ff */
[----:B------:R4:W-:Y:S01]  /*13f90*/  STL.64 [R1+0x298], R240 ;  /* 0x000298f001007387 */ /* 0x0009e20000100a00 */
[-C--:B------:R-:W-:Y:S02]  /*13fa0*/  LEA.HI.X.SX32 R249, R249, R4.reuse, 0x2, P1 ;  /* 0x00000004f9f97211 */ /* 0x080fe400008f16ff */
[----:B------:R-:W-:Y:S02]  /*13fb0*/  LEA.HI.X.SX32 R235, R235, R4, 0x2, P0 ;  /* 0x00000004ebeb7211 */ /* 0x000fe400000f16ff */
[----:B----4-:R-:W-:-:S04]  /*13fc0*/  LEA R240, P4, R245, R0, 0x2 ;  /* 0x00000000f5f07211 */ /* 0x010fc800078810ff */
[-C--:B------:R-:W-:Y:S01]  /*13fd0*/  LEA.HI.X.SX32 R241, R245, R4.reuse, 0x2, P4 ;  /* 0x00000004f5f17211 */ /* 0x080fe200020f16ff */
[----:B---3--:R-:W-:Y:S02]  /*13fe0*/  IMAD.MOV.U32 R2, RZ, RZ, R239 ;  /* 0x000000ffff027224 */ /* 0x008fe400078e00ef */
[----:B------:R-:W-:Y:S01]  /*13ff0*/  IMAD.MOV.U32 R239, RZ, RZ, R231 ;  /* 0x000000ffffef7224 */ /* 0x000fe200078e00e7 */
[-C--:B------:R-:W-:Y:S02]  /*14000*/  LEA.HI.X.SX32 R231, R237, R4.reuse, 0x2, P3 ;  /* 0x00000004ede77211 */ /* 0x080fe400018f16ff */
[----:B------:R-:W3:Y:S02]  /*14010*/  LDL.LU R237, [R1+0x35c] ;  /* 0x00035c0001ed7983 */ /* 0x000ee40000300800 */
[----:B------:R-:W-:Y:S02]  /*14020*/  LEA.HI.X.SX32 R239, R239, R4, 0x2, P5 ;  /* 0x00000004efef7211 */ /* 0x000fe400028f16ff */
[----:B------:R1:W-:Y:S04]  /*14030*/  STL.64 [R1+0x2a0], R230 ;  /* 0x0002a0e601007387 */ /* 0x0003e80000100a00 */
[----:B------:R4:W-:Y:S04]  /*14040*/  STL.64 [R1+0x2a8], R232 ;  /* 0x0002a8e801007387 */ /* 0x0009e80000100a00 */
[----:B------:R2:W-:Y:S04]  /*14050*/  STL.64 [R1+0x2b0], R248 ;  /* 0x0002b0f801007387 */ /* 0x0005e80000100a00 */
[----:B------:R2:W-:Y:S01]  /*14060*/  STL.64 [R1+0x2b8], R234 ;  /* 0x0002b8ea01007387 */ /* 0x0005e20000100a00 */
[----:B-1----:R-:W-:-:S03]  /*14070*/  LEA R230, P3, R243, R0, 0x2 ;  /* 0x00000000f3e67211 */ /* 0x002fc600078610ff */
[----:B------:R1:W-:Y:S01]  /*14080*/  STL.64 [R1+0x2c0], R238 ;  /* 0x0002c0ee01007387 */ /* 0x0003e20000100a00 */
[----:B----4-:R-:W-:-:S03]  /*14090*/  LEA R232, P2, R252, R0, 0x2 ;  /* 0x00000000fce87211 */ /* 0x010fc600078410ff */
[----:B------:R4:W-:Y:S01]  /*140a0*/  STL.64 [R1+0x2c8], R240 ;  /* 0x0002c8f001007387 */ /* 0x0009e20000100a00 */
[----:B--2---:R-:W-:Y:S02]  /*140b0*/  LEA R248, P1, R251, R0, 0x2 ;  /* 0x00000000fbf87211 */ /* 0x004fe400078210ff */
[----:B------:R-:W-:Y:S02]  /*140c0*/  LEA.HI.X.SX32 R231, R243, R4, 0x2, P3 ;  /* 0x00000004f3e77211 */ /* 0x000fe400018f16ff */
[----:B------:R-:W-:Y:S02]  /*140d0*/  LEA R234, P0, R229, R0, 0x2 ;  /* 0x00000000e5ea7211 */ /* 0x000fe400078010ff */
[----:B------:R-:W-:Y:S02]  /*140e0*/  LEA.HI.X.SX32 R233, R252, R4, 0x2, P2 ;  /* 0x00000004fce97211 */ /* 0x000fe400010f16ff */
[----:B-1----:R-:W-:Y:S01]  /*140f0*/  LEA R238, P5, R3, R0, 0x2 ;  /* 0x0000000003ee7211 */ /* 0x002fe200078a10ff */
[----:B----4-:R-:W2:Y:S01]  /*14100*/  LDL.LU R240, [R1+0xfec] ;  /* 0x000fec0001f07983 */ /* 0x010ea20000300800 */
[----:B------:R-:W-:-:S02]  /*14110*/  LEA.HI.X.SX32 R249, R251, R4, 0x2, P1 ;  /* 0x00000004fbf97211 */ /* 0x000fc400008f16ff */
[-C--:B------:R-:W-:Y:S01]  /*14120*/  LEA.HI.X.SX32 R235, R229, R4.reuse, 0x2, P0 ;  /* 0x00000004e5eb7211 */ /* 0x080fe200000f16ff */
[----:B------:R-:W4:Y:S01]  /*14130*/  LDL.LU R243, [R1+0xfe8] ;  /* 0x000fe80001f37983 */ /* 0x000f220000300800 */
[----:B------:R-:W-:-:S03]  /*14140*/  LEA.HI.X.SX32 R239, R3, R4, 0x2, P5 ;  /* 0x0000000403ef7211 */ /* 0x000fc600028f16ff */
[----:B------:R-:W-:Y:S04]  /*14150*/  STL.64 [R1+0x2d0], R230 ;  /* 0x0002d0e601007387 */ /* 0x000fe80000100a00 */
[----:B------:R-:W-:Y:S04]  /*14160*/  STL.64 [R1+0x2d8], R232 ;  /* 0x0002d8e801007387 */ /* 0x000fe80000100a00 */
[----:B------:R-:W-:Y:S04]  /*14170*/  STL.64 [R1+0x2e0], R248 ;  /* 0x0002e0f801007387 */ /* 0x000fe80000100a00 */
[----:B------:R-:W-:Y:S04]  /*14180*/  STL.64 [R1+0x2e8], R234 ;  /* 0x0002e8ea01007387 */ /* 0x000fe80000100a00 */
[----:B------:R1:W-:Y:S04]  /*14190*/  STL.64 [R1+0x2f0], R238 ;  /* 0x0002f0ee01007387 */ /* 0x0003e80000100a00 */
[----:B-1----:R-:W4:Y:S01]  /*141a0*/  LDL.LU.64 R238, [R1+0xfe0] ;  /* 0x000fe00001ee7983 */ /* 0x002f220000300a00 */
[----:B------:R-:W-:-:S03]  /*141b0*/  IMAD.MOV.U32 R249, RZ, RZ, R7 ;  /* 0x000000fffff97224 */ /* 0x000fc600078e0007 */
[----:B------:R-:W4:Y:S01]  /*141c0*/  LDL.LU R7, [R1+0x38c] ;  /* 0x00038c0001077983 */ /* 0x000f220000300800 */
[CC--:B------:R-:W-:Y:S02]  /*141d0*/  LEA R230, P3, R5.reuse, R0.reuse, 0x2 ;  /* 0x0000000005e67211 */ /* 0x0c0fe400078610ff */
[C---:B------:R-:W-:Y:S01]  /*141e0*/  LEA R232, P2, R250.reuse, R0, 0x2 ;  /* 0x00000000fae87211 */ /* 0x040fe200078410ff */
[----:B------:R-:W4:Y:S01]  /*141f0*/  LDL.LU R229, [R1+0x394] ;  /* 0x0003940001e57983 */ /* 0x000f220000300800 */
[----:B------:R-:W-:Y:S02]  /*14200*/  LEA.HI.X.SX32 R231, R5, R4, 0x2, P3 ;  /* 0x0000000405e77211 */ /* 0x000fe400018f16ff */
[----:B------:R-:W-:Y:S02]  /*14210*/  LEA R248, P1, R247, R0, 0x2 ;  /* 0x00000000f7f87211 */ /* 0x000fe400078210ff */
[----:B------:R-:W-:Y:S02]  /*14220*/  LEA.HI.X.SX32 R233, R250, R4, 0x2, P2 ;  /* 0x00000004fae97211 */ /* 0x000fe400010f16ff */
[-C--:B------:R-:W-:Y:S01]  /*14230*/  LEA R234, P0, R244, R0.reuse, 0x2 ;  /* 0x00000000f4ea7211 */ /* 0x080fe200078010ff */
[----:B------:R-:W-:Y:S01]  /*14240*/  IMAD.MOV.U32 R252, RZ, RZ, R2 ;  /* 0x000000fffffc7224 */ /* 0x000fe200078e0002 */
[----:B------:R-:W-:Y:S01]  /*14250*/  LEA R250, P2, R249, R0, 0x2 ;  /* 0x00000000f9fa7211 */ /* 0x000fe200078410ff */
[----:B------:R-:W-:Y:S01]  /*14260*/  IMAD.MOV.U32 R251, RZ, RZ, R249 ;  /* 0x000000fffffb7224 */ /* 0x000fe200078e00f9 */
[----:B------:R-:W-:-:S02]  /*14270*/  LEA.HI.X.SX32 R249, R247, R4, 0x2, P1 ;  /* 0x00000004f7f97211 */ /* 0x000fc400008f16ff */
[-C--:B------:R-:W-:Y:S01]  /*14280*/  LEA.HI.X.SX32 R235, R244, R4.reuse, 0x2, P0 ;  /* 0x00000004f4eb7211 */ /* 0x080fe200000f16ff */
[----:B------:R-:W-:Y:S01]  /*14290*/  IMAD.MOV.U32 R5, RZ, RZ, R242 ;  /* 0x000000ffff057224 */ /* 0x000fe200078e00f2 */
[----:B------:R-:W-:Y:S02]  /*142a0*/  LEA.HI.X.SX32 R251, R251, R4, 0x2, P2 ;  /* 0x00000004fbfb7211 */ /* 0x000fe400010f16ff */
[-C--:B---3--:R-:W-:Y:S01]  /*142b0*/  LEA R242, P3, R237, R0.reuse, 0x2 ;  /* 0x00000000edf27211 */ /* 0x088fe200078610ff */
[----:B--2---:R-:W-:Y:S01]  /*142c0*/  IMAD.MOV.U32 R245, RZ, RZ, R240 ;  /* 0x000000fffff57224 */ /* 0x004fe200078e00f0 */
[----:B------:R-:W-:-:S04]  /*142d0*/  LEA R240, P4, R246, R0, 0x2 ;  /* 0x00000000f6f07211 */ /* 0x000fc800078810ff */
[----:B------:R-:W-:-:S05]  /*142e0*/  LEA.HI.X.SX32 R241, R246, R4, 0x2, P4 ;  /* 0x00000004f6f17211 */ /* 0x000fca00020f16ff */
[----:B------:R-:W-:Y:S04]  /*142f0*/  STL.64 [R1+0x2f8], R240 ;  /* 0x0002f8f001007387 */ /* 0x000fe80000100a00 */
[----:B------:R1:W-:Y:S04]  /*14300*/  STL.64 [R1+0x300], R230 ;  /* 0x000300e601007387 */ /* 0x0003e80000100a00 */
[----:B-1----:R-:W2:Y:S04]  /*14310*/  LDL.LU R230, [R1+0x39c] ;  /* 0x00039c0001e67983 */ /* 0x002ea80000300800 */
[----:B------:R-:W3:Y:S04]  /*14320*/  LDL.LU R231, [R1+0x3a4] ;  /* 0x0003a40001e77983 */ /* 0x000ee80000300800 */
[----:B------:R1:W-:Y:S01]  /*14330*/  STL.64 [R1+0x308], R232 ;  /* 0x000308e801007387 */ /* 0x0003e20000100a00 */
[----:B----4-:R-:W-:-:S02]  /*14340*/  LEA R2, P5, R238, R0, 0x2 ;  /* 0x00000000ee027211 */ /* 0x010fc400078a10ff */
[----:B------:R-:W-:Y:S02]  /*14350*/  LEA R240, P4, R6, R0, 0x2 ;  /* 0x0000000006f07211 */ /* 0x000fe400078810ff */
[-C--:B------:R-:W-:Y:S01]  /*14360*/  LEA.HI.X.SX32 R3, R238, R4.reuse, 0x2, P5 ;  /* 0x00000004ee037211 */ /* 0x080fe200028f16ff */
[----:B-1----:R-:W4:Y:S04]  /*14370*/  LDL.LU R232, [R1+0x3ac] ;  /* 0x0003ac0001e87983 */ /* 0x002f280000300800 */
[----:B------:R-:W4:Y:S04]  /*14380*/  LDL.LU R233, [R1+0x3b4] ;  /* 0x0003b40001e97983 */ /* 0x000f280000300800 */
[----:B------:R-:W4:Y:S04]  /*14390*/  LDL.LU R247, [R1+0x3bc] ;  /* 0x0003bc0001f77983 */ /* 0x000f280000300800 */
[----:B------:R1:W-:Y:S01]  /*143a0*/  STL.64 [R1+0x310], R248 ;  /* 0x000310f801007387 */ /* 0x0003e20000100a00 */
[----:B------:R-:W-:-:S03]  /*143b0*/  LEA.HI.X.SX32 R241, R6, R4, 0x2, P4 ;  /* 0x0000000406f17211 */ /* 0x000fc600020f16ff */
[----:B------:R1:W-:Y:S01]  /*143c0*/  STL.64 [R1+0x318], R234 ;  /* 0x000318ea01007387 */ /* 0x0003e20000100a00 */
[----:B------:R-:W-:Y:S01]  /*143d0*/  IMAD.MOV.U32 R246, RZ, RZ, R243 ;  /* 0x000000fffff67224 */ /* 0x000fe200078e00f3 */
[-C--:B------:R-:W-:Y:S02]  /*143e0*/  LEA R244, P0, R239, R0.reuse, 0x2 ;  /* 0x00000000eff47211 */ /* 0x080fe400078010ff */
[----:B------:R-:W-:Y:S02]  /*143f0*/  LEA R238, P5, R236, R0, 0x2 ;  /* 0x00000000ecee7211 */ /* 0x000fe400078a10ff */
[----:B------:R-:W-:Y:S02]  /*14400*/  LEA.HI.X.SX32 R243, R237, R4, 0x2, P3 ;  /* 0x00000004edf37211 */ /* 0x000fe400018f16ff */
[----:B-1----:R-:W-:Y:S01]  /*14410*/  LEA R248, P1, R245, R0, 0x2 ;  /* 0x00000000f5f87211 */ /* 0x002fe200078210ff */
[----:B------:R-:W-:Y:S01]  /*14420*/  IMAD.MOV.U32 R249, RZ, RZ, R245 ;  /* 0x000000fffff97224 */ /* 0x000fe200078e00f5 */
[----:B------:R-:W4:Y:S01]  /*14430*/  LDL.LU R234, [R1+0x3c4] ;  /* 0x0003c40001ea7983 */ /* 0x000f220000300800 */
[----:B------:R-:W-:-:S03]  /*14440*/  IMAD.MOV.U32 R245, RZ, RZ, R239 ;  /* 0x000000fffff57224 */ /* 0x000fc600078e00ef */
[----:B------:R-:W4:Y:S01]  /*14450*/  LDL.LU R235, [R1+0x3cc] ;  /* 0x0003cc0001eb7983 */ /* 0x000f220000300800 */
[----:B------:R-:W-:-:S03]  /*14460*/  IMAD.MOV.U32 R239, RZ, RZ, R236 ;  /* 0x000000ffffef7224 */ /* 0x000fc600078e00ec */
[----:B------:R1:W-:Y:S01]  /*14470*/  STL.64 [R1+0x320], R2 ;  /* 0x0003200201007387 */ /* 0x0003e20000100a00 */
[-C--:B------:R-:W-:Y:S02]  /*14480*/  LEA.HI.X.SX32 R249, R249, R4.reuse, 0x2, P1 ;  /* 0x00000004f9f97211 */ /* 0x080fe400008f16ff */
[-C--:B------:R-:W-:Y:S01]  /*14490*/  LEA.HI.X.SX32 R245, R245, R4.reuse, 0x2, P0 ;  /* 0x00000004f5f57211 */ /* 0x080fe200000f16ff */
[----:B-1----:R-:W4:Y:S04]  /*144a0*/  LDL.LU R2, [R1+0x3d4] ;  /* 0x0003d40001027983 */ /* 0x002f280000300800 */
[----:B------:R-:W4:Y:S04]  /*144b0*/  LDL.LU R3, [R1+0x3dc] ;  /* 0x0003dc0001037983 */ /* 0x000f280000300800 */
[----:B------:R-:W4:Y:S04]  /*144c0*/  LDL.LU R6, [R1+0x3e4] ;  /* 0x0003e40001067983 */ /* 0x000f280000300800 */
[----:B------:R-:W4:Y:S04]  /*144d0*/  LDL.LU R236, [R1+0x3ec] ;  /* 0x0003ec0001ec7983 */ /* 0x000f280000300800 */
[----:B------:R1:W-:Y:S04]  /*144e0*/  STL.64 [R1+0x328], R240 ;  /* 0x000328f001007387 */ /* 0x0003e80000100a00 */
[----:B------:R-:W4:Y:S01]  /*144f0*/  LDL.LU R237, [R1+0x3f4] ;  /* 0x0003f40001ed7983 */ /* 0x000f220000300800 */
[----:B------:R-:W-:-:S02]  /*14500*/  LEA.HI.X.SX32 R239, R239, R4, 0x2, P5 ;  /* 0x00000004efef7211 */ /* 0x000fc400028f16ff */
[----:B-1----:R-:W-:Y:S01]  /*14510*/  LEA R240, P4, R252, R0, 0x2 ;  /* 0x00000000fcf07211 */ /* 0x002fe200078810ff */
[----:B------:R-:W-:Y:S02]  /*14520*/  IMAD.MOV.U32 R241, RZ, RZ, R252 ;  /* 0x000000fffff17224 */ /* 0x000fe400078e00fc */
[----:B------:R-:W4:Y:S04]  /*14530*/  LDL.LU R252, [R1+0x400] ;  /* 0x0004000001fc7983 */ /* 0x000f280000300800 */
[----:B------:R1:W-:Y:S01]  /*14540*/  STL.64 [R1+0x330], R242 ;  /* 0x000330f201007387 */ /* 0x0003e20000100a00 */
[----:B------:R-:W-:-:S03]  /*14550*/  LEA.HI.X.SX32 R241, R241, R4, 0x2, P4 ;  /* 0x00000004f1f17211 */ /* 0x000fc600020f16ff */
[----:B------:R-:W-:Y:S01]  /*14560*/  STL.64 [R1+0x338], R250 ;  /* 0x000338fa01007387 */ /* 0x000fe20000100a00 */
[----:B-1----:R-:W-:-:S03]  /*14570*/  LEA R242, P3, R7, R0, 0x2 ;  /* 0x0000000007f27211 */ /* 0x002fc600078610ff */
[----:B------:R-:W-:Y:S01]  /*14580*/  STL.64 [R1+0x340], R248 ;  /* 0x000340f801007387 */ /* 0x000fe20000100a00 */
[----:B------:R-:W-:-:S03]  /*14590*/  LEA.HI.X.SX32 R243, R7, R4, 0x2, P3 ;  /* 0x0000000407f37211 */ /* 0x000fc600018f16ff */
[----:B------:R-:W-:Y:S04]  /*145a0*/  STL.64 [R1+0x348], R244 ;  /* 0x000348f401007387 */ /* 0x000fe80000100a00 */
[----:B------:R-:W-:Y:S04]  /*145b0*/  STL.64 [R1+0x350], R238 ;  /* 0x000350ee01007387 */ /* 0x000fe80000100a00 */
[----:B------:R-:W-:Y:S04]  /*145c0*/  STL.64 [R1+0x358], R240 ;  /* 0x000358f001007387 */ /* 0x000fe80000100a00 */
[----:B------:R1:W-:Y:S04]  /*145d0*/  STL.64 [R1+0x360], R242 ;  /* 0x000360f201007387 */ /* 0x0003e80000100a00 */
[----:B-1----:R-:W4:Y:S01]  /*145e0*/  LDL.LU R242, [R1+0xfd8] ;  /* 0x000fd80001f27983 */ /* 0x002f220000300800 */
[----:B------:R-:W-:-:S04]  /*145f0*/  LEA R250, P2, R229, R0, 0x2 ;  /* 0x00000000e5fa7211 */ /* 0x000fc800078410ff */
[----:B------:R-:W-:Y:S02]  /*14600*/  LEA.HI.X.SX32 R251, R229, R4, 0x2, P2 ;  /* 0x00000004e5fb7211 */ /* 0x000fe400010f16ff */
[----:B------:R-:W4:Y:S04]  /*14610*/  LDL.LU R229, [R1+0xfd4] ;  /* 0x000fd40001e57983 */ /* 0x000f280000300800 */
[----:B------:R1:W-:Y:S01]  /*14620*/  STL.64 [R1+0x368], R250 ;  /* 0x000368fa01007387 */ /* 0x0003e20000100a00 */
[CC--:B--2---:R-:W-:Y:S02]  /*14630*/  LEA R248, P1, R230.reuse, R0.reuse, 0x2 ;  /* 0x00000000e6f87211 */ /* 0x0c4fe400078210ff */
[----:B---3--:R-:W-:Y:S02]  /*14640*/  LEA R244, P0, R231, R0, 0x2 ;  /* 0x00000000e7f47211 */ /* 0x008fe400078010ff */
[----:B------:R-:W-:-:S02]  /*14650*/  LEA.HI.X.SX32 R249, R230, R4, 0x2, P1 ;  /* 0x00000004e6f97211 */ /* 0x000fc400008f16ff */
[----:B------:R-:W-:Y:S01]  /*14660*/  LEA.HI.X.SX32 R245, R231, R4, 0x2, P0 ;  /* 0x00000004e7f57211 */ /* 0x000fe200000f16ff */
[----:B------:R-:W2:Y:S04]  /*14670*/  LDL.LU R230, [R1+0xfd0] ;  /* 0x000fd00001e67983 */ /* 0x000ea80000300800 */
[----:B------:R3:W-:Y:S04]  /*14680*/  STL.64 [R1+0x370], R248 ;  /* 0x000370f801007387 */ /* 0x0007e80000100a00 */
[----:B------:R-:W2:Y:S01]  /*14690*/  LDL.LU R231, [R1+0xfcc] ;  /* 0x000fcc0001e77983 */ /* 0x000ea20000300800 */
[----:B----4-:R-:W-:-:S02]  /*146a0*/  LEA R238, P5, R232, R0, 0x2 ;  /* 0x00000000e8ee7211 */ /* 0x010fc400078a10ff */
[C---:B------:R-:W-:Y:S02]  /*146b0*/  LEA R240, P4, R233.reuse, R0, 0x2 ;  /* 0x00000000e9f07211 */ /* 0x040fe400078810ff */
[-C--:B------:R-:W-:Y:S01]  /*146c0*/  LEA.HI.X.SX32 R239, R232, R4.reuse, 0x2, P5 ;  /* 0x00000004e8ef7211 */ /* 0x080fe200028f16ff */
[----:B------:R4:W-:Y:S01]  /*146d0*/  STL.64 [R1+0x378], R244 ;  /* 0x000378f401007387 */ /* 0x0009e20000100a00 */
[----:B------:R-:W-:-:S03]  /*146e0*/  LEA.HI.X.SX32 R241, R233, R4, 0x2, P4 ;  /* 0x00000004e9f17211 */ /* 0x000fc600020f16ff */
[----:B------:R-:W2:Y:S04]  /*146f0*/  LDL.LU R232, [R1+0xfc8] ;  /* 0x000fc80001e87983 */ /* 0x000ea80000300800 */
[----:B------:R4:W-:Y:S04]  /*14700*/  STL.64 [R1+0x380], R238 ;  /* 0x000380ee01007387 */ /* 0x0009e80000100a00 */
[----:B------:R-:W2:Y:S04]  /*14710*/  LDL.LU R233, [R1+0xfc4] ;  /* 0x000fc40001e97983 */ /* 0x000ea80000300800 */
[----:B------:R4:W-:Y:S01]  /*14720*/  STL.64 [R1+0x388], R240 ;  /* 0x000388f001007387 */ /* 0x0009e20000100a00 */
[----:B-1----:R-:W-:-:S02]  /*14730*/  LEA R250, P2, R234, R0, 0x2 ;  /* 0x00000000eafa7211 */ /* 0x002fc400078410ff */
[C---:B---3--:R-:W-:Y:S02]  /*14740*/  LEA R248, P1, R235.reuse, R0, 0x2 ;  /* 0x00000000ebf87211 */ /* 0x048fe400078210ff */
[-C--:B------:R-:W-:Y:S02]  /*14750*/  LEA.HI.X.SX32 R251, R234, R4.reuse, 0x2, P2 ;  /* 0x00000004eafb7211 */ /* 0x080fe400010f16ff */
[----:B------:R-:W-:Y:S02]  /*14760*/  LEA.HI.X.SX32 R249, R235, R4, 0x2, P1 ;  /* 0x00000004ebf97211 */ /* 0x000fe400008f16ff */
[CC--:B----4-:R-:W-:Y:S02]  /*14770*/  LEA R244, P0, R2.reuse, R0.reuse, 0x2 ;  /* 0x0000000002f47211 */ /* 0x0d0fe400078010ff */
[----:B------:R-:W-:Y:S02]  /*14780*/  LEA R238, P5, R3, R0, 0x2 ;  /* 0x0000000003ee7211 */ /* 0x000fe400078a10ff */
[----:B------:R-:W-:-:S02]  /*14790*/  LEA.HI.X.SX32 R245, R2, R4, 0x2, P0 ;  /* 0x0000000402f57211 */ /* 0x000fc400000f16ff */
[----:B------:R-:W-:Y:S02]  /*147a0*/  LEA.HI.X.SX32 R239, R3, R4, 0x2, P5 ;  /* 0x0000000403ef7211 */ /* 0x000fe400028f16ff */
[----:B------:R-:W-:-:S04]  /*147b0*/  LEA R240, P4, R6, R0, 0x2 ;  /* 0x0000000006f07211 */ /* 0x000fc800078810ff */
[----:B------:R-:W-:Y:S01]  /*147c0*/  LEA.HI.X.SX32 R241, R6, R4, 0x2, P4 ;  /* 0x0000000406f17211 */ /* 0x000fe200020f16ff */
[----:B------:R-:W-:Y:S01]  /*147d0*/  IMAD.MOV.U32 R7, RZ, RZ, R242 ;  /* 0x000000ffff077224 */ /* 0x000fe200078e00f2 */
[----:B------:R-:W-:-:S04]  /*147e0*/  LEA R242, P3, R247, R0, 0x2 ;  /* 0x00000000f7f27211 */ /* 0x000fc800078610ff */
[----:B------:R-:W-:Y:S02]  /*147f0*/  LEA.HI.X.SX32 R243, R247, R4, 0x2, P3 ;  /* 0x00000004f7f37211 */ /* 0x000fe400018f16ff */
[----:B------:R-:W3:Y:S04]  /*14800*/  LDL.LU R247, [R1+0xfc0] ;  /* 0x000fc00001f77983 */ /* 0x000ee80000300800 */
[----:B------:R1:W-:Y:S04]  /*14810*/  STL.64 [R1+0x390], R242 ;  /* 0x000390f201007387 */ /* 0x0003e80000100a00 */
[----:B------:R-:W4:Y:S04]  /*14820*/  LDL.LU R234, [R1+0xfbc] ;  /* 0x000fbc0001ea7983 */ /* 0x000f280000300800 */
[----:B------:R1:W-:Y:S04]  /*14830*/  STL.64 [R1+0x398], R250 ;  /* 0x000398fa01007387 */ /* 0x0003e80000100a00 */
[----:B------:R-:W4:Y:S04]  /*14840*/  LDL.LU R235, [R1+0xfb8] ;  /* 0x000fb80001eb7983 */ /* 0x000f280000300800 */
[----:B------:R1:W-:Y:S04]  /*14850*/  STL.64 [R1+0x3a0], R248 ;  /* 0x0003a0f801007387 */ /* 0x0003e80000100a00 */
[----:B------:R-:W2:Y:S04]  /*14860*/  LDL.LU R2, [R1+0xfb4] ;  /* 0x000fb40001027983 */ /* 0x000ea80000300800 */
[----:B------:R-:W-:Y:S04]  /*14870*/  STL.64 [R1+0x3a8], R244 ;  /* 0x0003a8f401007387 */ /* 0x000fe80000100a00 */
[----:B------:R-:W4:Y:S04]  /*14880*/  LDL.LU R3, [R1+0xfb0] ;  /* 0x000fb00001037983 */ /* 0x000f280000300800 */
[----:B------:R1:W-:Y:S04]  /*14890*/  STL.64 [R1+0x3b0], R238 ;  /* 0x0003b0ee01007387 */ /* 0x0003e80000100a00 */
[----:B------:R-:W4:Y:S01]  /*148a0*/  LDL.LU R6, [R1+0xfac] ;  /* 0x000fac0001067983 */ /* 0x000f220000300800 */
[----:B-1----:R-:W-:-:S02]  /*148b0*/  LEA R242, P3, R236, R0, 0x2 ;  /* 0x00000000ecf27211 */ /* 0x002fc400078610ff */
[CC--:B------:R-:W-:Y:S02]  /*148c0*/  LEA R250, P2, R237.reuse, R0.reuse, 0x2 ;  /* 0x00000000edfa7211 */ /* 0x0c0fe400078410ff */
[----:B------:R-:W-:Y:S02]  /*148d0*/  LEA R248, P1, R252, R0, 0x2 ;  /* 0x00000000fcf87211 */ /* 0x000fe400078210ff */
[-C--:B------:R-:W-:Y:S01]  /*148e0*/  LEA.HI.X.SX32 R243, R236, R4.reuse, 0x2, P3 ;  /* 0x00000004ecf37211 */ /* 0x080fe200018f16ff */
[----:B------:R1:W-:Y:S01]  /*148f0*/  STL.64 [R1+0x3b8], R240 ;  /* 0x0003b8f001007387 */ /* 0x0003e20000100a00 */
[-C--:B------:R-:W-:Y:S02]  /*14900*/  LEA.HI.X.SX32 R251, R237, R4.reuse, 0x2, P2 ;  /* 0x00000004edfb7211 */ /* 0x080fe400010f16ff */
[----:B------:R-:W-:Y:S01]  /*14910*/  LEA.HI.X.SX32 R249, R252, R4, 0x2, P1 ;  /* 0x00000004fcf97211 */ /* 0x000fe200008f16ff */
[----:B------:R-:W4:Y:S04]  /*14920*/  LDL.LU R236, [R1+0xfa8] ;  /* 0x000fa80001ec7983 */ /* 0x000f280000300800 */
[----:B------:R2:W-:Y:S04]  /*14930*/  STL.64 [R1+0x3c0], R242 ;  /* 0x0003c0f201007387 */ /* 0x0005e80000100a00 */
[----:B------:R-:W4:Y:S04]  /*14940*/  LDL.LU R237, [R1+0xfa4] ;  /* 0x000fa40001ed7983 */ /* 0x000f280000300800 */
[----:B------:R-:W-:Y:S01]  /*14950*/  STL.64 [R1+0x3c8], R250 ;  /* 0x0003c8fa01007387 */ /* 0x000fe20000100a00 */
[----:B------:R-:W-:-:S03]  /*14960*/  LEA R238, P5, R246, R0, 0x2 ;  /* 0x00000000f6ee7211 */ /* 0x000fc600078a10ff */
[----:B------:R-:W-:Y:S01]  /*14970*/  STL.64 [R1+0x3d0], R248 ;  /* 0x0003d0f801007387 */ /* 0x000fe20000100a00 */
[C---:B-1----:R-:W-:Y:S02]  /*14980*/  LEA R240, P4, R5.reuse, R0, 0x2 ;  /* 0x0000000005f07211 */ /* 0x042fe400078810ff */
[-C--:B------:R-:W-:Y:S02]  /*14990*/  LEA.HI.X.SX32 R239, R246, R4.reuse, 0x2, P5 ;  /* 0x00000004f6ef7211 */ /* 0x080fe400028f16ff */
[----:B------:R-:W-:Y:S02]  /*149a0*/  LEA.HI.X.SX32 R241, R5, R4, 0x2, P4 ;  /* 0x0000000405f17211 */ /* 0x000fe400020f16ff */
[----:B---3--:R-:W-:-:S04]  /*149b0*/  LEA R244, P0, R247, R0, 0x2 ;  /* 0x00000000f7f47211 */ /* 0x008fc800078010ff */
[----:B------:R-:W-:Y:S02]  /*149c0*/  LEA.HI.X.SX32 R245, R247, R4, 0x2, P0 ;  /* 0x00000004f7f57211 */ /* 0x000fe400000f16ff */
[----:B------:R-:W3:Y:S04]  /*149d0*/  LDL.LU R247, [R1+0xfa0] ;  /* 0x000fa00001f77983 */ /* 0x000ee80000300800 */
[----:B------:R1:W-:Y:S04]  /*149e0*/  STL.64 [R1+0x3d8], R244 ;  /* 0x0003d8f401007387 */ /* 0x0003e80000100a00 */
[----:B------:R1:W-:Y:S01]  /*149f0*/  STL.64 [R1+0x3e0], R238 ;  /* 0x0003e0ee01007387 */ /* 0x0003e20000100a00 */
[----:B--2---:R-:W-:-:S02]  /*14a00*/  LEA R242, P3, R2, R0, 0x2 ;  /* 0x0000000002f27211 */ /* 0x004fc400078610ff */
[----:B-1----:R-:W-:Y:S01]  /*14a10*/  LEA R244, P0, R7, R0, 0x2 ;  /* 0x0000000007f47211 */ /* 0x002fe200078010ff */
[----:B------:R-:W2:Y:S01]  /*14a20*/  LDL.LU.64 R238, [R1+0xf98] ;  /* 0x000f980001ee7983 */ /* 0x000ea20000300a00 */
[----:B------:R-:W-:Y:S02]  /*14a30*/  LEA.HI.X.SX32 R243, R2, R4, 0x2, P3 ;  /* 0x0000000402f37211 */ /* 0x000fe400018f16ff */
[----:B----4-:R-:W-:-:S04]  /*14a40*/  LEA R248, P1, R6, R0, 0x2 ;  /* 0x0000000006f87211 */ /* 0x010fc800078210ff */
[----:B------:R-:W-:Y:S02]  /*14a50*/  LEA.HI.X.SX32 R249, R6, R4, 0x2, P1 ;  /* 0x0000000406f97211 */ /* 0x000fe400008f16ff */
[----:B------:R-:W1:Y:S01]  /*14a60*/  S2R R6, SR_TID.X ;  /* 0x0000000000067919 */ /* 0x000e620000002100 */
[C---:B------:R-:W-:Y:S01]  /*14a70*/  LEA R250, P2, R3.reuse, R0, 0x2 ;  /* 0x0000000003fa7211 */ /* 0x040fe200078410ff */
[----:B------:R4:W-:Y:S03]  /*14a80*/  STL.64 [R1+0x3e8], R240 ;  /* 0x0003e8f001007387 */ /* 0x0009e60000100a00 */
[-C--:B------:R-:W-:Y:S02]  /*14a90*/  LEA.HI.X.SX32 R251, R3, R4.reuse, 0x2, P2 ;  /* 0x0000000403fb7211 */ /* 0x080fe400010f16ff */
[----:B------:R-:W-:Y:S01]  /*14aa0*/  LEA.HI.X.SX32 R245, R7, R4, 0x2, P0 ;  /* 0x0000000407f57211 */ /* 0x000fe200000f16ff */
[----:B----4-:R-:W4:Y:S04]  /*14ab0*/  LDL.LU.64 R240, [R1+0xf90] ;  /* 0x000f900001f07983 */ /* 0x010f280000300a00 */
[----:B------:R-:W2:Y:S04]  /*14ac0*/  LDL.LU R2, [R1+0xf88] ;  /* 0x000f880001027983 */ /* 0x000ea80000300800 */
[----:B------:R1:W-:Y:S04]  /*14ad0*/  STL.64 [R1+0x3f0], R242 ;  /* 0x0003f0f201007387 */ /* 0x0003e80000100a00 */
[----:B-1----:R-:W4:Y:S04]  /*14ae0*/  LDL.LU.64 R242, [R1+0xf80] ;  /* 0x000f800001f27983 */ /* 0x002f280000300a00 */
[----:B------:R-:W2:Y:S04]  /*14af0*/  LDL.LU R3, [R1+0xf78] ;  /* 0x000f780001037983 */ /* 0x000ea80000300800 */
[----:B------:R-:W-:Y:S04]  /*14b00*/  STL.64 [R1+0x3f8], R250 ;  /* 0x0003f8fa01007387 */ /* 0x000fe80000100a00 */
[----:B------:R1:W-:Y:S04]  /*14b10*/  STL.64 [R1+0x408], R244 ;  /* 0x000408f401007387 */ /* 0x0003e80000100a00 */
[----:B------:R1:W-:Y:S01]  /*14b20*/  STL.64 [R1+0x400], R248 ;  /* 0x000400f801007387 */ /* 0x0003e20000100a00 */
[----:B------:R-:W-:-:S04]  /*14b30*/  SHF.R.U32.HI R6, RZ, 0x6, R6 ;  /* 0x00000006ff067819 */ /* 0x000fc80000011606 */
[----:B------:R-:W-:Y:S01]  /*14b40*/  SGXT.U32 R6, R6, 0x1 ;  /* 0x000000010606781a */ /* 0x000fe20000000000 */
[----:B------:R-:W3:Y:S01]  /*14b50*/  LDL.LU R7, [R1+0x470] ;  /* 0x0004700001077983 */ /* 0x000ee20000300800 */
[----:B------:R-:W-:Y:S01]  /*14b60*/  ULDC UR15, c[0x0][0x240] ;  /* 0x00009000000f7ab9 */ /* 0x000fe20000000800 */
[----:B------:R-:W-:Y:S01]  /*14b70*/  ULDC UR16, c[0x0][0x240] ;  /* 0x0000900000107ab9 */ /* 0x000fe20000000800 */
[----:B------:R-:W-:Y:S01]  /*14b80*/  ULDC UR12, c[0x0][0x240] ;  /* 0x00009000000c7ab9 */ /* 0x000fe20000000800 */
[----:B-1----:R-:W4:Y:S01]  /*14b90*/  LDL.LU R244, [R1+0x46c] ;  /* 0x00046c0001f47983 */ /* 0x002f220000300800 */
[----:B------:R-:W-:Y:S01]  /*14ba0*/  ULDC UR13, c[0x0][0x240] ;  /* 0x00009000000d7ab9 */ /* 0x000fe20000000800 */
[----:B------:R-:W-:Y:S01]  /*14bb0*/  ULDC UR8, c[0x0][0x240] ;  /* 0x0000900000087ab9 */ /* 0x000fe20000000800 */
[----:B------:R-:W-:Y:S01]  /*14bc0*/  ULDC UR9, c[0x0][0x240] ;  /* 0x0000900000097ab9 */ /* 0x000fe20000000800 */
[----:B------:R-:W2:Y:S01]  /*14bd0*/  LDL.LU R245, [R1+0x468] ;  /* 0x0004680001f57983 */ /* 0x000ea20000300800 */
        /* <DEDUP_REMOVED lines=15> */
[----:B------:R-:W2:Y:S04]  /*14cd0*/  LDL.LU R250, [R1+0x458] ;  /* 0x0004580001fa7983 */ /* 0x000ea80000300800 */
[----:B------:R-:W2:Y:S04]  /*14ce0*/  LDL.LU R251, [R1+0x454] ;  /* 0x0004540001fb7983 */ /* 0x000ea80000300800 */
[----:B------:R-:W2:Y:S04]  /*14cf0*/  LDL.LU R252, [R1+0x450] ;  /* 0x0004500001fc7983 */ /* 0x000ea80000300800 */
[----:B------:R-:W2:Y:S04]  /*14d00*/  LDL.LU R5, [R1+0x420] ;  /* 0x0004200001057983 */ /* 0x000ea80000300800 */
[----:B------:R1:W-:Y:S04]  /*14d10*/  STL.64 [R1+0x1968], R60 ;  /* 0x0019683c01007387 */ /* 0x0003e80000100a00 */
[----:B-1----:R-:W2:Y:S04]  /*14d20*/  LDL.LU R61, [R1+0x42c] ;  /* 0x00042c00013d7983 */ /* 0x002ea80000300800 */
        /* <DEDUP_REMOVED lines=13> */
[----:B------:R1:W-:Y:S04]  /*14e00*/  STL [R1+0x1940], R21 ;  /* 0x0019401501007387 */ /* 0x0003e80000100800 */
[----:B-1----:R-:W2:Y:S04]  /*14e10*/  LDL.LU R21, [R1+0x44c] ;  /* 0x00044c0001157983 */ /* 0x002ea80000300800 */
[----:B------:R-:W-:Y:S04]  /*14e20*/  STL.64 [R1+0x1938], R12 ;  /* 0x0019380c01007387 */ /* 0x000fe80000100a00 */
        /* <DEDUP_REMOVED lines=25> */
[----:B------:R1:W-:Y:S04]  /*14fc0*/  STL.64 [R1+0x1868], R34 ;  /* 0x0018682201007387 */ /* 0x0003e80000100a00 */
[----:B------:R1:W-:Y:S04]  /*14fd0*/  STL.64 [R1+0x1860], R26 ;  /* 0x0018601a01007387 */ /* 0x0003e80000100a00 */
[----:B------:R1:W-:Y:S04]  /*14fe0*/  STL.64 [R1+0x1858], R18 ;  /* 0x0018581201007387 */ /* 0x0003e80000100a00 */
[----:B------:R1:W-:Y:S01]  /*14ff0*/  STL.64 [R1+0x1850], R10 ;  /* 0x0018500a01007387 */ /* 0x0003e20000100a00 */
[----:B---3--:R-:W-:-:S02]  /*15000*/  IMAD R7, R7, UR4, RZ ;  /* 0x0000000407077c24 */ /* 0x008fc4000f8e02ff */
[----:B----4-:R-:W-:Y:S02]  /*15010*/  IMAD R244, R244, UR4, RZ ;  /* 0x00000004f4f47c24 */ /* 0x010fe4000f8e02ff */
[----:B--2---:R-:W-:Y:S02]  /*15020*/  IMAD R245, R245, UR4, RZ ;  /* 0x00000004f5f57c24 */ /* 0x004fe4000f8e02ff */
[----:B------:R-:W-:Y:S02]  /*15030*/  IMAD R246, R246, UR4, RZ ;  /* 0x00000004f6f67c24 */ /* 0x000fe4000f8e02ff */
[----:B------:R-:W-:Y:S02]  /*15040*/  IMAD R248, R248, UR4, RZ ;  /* 0x00000004f8f87c24 */ /* 0x000fe4000f8e02ff */
[----:B------:R-:W-:Y:S02]  /*15050*/  IMAD R249, R249, UR4, RZ ;  /* 0x00000004f9f97c24 */ /* 0x000fe4000f8e02ff */
[----:B------:R-:W-:-:S02]  /*15060*/  IMAD R250, R250, UR4, RZ ;  /* 0x00000004fafa7c24 */ /* 0x000fc4000f8e02ff */
[----:B------:R-:W-:Y:S02]  /*15070*/  IMAD R251, R251, UR4, RZ ;  /* 0x00000004fbfb7c24 */ /* 0x000fe4000f8e02ff */
[----:B------:R-:W-:Y:S02]  /*15080*/  IMAD R252, R252, UR4, RZ ;  /* 0x00000004fcfc7c24 */ /* 0x000fe4000f8e02ff */
[----:B-1----:R-:W-:Y:S02]  /*15090*/  IMAD R34, R5, UR4, RZ ;  /* 0x0000000405227c24 */ /* 0x002fe4000f8e02ff */
[----:B------:R-:W2:Y:S04]  /*150a0*/  LDL.LU R5, [R1+0x4c8] ;  /* 0x0004c80001057983 */ /* 0x000ea80000300800 */
[----:B------:R-:W3:Y:S04]  /*150b0*/  LDL.LU R211, [R1+0x4e0] ;  /* 0x0004e00001d37983 */ /* 0x000ee80000300800 */
[----:B------:R-:W4:Y:S04]  /*150c0*/  LDL.LU R218, [R1+0x4cc] ;  /* 0x0004cc0001da7983 */ /* 0x000f280000300800 */
[----:B------:R-:W3:Y:S01]  /*150d0*/  LDL.LU R219, [R1+0x4dc] ;  /* 0x0004dc0001db7983 */ /* 0x000ee20000300800 */
[----:B------:R-:W-:-:S03]  /*150e0*/  IMAD R61, R61, UR4, RZ ;  /* 0x000000043d3d7c24 */ /* 0x000fc6000f8e02ff */
[----:B------:R-:W3:Y:S01]  /*150f0*/  LDL.LU R226, [R1+0x4d8] ;  /* 0x0004d80001e27983 */ /* 0x000ee20000300800 */
[----:B------:R-:W-:-:S03]  /*15100*/  IMAD R60, R60, UR4, RZ ;  /* 0x000000043c3c7c24 */ /* 0x000fc6000f8e02ff */
[----:B------:R-:W3:Y:S01]  /*15110*/  LDL.LU R227, [R1+0x4d4] ;  /* 0x0004d40001e37983 */ /* 0x000ee20000300800 */
[----:B------:R-:W-:Y:S02]  /*15120*/  IMAD R99, R52, UR4, RZ ;  /* 0x0000000434637c24 */ /* 0x000fe4000f8e02ff */
[----:B------:R-:W-:Y:S02]  /*15130*/  IMAD R35, R53, UR4, RZ ;  /* 0x0000000435237c24 */ /* 0x000fe4000f8e02ff */
[----:B------:R-:W3:Y:S01]  /*15140*/  LDL.LU R53, [R1+0x4d0] ;  /* 0x0004d00001357983 */ /* 0x000ee20000300800 */
[----:B------:R-:W-:Y:S02]  /*15150*/  IMAD R107, R44, UR4, RZ ;  /* 0x000000042c6b7c24 */ /* 0x000fe4000f8e02ff */
[----:B------:R-:W-:Y:S02]  /*15160*/  IMAD R106, R45, UR4, RZ ;  /* 0x000000042d6a7c24 */ /* 0x000fe4000f8e02ff */
[----:B------:R-:W-:-:S02]  /*15170*/  IMAD R43, R36, UR4, RZ ;  /* 0x00000004242b7c24 */ /* 0x000fc4000f8e02ff */
[----:B------:R-:W-:Y:S02]  /*15180*/  IMAD R42, R37, UR4, RZ ;  /* 0x00000004252a7c24 */ /* 0x000fe4000f8e02ff */
[----:B------:R-:W3:Y:S04]  /*15190*/  LDL.LU R37, [R1+0x4c4] ;  /* 0x0004c40001257983 */ /* 0x000ee80000300800 */
[----:B------:R-:W3:Y:S04]  /*151a0*/  LDL.LU R234, [R1+0x4c0] ;  /* 0x0004c00001ea7983 */ /* 0x000ee80000300800 */
[----:B------:R-:W3:Y:S04]  /*151b0*/  LDL.LU R235, [R1+0x4bc] ;  /* 0x0004bc0001eb7983 */ /* 0x000ee80000300800 */
[----:B------:R-:W3:Y:S01]  /*151c0*/  LDL.LU R36, [R1+0x4b8] ;  /* 0x0004b80001247983 */ /* 0x000ee20000300800 */
[----:B------:R-:W-:-:S03]  /*151d0*/  IMAD R51, R28, UR4, RZ ;  /* 0x000000041c337c24 */ /* 0x000fc6000f8e02ff */
[----:B------:R-:W3:Y:S01]  /*151e0*/  LDL.LU R12, [R1+0x4b0] ;  /* 0x0004b000010c7983 */ /* 0x000ee20000300800 */
[----:B------:R-:W-:-:S03]  /*151f0*/  IMAD R50, R29, UR4, RZ ;  /* 0x000000041d327c24 */ /* 0x000fc6000f8e02ff */
[----:B------:R-:W3:Y:S04]  /*15200*/  LDL.LU R13, [R1+0x4a0] ;  /* 0x0004a000010d7983 */ /* 0x000ee80000300800 */
[----:B------:R-:W3:Y:S04]  /*15210*/  LDL.LU R52, [R1+0x49c] ;  /* 0x00049c0001347983 */ /* 0x000ee80000300800 */
[----:B------:R-:W3:Y:S04]  /*15220*/  LDL.LU R45, [R1+0x498] ;  /* 0x00049800012d7983 */ /* 0x000ee80000300800 */
[----:B------:R-:W3:Y:S01]  /*15230*/  LDL.LU R44, [R1+0x488] ;  /* 0x00048800012c7983 */ /* 0x000ee20000300800 */
[----:B------:R-:W-:-:S03]  /*15240*/  IMAD R114, R21, UR4, RZ ;  /* 0x0000000415727c24 */ /* 0x000fc6000f8e02ff */
[----:B------:R-:W3:Y:S04]  /*15250*/  LDL.LU R29, [R1+0x480] ;  /* 0x00048000011d7983 */ /* 0x000ee80000300800 */
[----:B------:R-:W3:Y:S04]  /*15260*/  LDL.LU R28, [R1+0x478] ;  /* 0x00047800011c7983 */ /* 0x000ee80000300800 */
[----:B------:R-:W3:Y:S01]  /*15270*/  LDL.LU R21, [R1+0x41c] ;  /* 0x00041c0001157983 */ /* 0x000ee20000300800 */
[-C--:B------:R-:W-:Y:S02]  /*15280*/  LEA R162, P3, R7, R0.reuse, 0x2 ;  /* 0x0000000007a27211 */ /* 0x080fe400078610ff */
[----:B------:R-:W-:-:S02]  /*15290*/  LEA R82, P5, R244, R0, 0x2 ;  /* 0x00000000f4527211 */ /* 0x000fc400078a10ff */
[----:B------:R-:W-:Y:S02]  /*152a0*/  LEA R66, P4, R245, R0, 0x2 ;  /* 0x00000000f5427211 */ /* 0x000fe400078810ff */
[-C--:B------:R-:W-:Y:S02]  /*152b0*/  LEA.HI.X.SX32 R163, R7, R4.reuse, 0x2, P3 ;  /* 0x0000000407a37211 */ /* 0x080fe400018f16ff */
[----:B------:R-:W-:Y:S02]  /*152c0*/  LEA.HI.X.SX32 R83, R244, R4, 0x2, P5 ;  /* 0x00000004f4537211 */ /* 0x000fe400028f16ff */
[----:B------:R-:W-:Y:S02]  /*152d0*/  LEA R74, P3, R249, R0, 0x2 ;  /* 0x00000000f94a7211 */ /* 0x000fe400078610ff */
[----:B------:R-:W-:Y:S02]  /*152e0*/  LEA.HI.X.SX32 R67, R245, R4, 0x2, P4 ;  /* 0x00000004f5437211 */ /* 0x000fe400020f16ff */
[----:B------:R-:W-:-:S02]  /*152f0*/  LEA R58, P5, R250, R0, 0x2 ;  /* 0x00000000fa3a7211 */ /* 0x000fc400078a10ff */
[-C--:B------:R-:W-:Y:S02]  /*15300*/  LEA.HI.X.SX32 R75, R249, R4.reuse, 0x2, P3 ;  /* 0x00000004f94b7211 */ /* 0x080fe400018f16ff */
[----:B------:R-:W-:Y:S02]  /*15310*/  LEA.HI.X.SX32 R59, R250, R4, 0x2, P5 ;  /* 0x00000004fa3b7211 */ /* 0x000fe400028f16ff */
[----:B------:R-:W-:-:S04]  /*15320*/  LEA R122, P3, R51, R0, 0x2 ;  /* 0x00000000337a7211 */ /* 0x000fc800078610ff */
[----:B------:R-:W-:Y:S02]  /*15330*/  LEA.HI.X.SX32 R123, R51, R4, 0x2, P3 ;  /* 0x00000004337b7211 */ /* 0x000fe400018f16ff */
[-C--:B------:R-:W-:Y:S01]  /*15340*/  LEA R210, P3, R106, R0.reuse, 0x2 ;  /* 0x000000006ad27211 */ /* 0x080fe200078610ff */
[----:B--2---:R-:W-:Y:S01]  /*15350*/  IMAD R5, R5, UR4, RZ ;  /* 0x0000000405057c24 */ /* 0x004fe2000f8e02ff */
[----:B------:R-:W-:Y:S01]  /*15360*/  ULDC UR4, c[0x0][0x230] ;  /* 0x00008c0000047ab9 */ /* 0x000fe20000000800 */
[----:B----4-:R-:W-:Y:S01]  /*15370*/  IMAD R90, R218, UR6, RZ ;  /* 0x00000006da5a7c24 */ /* 0x010fe2000f8e02ff */
[-C--:B------:R-:W-:Y:S01]  /*15380*/  LEA R218, P5, R50, R0.reuse, 0x2 ;  /* 0x0000000032da7211 */ /* 0x080fe200078a10ff */
[----:B---3--:R-:W-:Y:S02]  /*15390*/  IMAD R91, R211, UR23, RZ ;  /* 0x00000017d35b7c24 */ /* 0x008fe4000f8e02ff */
[----:B------:R-:W-:Y:S01]  /*153a0*/  IMAD R27, R226, UR8, RZ ;  /* 0x00000008e21b7c24 */ /* 0x000fe2000f8e02ff */
[----:B------:R-:W-:Y:S01]  /*153b0*/  LEA R226, P4, R251, R0, 0x2 ;  /* 0x00000000fbe27211 */ /* 0x000fe200078810ff */
[----:B------:R-:W-:-:S02]  /*153c0*/  IMAD R98, R219, UR7, RZ ;  /* 0x00000007db627c24 */ /* 0x000fc4000f8e02ff */
[----:B------:R-:W-:Y:S01]  /*153d0*/  IMAD R26, R227, UR9, RZ ;  /* 0x00000009e31a7c24 */ /* 0x000fe2000f8e02ff */
[----:B------:R-:W-:Y:S01]  /*153e0*/  LEA.HI.X.SX32 R227, R251, R4, 0x2, P4 ;  /* 0x00000004fbe37211 */ /* 0x000fe200020f16ff */
[----:B------:R-:W-:Y:S01]  /*153f0*/  ULDC UR6, c[0x0][0x230] ;  /* 0x00008c0000067ab9 */ /* 0x000fe20000000800 */
[----:B------:R-:W-:Y:S01]  /*15400*/  LEA R138, P4, R43, R0, 0x2 ;  /* 0x000000002b8a7211 */ /* 0x000fe200078810ff */
[----:B------:R-:W-:Y:S01]  /*15410*/  ULDC UR8, c[0x0][0x230] ;  /* 0x00008c0000087ab9 */ /* 0x000fe20000000800 */
[----:B------:R-:W-:Y:S01]  /*15420*/  LEA.HI.X.SX32 R219, R50, R4, 0x2, P5 ;  /* 0x0000000432db7211 */ /* 0x000fe200028f16ff */
[----:B------:R-:W-:Y:S01]  /*15430*/  UMOV UR45, 0x400 ;  /* 0x00000400002d7882 */ /* 0x000fe20000000000 */
[----:B------:R-:W-:Y:S01]  /*15440*/  LEA R130, P5, R99, R0, 0x2 ;  /* 0x0000000063827211 */ /* 0x000fe200078a10ff */
[----:B------:R-:W-:Y:S01]  /*15450*/  ULDC UR9, c[0x0][0x230] ;  /* 0x00008c0000097ab9 */ /* 0x000fe20000000800 */
[-C--:B------:R-:W-:Y:S01]  /*15460*/  LEA.HI.X.SX32 R139, R43, R4.reuse, 0x2, P4 ;  /* 0x000000042b8b7211 */ /* 0x080fe200020f16ff */
[----:B------:R-:W-:Y:S01]  /*15470*/  ULDC UR7, c[0x0][0x230] ;  /* 0x00008c0000077ab9 */ /* 0x000fe20000000800 */
[----:B------:R-:W-:-:S02]  /*15480*/  LEA.HI.X.SX32 R211, R106, R4, 0x2, P3 ;  /* 0x000000046ad37211 */ /* 0x000fc400018f16ff */
[----:B------:R-:W-:Y:S02]  /*15490*/  LEA R50, P4, R61, R0, 0x2 ;  /* 0x000000003d327211 */ /* 0x000fe400078810ff */
[-C--:B------:R-:W-:Y:S02]  /*154a0*/  LEA.HI.X.SX32 R131, R99, R4.reuse, 0x2, P5 ;  /* 0x0000000463837211 */ /* 0x080fe400028f16ff */
[----:B------:R-:W-:Y:S01]  /*154b0*/  LEA.HI.X.SX32 R51, R61, R4, 0x2, P4 ;  /* 0x000000043d337211 */ /* 0x000fe200020f16ff */
[----:B------:R-:W-:Y:S02]  /*154c0*/  IMAD R53, R53, UR10, RZ ;  /* 0x0000000a35357c24 */ /* 0x000fe4000f8e02ff */
[----:B------:R-:W-:Y:S01]  /*154d0*/  IMAD R19, R234, UR12, RZ ;  /* 0x0000000cea137c24 */ /* 0x000fe2000f8e02ff */
[-C--:B------:R-:W-:Y:S01]  /*154e0*/  LEA R234, P1, R246, R0.reuse, 0x2 ;  /* 0x00000000f6ea7211 */ /* 0x080fe200078210ff */
[----:B------:R-:W-:Y:S01]  /*154f0*/  IMAD R11, R12, UR15, RZ ;  /* 0x0000000f0c0b7c24 */ /* 0x000fe2000f8e02ff */
[----:B------:R-:W-:Y:S01]  /*15500*/  LEA R12, P2, R5, R0, 0x2 ;  /* 0x00000000050c7211 */ /* 0x000fe200078410ff */
[----:B------:R-:W-:-:S03]  /*15510*/  IMAD R10, R13, UR16, RZ ;  /* 0x000000100d0a7c24 */ /* 0x000fc6000f8e02ff */
[----:B------:R-:W-:Y:S02]  /*15520*/  LEA.HI.X.SX32 R13, R5, R4, 0x2, P2 ;  /* 0x00000004050d7211 */ /* 0x000fe400010f16ff */
[----:B------:R-:W-:Y:S01]  /*15530*/  LEA R154, P2, R248, R0, 0x2 ;  /* 0x00000000f89a7211 */ /* 0x000fe200078410ff */
[----:B------:R-:W-:Y:S01]  /*15540*/  IMAD R18, R235, UR13, RZ ;  /* 0x0000000deb127c24 */ /* 0x000fe2000f8e02ff */
[-C--:B------:R-:W-:Y:S01]  /*15550*/  LEA.HI.X.SX32 R235, R246, R4.reuse, 0x2, P1 ;  /* 0x00000004f6eb7211 */ /* 0x080fe200008f16ff */
[----:B------:R-:W-:Y:S01]  /*15560*/  STL.64 [R1+0x410], R12 ;  /* 0x0004100c01007387 */ /* 0x000fe20000100a00 */
[----:B------:R-:W-:-:S03]  /*15570*/  LEA.HI.X.SX32 R155, R248, R4, 0x2, P2 ;  /* 0x00000004f89b7211 */ /* 0x000fc600010f16ff */
[----:B------:R-:W-:Y:S01]  /*15580*/  STL.64 [R1+0x418], R162 ;  /* 0x000418a201007387 */ /* 0x000fe20000100a00 */
[----:B------:R-:W-:-:S03]  /*15590*/  LEA R146, P1, R252, R0, 0x2 ;  /* 0x00000000fc927211 */ /* 0x000fc600078210ff */
[----:B------:R-:W-:Y:S04]  /*155a0*/  STL.64 [R1+0x420], R82 ;  /* 0x0004205201007387 */ /* 0x000fe80000100a00 */
[----:B------:R1:W-:Y:S01]  /*155b0*/  STL.64 [R1+0x428], R66 ;  /* 0x0004284201007387 */ /* 0x0003e20000100a00 */
[----:B------:R-:W-:-:S03]  /*155c0*/  LEA.HI.X.SX32 R147, R252, R4, 0x2, P1 ;  /* 0x00000004fc937211 */ /* 0x000fc600008f16ff */
[----:B------:R-:W-:Y:S04]  /*155d0*/  STL.64 [R1+0x430], R234 ;  /* 0x000430ea01007387 */ /* 0x000fe80000100a00 */
[----:B------:R-:W-:Y:S01]  /*155e0*/  STL.64 [R1+0x438], R154 ;  /* 0x0004389a01007387 */ /* 0x000fe20000100a00 */
[----:B-1----:R-:W-:-:S03]  /*155f0*/  LEA R66, P2, R114, R0, 0x2 ;  /* 0x0000000072427211 */ /* 0x002fc600078410ff */
[----:B------:R-:W-:Y:S01]  /*15600*/  STL.64 [R1+0x440], R74 ;  /* 0x0004404a01007387 */ /* 0x000fe20000100a00 */
[----:B------:R-:W-:-:S03]  /*15610*/  LEA.HI.X.SX32 R67, R114, R4, 0x2, P2 ;  /* 0x0000000472437211 */ /* 0x000fc600010f16ff */
[----:B------:R1:W-:Y:S01]  /*15620*/  STL.64 [R1+0x448], R58 ;  /* 0x0004483a01007387 */ /* 0x0003e20000100a00 */
[----:B------:R-:W-:-:S03]  /*15630*/  LEA R114, P2, R107, R0, 0x2 ;  /* 0x000000006b727211 */ /* 0x000fc600078410ff */
[----:B------:R-:W-:Y:S01]  /*15640*/  STL.64 [R1+0x450], R226 ;  /* 0x000450e201007387 */ /* 0x000fe20000100a00 */
[----:B------:R-:W-:-:S03]  /*15650*/  LEA.HI.X.SX32 R115, R107, R4, 0x2, P2 ;  /* 0x000000046b737211 */ /* 0x000fc600010f16ff */
[----:B------:R-:W-:Y:S01]  /*15660*/  STL.64 [R1+0x458], R146 ;  /* 0x0004589201007387 */ /* 0x000fe20000100a00 */
[----:B-1----:R-:W-:-:S03]  /*15670*/  LEA R58, P1, R42, R0, 0x2 ;  /* 0x000000002a3a7211 */ /* 0x002fc600078210ff */
[----:B------:R-:W-:Y:S01]  /*15680*/  STL.64 [R1+0x460], R66 ;  /* 0x0004604201007387 */ /* 0x000fe20000100a00 */
[----:B------:R-:W-:-:S03]  /*15690*/  LEA.HI.X.SX32 R59, R42, R4, 0x2, P1 ;  /* 0x000000042a3b7211 */ /* 0x000fc600008f16ff */
[----:B------:R1:W-:Y:S01]  /*156a0*/  STL.64 [R1+0x468], R122 ;  /* 0x0004687a01007387 */ /* 0x0003e20000100a00 */
[CC--:B------:R-:W-:Y:S02]  /*156b0*/  LEA R42, P1, R60.reuse, R0.reuse, 0x2 ;  /* 0x000000003c2a7211 */ /* 0x0c0fe400078210ff */
[----:B------:R-:W-:Y:S01]  /*156c0*/  LEA R202, P2, R35, R0, 0x2 ;  /* 0x0000000023ca7211 */ /* 0x000fe200078410ff */
[----:B------:R-:W-:Y:S01]  /*156d0*/  STL.64 [R1+0x470], R218 ;  /* 0x000470da01007387 */ /* 0x000fe20000100a00 */
[----:B------:R-:W-:-:S03]  /*156e0*/  LEA.HI.X.SX32 R43, R60, R4, 0x2, P1 ;  /* 0x000000043c2b7211 */ /* 0x000fc600008f16ff */
[----:B------:R-:W-:Y:S01]  /*156f0*/  STL.64 [R1+0x478], R138 ;  /* 0x0004788a01007387 */ /* 0x000fe20000100a00 */
[----:B-1----:R-:W-:-:S03]  /*15700*/  LEA R122, P3, R34, R0, 0x2 ;  /* 0x00000000227a7211 */ /* 0x002fc600078610ff */
[----:B------:R-:W-:Y:S01]  /*15710*/  STL.64 [R1+0x480], R58 ;  /* 0x0004803a01007387 */ /* 0x000fe20000100a00 */
[----:B------:R-:W-:-:S03]  /*15720*/  LEA.HI.X.SX32 R123, R34, R4, 0x2, P3 ;  /* 0x00000004227b7211 */ /* 0x000fc600018f16ff */
[----:B------:R1:W-:Y:S01]  /*15730*/  STL.64 [R1+0x488], R114 ;  /* 0x0004887201007387 */ /* 0x0003e20000100a00 */
[----:B------:R-:W-:Y:S02]  /*15740*/  LEA R34, P4, R91, R0, 0x2 ;  /* 0x000000005b227211 */ /* 0x000fe400078810ff */
[-C--:B------:R-:W-:Y:S01]  /*15750*/  LEA.HI.X.SX32 R203, R35, R4.reuse, 0x2, P2 ;  /* 0x0000000423cb7211 */ /* 0x080fe200010f16ff */
[----:B------:R-:W-:Y:S01]  /*15760*/  STL.64 [R1+0x498], R210 ;  /* 0x000498d201007387 */ /* 0x000fe20000100a00 */
[----:B------:R-:W-:-:S03]  /*15770*/  LEA.HI.X.SX32 R35, R91, R4, 0x2, P4 ;  /* 0x000000045b237211 */ /* 0x000fc600020f16ff */
[----:B------:R-:W-:Y:S01]  /*15780*/  STL.64 [R1+0x4a0], R130 ;  /* 0x0004a08201007387 */ /* 0x000fe20000100a00 */
[----:B------:R-:W-:-:S03]  /*15790*/  LEA R60, P1, R98, R0, 0x2 ;  /* 0x00000000623c7211 */ /* 0x000fc600078210ff */
[----:B------:R2:W-:Y:S01]  /*157a0*/  STL.64 [R1+0x4b8], R42 ;  /* 0x0004b82a01007387 */ /* 0x0005e20000100a00 */
[----:B------:R-:W-:Y:S01]  /*157b0*/  IMAD R37, R37, UR11, RZ ;  /* 0x0000000b25257c24 */ /* 0x000fe2000f8e02ff */
[-C--:B------:R-:W-:Y:S01]  /*157c0*/  LEA R194, P2, R27, R0.reuse, 0x2 ;  /* 0x000000001bc27211 */ /* 0x080fe200078410ff */
[----:B------:R-:W-:Y:S01]  /*157d0*/  IMAD R36, R36, UR14, RZ ;  /* 0x0000000e24247c24 */ /* 0x000fe2000f8e02ff */
[----:B------:R-:W-:Y:S01]  /*157e0*/  STL.64 [R1+0x4b0], R50 ;  /* 0x0004b03201007387 */ /* 0x000fe20000100a00 */
[----:B-1----:R-:W-:Y:S01]  /*157f0*/  LEA R114, P3, R26, R0, 0x2 ;  /* 0x000000001a727211 */ /* 0x002fe200078610ff */
[----:B------:R-:W-:Y:S01]  /*15800*/  IMAD R52, R52, UR17, RZ ;  /* 0x0000001134347c24 */ /* 0x000fe2000f8e02ff */
[----:B------:R-:W-:Y:S01]  /*15810*/  LEA.HI.X.SX32 R61, R98, R4, 0x2, P1 ;  /* 0x00000004623d7211 */ /* 0x000fe200008f16ff */
[----:B------:R-:W-:Y:S01]  /*15820*/  STL.64 [R1+0x4c0], R202 ;  /* 0x0004c0ca01007387 */ /* 0x000fe20000100a00 */
[----:B------:R-:W-:Y:S02]  /*15830*/  IMAD R44, R44, UR19, RZ ;  /* 0x000000132c2c7c24 */ /* 0x000fe4000f8e02ff */
[----:B------:R-:W-:Y:S01]  /*15840*/  IMAD R45, R45, UR18, RZ ;  /* 0x000000122d2d7c24 */ /* 0x000fe2000f8e02ff */
[----:B--2---:R-:W-:Y:S01]  /*15850*/  LEA R42, P5, R90, R0, 0x2 ;  /* 0x000000005a2a7211 */ /* 0x004fe200078a10ff */
[----:B------:R-:W-:Y:S01]  /*15860*/  STL.64 [R1+0x4d0], R122 ;  /* 0x0004d07a01007387 */ /* 0x000fe20000100a00 */
[----:B------:R-:W-:-:S02]  /*15870*/  IMAD R29, R29, UR20, RZ ;  /* 0x000000141d1d7c24 */ /* 0x000fc4000f8e02ff */
[----:B------:R-:W-:Y:S01]  /*15880*/  IMAD R28, R28, UR21, RZ ;  /* 0x000000151c1c7c24 */ /* 0x000fe2000f8e02ff */
[----:B------:R-:W-:Y:S01]  /*15890*/  LEA.HI.X.SX32 R43, R90, R4, 0x2, P5 ;  /* 0x000000045a2b7211 */ /* 0x000fe200028f16ff */
[----:B------:R1:W-:Y:S01]  /*158a0*/  STL.64 [R1+0x598], R34 ;  /* 0x0005982201007387 */ /* 0x0003e20000100a00 */
[-C--:B------:R-:W-:Y:S01]  /*158b0*/  LEA R90, P5, R37, R0.reuse, 0x2 ;  /* 0x00000000255a7211 */ /* 0x080fe200078a10ff */
[----:B------:R-:W-:Y:S01]  /*158c0*/  IMAD R21, R21, UR22, RZ ;  /* 0x0000001615157c24 */ /* 0x000fe2000f8e02ff */
[----:B------:R-:W-:Y:S01]  /*158d0*/  LEA R186, P1, R19, R0, 0x2 ;  /* 0x0000000013ba7211 */ /* 0x000fe200078210ff */
[----:B------:R-:W-:Y:S01]  /*158e0*/  STL.64 [R1+0x4d8], R42 ;  /* 0x0004d82a01007387 */ /* 0x000fe20000100a00 */
[-C--:B------:R-:W-:Y:S01]  /*158f0*/  LEA.HI.X.SX32 R195, R27, R4.reuse, 0x2, P2 ;  /* 0x000000041bc37211 */ /* 0x080fe200010f16ff */
[----:B------:R-:W-:Y:S01]  /*15900*/  ULDC.64 UR46, c[0x0][0x208] ;  /* 0x00008200002e7ab9 */ /* 0x000fe20000000a00 */
[----:B------:R-:W-:Y:S01]  /*15910*/  LEA.HI.X.SX32 R115, R26, R4, 0x2, P3 ;  /* 0x000000041a737211 */ /* 0x000fe200018f16ff */
[----:B------:R2:W-:Y:S01]  /*15920*/  STL.64 [R1+0x4e8], R60 ;  /* 0x0004e83c01007387 */ /* 0x0005e20000100a00 */
[-C--:B------:R-:W-:Y:S01]  /*15930*/  LEA R106, P2, R18, R0.reuse, 0x2 ;  /* 0x00000000126a7211 */ /* 0x080fe200078410ff */
[----:B------:R-:W-:Y:S01]  /*15940*/  ULDC.64 UR10, c[0x0][0x238] ;  /* 0x00008e00000a7ab9 */ /* 0x000fe20000000a00 */
[----:B-1----:R-:W-:-:S02]  /*15950*/  LEA R34, P4, R53, R0, 0x2 ;  /* 0x0000000035227211 */ /* 0x002fc400078810ff */
[----:B------:R-:W-:Y:S02]  /*15960*/  LEA R26, P3, R36, R0, 0x2 ;  /* 0x00000000241a7211 */ /* 0x000fe400078610ff */
[-C--:B------:R-:W-:Y:S02]  /*15970*/  LEA.HI.X.SX32 R35, R53, R4.reuse, 0x2, P4 ;  /* 0x0000000435237211 */ /* 0x080fe400020f16ff */
[----:B------:R-:W-:Y:S02]  /*15980*/  LEA.HI.X.SX32 R91, R37, R4, 0x2, P5 ;  /* 0x00000004255b7211 */ /* 0x000fe400028f16ff */
[-C--:B--2---:R-:W-:Y:S01]  /*15990*/  LEA R60, P4, R11, R0.reuse, 0x2 ;  /* 0x000000000b3c7211 */ /* 0x084fe200078810ff */
[----:B------:R-:W-:Y:S01]  /*159a0*/  STL.64 [R1+0x4f0], R194 ;  /* 0x0004f0c201007387 */ /* 0x000fe20000100a00 */
[----:B------:R-:W-:Y:S02]  /*159b0*/  LEA R178, P5, R10, R0, 0x2 ;  /* 0x000000000ab27211 */ /* 0x000fe400078a10ff */
[----:B------:R-:W-:Y:S01]  /*159c0*/  LEA.HI.X.SX32 R187, R19, R4, 0x2, P1 ;  /* 0x0000000413bb7211 */ /* 0x000fe200008f16ff */
[----:B------:R-:W-:Y:S01]  /*159d0*/  STL.64 [R1+0x4f8], R114 ;  /* 0x0004f87201007387 */ /* 0x000fe20000100a00 */
[----:B------:R-:W-:-:S02]  /*159e0*/  LEA R98, P1, R52, R0, 0x2 ;  /* 0x0000000034627211 */ /* 0x000fc400078210ff */
[-C--:B------:R-:W-:Y:S02]  /*159f0*/  LEA.HI.X.SX32 R107, R18, R4.reuse, 0x2, P2 ;  /* 0x00000004126b7211 */ /* 0x080fe400010f16ff */
[----:B------:R-:W-:Y:S01]  /*15a00*/  LEA.HI.X.SX32 R27, R36, R4, 0x2, P3 ;  /* 0x00000004241b7211 */ /* 0x000fe200018f16ff */
[----:B------:R-:W-:Y:S01]  /*15a10*/  STL.64 [R1+0x508], R34 ;  /* 0x0005082201007387 */ /* 0x000fe20000100a00 */
[-C--:B------:R-:W-:Y:S02]  /*15a20*/  LEA R36, P3, R44, R0.reuse, 0x2 ;  /* 0x000000002c247211 */ /* 0x080fe400078610ff */
[----:B------:R-:W-:Y:S01]  /*15a30*/  LEA R18, P2, R45, R0, 0x2 ;  /* 0x000000002d127211 */ /* 0x000fe200078410ff */
[----:B------:R1:W-:Y:S01]  /*15a40*/  STL.64 [R1+0x510], R90 ;  /* 0x0005105a01007387 */ /* 0x0003e20000100a00 */
[----:B------:R-:W-:Y:S02]  /*15a50*/  LEA.HI.X.SX32 R61, R11, R4, 0x2, P4 ;  /* 0x000000040b3d7211 */ /* 0x000fe400020f16ff */
[----:B------:R-:W-:Y:S01]  /*15a60*/  LEA R170, P4, R29, R0, 0x2 ;  /* 0x000000001daa7211 */ /* 0x000fe200078810ff */
[----:B------:R-:W-:Y:S01]  /*15a70*/  STL.64 [R1+0x520], R186 ;  /* 0x000520ba01007387 */ /* 0x000fe20000100a00 */
[----:B------:R-:W-:-:S02]  /*15a80*/  LEA.HI.X.SX32 R179, R10, R4, 0x2, P5 ;  /* 0x000000040ab37211 */ /* 0x000fc400028f16ff */
[-C--:B------:R-:W-:Y:S01]  /*15a90*/  LEA.HI.X.SX32 R99, R52, R4.reuse, 0x2, P1 ;  /* 0x0000000434637211 */ /* 0x080fe200008f16ff */
[----:B------:R-:W-:Y:S01]  /*15aa0*/  STL.64 [R1+0x528], R106 ;  /* 0x0005286a01007387 */ /* 0x000fe20000100a00 */
[-C--:B------:R-:W-:Y:S02]  /*15ab0*/  LEA.HI.X.SX32 R37, R44, R4.reuse, 0x2, P3 ;  /* 0x000000042c257211 */ /* 0x080fe400018f16ff */
[----:B------:R-:W-:Y:S01]  /*15ac0*/  LEA.HI.X.SX32 R19, R45, R4, 0x2, P2 ;  /* 0x000000042d137211 */ /* 0x000fe200010f16ff */
[----:B------:R-:W-:Y:S01]  /*15ad0*/  STL.64 [R1+0x530], R26 ;  /* 0x0005301a01007387 */ /* 0x000fe20000100a00 */
[----:B-1----:R-:W-:Y:S02]  /*15ae0*/  LEA R90, P5, R28, R0, 0x2 ;  /* 0x000000001c5a7211 */ /* 0x002fe400078a10ff */
[----:B------:R-:W-:Y:S01]  /*15af0*/  LEA.HI.X.SX32 R171, R29, R4, 0x2, P4 ;  /* 0x000000041dab7211 */ /* 0x000fe200020f16ff */
[----:B------:R1:W-:Y:S01]  /*15b00*/  STL.64 [R1+0x540], R60 ;  /* 0x0005403c01007387 */ /* 0x0003e20000100a00 */
[----:B------:R-:W-:-:S03]  /*15b10*/  LEA R10, P6, R21, R0, 0x2 ;  /* 0x00000000150a7211 */ /* 0x000fc600078c10ff */
[----:B------:R-:W-:Y:S01]  /*15b20*/  STL.64 [R1+0x548], R178 ;  /* 0x000548b201007387 */ /* 0x000fe20000100a00 */
[----:B------:R-:W-:-:S03]  /*15b30*/  LEA.HI.X.SX32 R91, R28, R4, 0x2, P5 ;  /* 0x000000041c5b7211 */ /* 0x000fc600028f16ff */
[----:B------:R-:W-:Y:S01]  /*15b40*/  STL.64 [R1+0x558], R98 ;  /* 0x0005586201007387 */ /* 0x000fe20000100a00 */
[----:B------:R-:W-:-:S03]  /*15b50*/  LEA.HI.X.SX32 R11, R21, R4, 0x2, P6 ;  /* 0x00000004150b7211 */ /* 0x000fc600030f16ff */
[----:B------:R2:W-:Y:S04]  /*15b60*/  STL.64 [R1+0x568], R36 ;  /* 0x0005682401007387 */ /* 0x0005e80000100a00 */
[----:B------:R-:W-:Y:S04]  /*15b70*/  STL.64 [R1+0x560], R18 ;  /* 0x0005601201007387 */ /* 0x000fe80000100a00 */
[----:B------:R-:W-:Y:S04]  /*15b80*/  STL.64 [R1+0x578], R170 ;  /* 0x000578aa01007387 */ /* 0x000fe80000100a00 */
[----:B------:R-:W3:Y:S04]  /*15b90*/  LDL R21, [R1+0x928] ;  /* 0x0009280001157983 */ /* 0x000ee80000100800 */
[----:B------:R-:W-:Y:S04]  /*15ba0*/  STL.64 [R1+0x588], R90 ;  /* 0x0005885a01007387 */ /* 0x000fe80000100a00 */
[----:B------:R-:W-:Y:S04]  /*15bb0*/  STL.64 [R1+0x580], R10 ;  /* 0x0005800a01007387 */ /* 0x000fe80000100a00 */
[----:B-1----:R-:W4:Y:S04]  /*15bc0*/  LDL.64 R60, [R1+0xe0] ;  /* 0x0000e000013c7983 */ /* 0x002f280000100a00 */
[----:B------:R-:W4:Y:S04]  /*15bd0*/  LDL.64 R44, [R1+0xd8] ;  /* 0x0000d800012c7983 */ /* 0x000f280000100a00 */
[----:B------:R-:W4:Y:S04]  /*15be0*/  LDL.64 R244, [R1+0x60] ;  /* 0x0000600001f47983 */ /* 0x000f280000100a00 */
[----:B------:R-:W4:Y:S01]  /*15bf0*/  LDL.64 R52, [R1+0x58] ;  /* 0x0000580001347983 */ /* 0x000f220000100a00 */
[C---:B------:R-:W-:Y:S01]  /*15c00*/  ISETP.GE.AND P0, PT, R6.reuse, UR4, PT ;  /* 0x0000000406007c0c */ /* 0x040fe2000bf06270 */
[----:B------:R-:W1:Y:S01]  /*15c10*/  S2UR UR4, SR_CgaCtaId ;  /* 0x00000000000479c3 */ /* 0x000e620000008800 */
[----:B------:R-:W-:-:S02]  /*15c20*/  LOP3.LUT R28, R6, 0x2, RZ, 0xfc, !PT ;  /* 0x00000002061c7812 */ /* 0x000fc400078efcff */
[----:B------:R-:W-:Y:S02]  /*15c30*/  SEL R0, R247, RZ, !P0 ;  /* 0x000000fff7007207 */ /* 0x000fe40004000000 */
[----:B------:R-:W-:Y:S02]  /*15c40*/  LOP3.LUT R7, R6, 0x20, RZ, 0xfc, !PT ;  /* 0x0000002006077812 */ /* 0x000fe400078efcff */
[----:B------:R-:W-:Y:S01]  /*15c50*/  ISETP.GE.AND P0, PT, R28, UR6, PT ;  /* 0x000000061c007c0c */ /* 0x000fe2000bf06270 */
[----:B------:R-:W-:Y:S01]  /*15c60*/  ULDC UR6, c[0x0][0x230] ;  /* 0x00008c0000067ab9 */ /* 0x000fe20000000800 */
[C---:B------:R-:W-:Y:S02]  /*15c70*/  LOP3.LUT R5, R6.reuse, 0x22, RZ, 0xfc, !PT ;  /* 0x0000002206057812 */ /* 0x040fe400078efcff */
[----:B------:R-:W-:Y:S02]  /*15c80*/  LOP3.LUT R252, R6, 0x4, RZ, 0xfc, !PT ;  /* 0x0000000406fc7812 */ /* 0x000fe400078efcff */
[----:B------:R-:W-:-:S02]  /*15c90*/  ISETP.GE.AND P3, PT, R7, UR8, PT ;  /* 0x0000000807007c0c */ /* 0x000fc4000bf66270 */
[----:B------:R-:W-:Y:S02]  /*15ca0*/  SEL R7, R247, RZ, !P0 ;  /* 0x000000fff7077207 */ /* 0x000fe40004000000 */
[----:B------:R-:W-:Y:S02]  /*15cb0*/  ISETP.GE.AND P4, PT, R5, UR9, PT ;  /* 0x0000000905007c0c */ /* 0x000fe4000bf86270 */
[----:B------:R-:W-:Y:S01]  /*15cc0*/  ISETP.GE.AND P1, PT, R252, UR7, PT ;  /* 0x00000007fc007c0c */ /* 0x000fe2000bf26270 */
[----:B------:R-:W-:Y:S01]  /*15cd0*/  ULDC UR7, c[0x0][0x230] ;  /* 0x00008c0000077ab9 */ /* 0x000fe20000000800 */
[----:B------:R-:W-:Y:S01]  /*15ce0*/  ISETP.NE.U32.AND P2, PT, R0, RZ, PT ;  /* 0x000000ff0000720c */ /* 0x000fe20003f45070 */
[----:B-1----:R-:W-:Y:S01]  /*15cf0*/  ULEA UR45, UR4, UR45, 0x18 ;  /* 0x0000002d042d7291 */ /* 0x002fe2000f8ec03f */
[----:B------:R-:W-:Y:S02]  /*15d00*/  SEL R5, R247, RZ, !P3 ;  /* 0x000000fff7057207 */ /* 0x000fe40005800000 */
[----:B------:R-:W-:Y:S01]  /*15d10*/  ISETP.NE.U32.AND P0, PT, R7, RZ, PT ;  /* 0x000000ff0700720c */ /* 0x000fe20003f05070 */
[----:B------:R-:W-:Y:S01]  /*15d20*/  ULDC UR4, c[0x0][0x230] ;  /* 0x00008c0000047ab9 */ /* 0x000fe20000000800 */
[----:B------:R-:W-:Y:S01]  /*15d30*/  LOP3.LUT R251, R6, 0x6, RZ, 0xfc, !PT ;  /* 0x0000000606fb7812 */ /* 0x000fe200078efcff */
[----:B------:R-:W-:Y:S01]  /*15d40*/  IMAD.U32 R250, RZ, RZ, UR45 ;  /* 0x0000002dfffa7e24 */ /* 0x000fe2000f8e00ff */
[----:B------:R-:W-:-:S02]  /*15d50*/  SEL R4, R247, RZ, !P4 ;  /* 0x000000fff7047207 */ /* 0x000fc40006000000 */
[----:B------:R-:W-:Y:S02]  /*15d60*/  SEL R0, R247, RZ, !P1 ;  /* 0x000000fff7007207 */ /* 0x000fe40004800000 */
[----:B------:R-:W-:Y:S02]  /*15d70*/  ISETP.NE.U32.AND P4, PT, R5, RZ, PT ;  /* 0x000000ff0500720c */ /* 0x000fe40003f85070 */
[----:B------:R-:W-:Y:S01]  /*15d80*/  ISETP.GE.AND P1, PT, R251, UR4, PT ;  /* 0x00000004fb007c0c */ /* 0x000fe2000bf26270 */
[----:B------:R-:W-:Y:S01]  /*15d90*/  ULDC UR4, c[0x0][0x230] ;  /* 0x00008c0000047ab9 */ /* 0x000fe20000000800 */
[----:B------:R-:W-:Y:S02]  /*15da0*/  ISETP.NE.U32.AND P6, PT, R4, RZ, PT ;  /* 0x000000ff0400720c */ /* 0x000fe40003fc5070 */
[----:B------:R-:W-:Y:S02]  /*15db0*/  LOP3.LUT R29, R6, 0x26, RZ, 0xfc, !PT ;  /* 0x00000026061d7812 */ /* 0x000fe400078efcff */
[----:B------:R-:W-:-:S02]  /*15dc0*/  ISETP.NE.U32.AND P3, PT, R0, RZ, PT ;  /* 0x000000ff0000720c */ /* 0x000fc40003f65070 */
[----:B--2---:R-:W-:Y:S02]  /*15dd0*/  LOP3.LUT R36, R6, 0x24, RZ, 0xfc, !PT ;  /* 0x0000002406247812 */ /* 0x004fe400078efcff */
[----:B------:R-:W-:Y:S02]  /*15de0*/  SEL R4, R247, RZ, !P1 ;  /* 0x000000fff7047207 */ /* 0x000fe40004800000 */
[----:B------:R-:W-:Y:S01]  /*15df0*/  ISETP.GE.AND P1, PT, R29, UR7, PT ;  /* 0x000000071d007c0c */ /* 0x000fe2000bf26270 */
[----:B------:R-:W-:Y:S01]  /*15e00*/  ULDC UR7, c[0x0][0x230] ;  /* 0x00008c0000077ab9 */ /* 0x000fe20000000800 */
[----:B------:R-:W-:Y:S01]  /*15e10*/  ISETP.GE.AND P5, PT, R36, UR6, PT ;  /* 0x0000000624007c0c */ /* 0x000fe2000bfa6270 */
[----:B------:R-:W-:Y:S01]  /*15e20*/  ULDC UR6, c[0x0][0x230] ;  /* 0x00008c0000067ab9 */ /* 0x000fe20000000800 */
[----:B------:R-:W-:Y:S01]  /*15e30*/  LOP3.LUT R28, R6, 0x8, RZ, 0xfc, !PT ;  /* 0x00000008061c7812 */ /* 0x000fe200078efcff */
[----:B------:R-:W2:Y:S01]  /*15e40*/  LDL.64 R36, [R1+0xc8] ;  /* 0x0000c80001247983 */ /* 0x000ea20000100a00 */
[----:B------:R-:W-:-:S02]  /*15e50*/  SEL R7, R247, RZ, !P5 ;  /* 0x000000fff7077207 */ /* 0x000fc40006800000 */
[----:B------:R-:W-:Y:S01]  /*15e60*/  ISETP.GE.AND P5, PT, R28, UR4, PT ;  /* 0x000000041c007c0c */ /* 0x000fe2000bfa6270 */
[----:B------:R-:W-:Y:S01]  /*15e70*/  ULDC UR4, c[0x0][0x230] ;  /* 0x00008c0000047ab9 */ /* 0x000fe20000000800 */
[C---:B---3--:R-:W-:Y:S02]  /*15e80*/  IADD3 R0, R21.reuse, 0x100000, R250 ;  /* 0x0010000015007810 */ /* 0x048fe40007ffe0fa */
[----:B------:R-:W-:-:S03]  /*15e90*/  LOP3.LUT R29, R21, 0x10, RZ, 0x3c, !PT ;  /* 0x00000010151d7812 */ /* 0x000fc600078e3cff */
[----:B------:R-:W-:Y:S01]  /*15ea0*/  @!PT LDS RZ, [RZ] ;  /* 0x00000000fffff984 */ /* 0x000fe20000000800 */
[----:B------:R-:W-:Y:S01]  /*15eb0*/  @!PT LDS RZ, [RZ] ;  /* 0x00000000fffff984 */ /* 0x000fe20000000800 */
[----:B------:R-:W-:Y:S01]  /*15ec0*/  @!PT LDS RZ, [RZ] ;  /* 0x00000000fffff984 */ /* 0x000fe20000000800 */
[----:B----4-:R-:W-:Y:S04]  /*15ed0*/  LDGSTS.E [R0], desc[UR46][R60.64], P2 ;  /* 0x000000003c007fae */ /* 0x010fe8000912186e */
[----:B------:R1:W-:Y:S04]  /*15ee0*/  LDGSTS.E [R0+0x8], desc[UR46][R44.64], P0 ;  /* 0x000080002c007fae */ /* 0x0003e8000812186e */
[----:B------:R3:W-:Y:S04]  /*15ef0*/  LDGSTS.E [R0+0x2000], desc[UR46][R244.64], P4 ;  /* 0x02000000f4007fae */ /* 0x0007e8000a12186e */
[----:B------:R-:W4:Y:S01]  /*15f00*/  LDL.64 R60, [R1+0xd0] ;  /* 0x0000d000013c7983 */ /* 0x000f220000100a00 */
[----:B-1----:R-:W-:-:S03]  /*15f10*/  LOP3.LUT R45, R6, 0xa, RZ, 0xfc, !PT ;  /* 0x0000000a062d7812 */ /* 0x002fc600078efcff */
[----:B------:R1:W-:Y:S01]  /*15f20*/  STL [R1+0xf74], R29 ;  /* 0x000f741d01007387 */ /* 0x0003e20000100800 */
[----:B------:R-:W-:-:S03]  /*15f30*/  LOP3.LUT R44, R6, 0x28, RZ, 0xfc, !PT ;  /* 0x00000028062c7812 */ /* 0x000fc600078efcff */
[----:B------:R-:W2:Y:S01]  /*15f40*/  LDL.64 R248, [R1+0x50] ;  /* 0x0000500001f87983 */ /* 0x000ea20000100a00 */
[----:B------:R-:W-:Y:S01]  /*15f50*/  ISETP.GE.AND P4, PT, R45, UR4, PT ;  /* 0x000000042d007c0c */ /* 0x000fe2000bf86270 */
[----:B------:R-:W-:Y:S02]  /*15f60*/  ULDC UR4, c[0x0][0x230] ;  /* 0x00008c0000047ab9 */ /* 0x000fe40000000800 */
[----:B------:R-:W-:Y:S01]  /*15f70*/  LDGSTS.E [R0+0x2008], desc[UR46][R52.64], P6 ;  /* 0x0200800034007fae */ /* 0x000fe2000b12186e */
[----:B------:R-:W-:Y:S01]  /*15f80*/  ISETP.GE.AND P6, PT, R44, UR6, PT ;  /* 0x000000062c007c0c */ /* 0x000fe2000bfc6270 */
[----:B------:R-:W-:Y:S02]  /*15f90*/  ULDC UR6, c[0x0][0x230] ;  /* 0x00008c0000067ab9 */ /* 0x000fe40000000800 */
[----:B------:R-:W2:Y:S04]  /*15fa0*/  LDL.64 R44, [R1+0x48] ;  /* 0x00004800012c7983 */ /* 0x000ea80000100a00 */
[----:B------:R-:W2:Y:S01]  /*15fb0*/  LDL.64 R52, [R1+0xc0] ;  /* 0x0000c00001347983 */ /* 0x000ea20000100a00 */
[----:B------:R-:W-:-:S02]  /*15fc0*/  SEL R5, R247, RZ, !P1 ;  /* 0x000000fff7057207 */ /* 0x000fc40004800000 */
[----:B------:R-:W-:Y:S02]  /*15fd0*/  ISETP.NE.U32.AND P2, PT, R4, RZ, PT ;  /* 0x000000ff0400720c */ /* 0x000fe40003f45070 */
[----:B------:R-:W-:Y:S02]  /*15fe0*/  ISETP.NE.U32.AND P1, PT, R7, RZ, PT ;  /* 0x000000ff0700720c */ /* 0x000fe40003f25070 */
[C---:B------:R-:W-:Y:S02]  /*15ff0*/  LOP3.LUT R28, R6.reuse, 0x2a, RZ, 0xfc, !PT ;  /* 0x0000002a061c7812 */ /* 0x040fe400078efcff */
[----:B------:R-:W-:Y:S02]  /*16000*/  SEL R4, R247, RZ, !P5 ;  /* 0x000000fff7047207 */ /* 0x000fe40006800000 */
[----:B------:R-:W-:Y:S02]  /*16010*/  ISETP.NE.U32.AND P5, PT, R5, RZ, PT ;  /* 0x000000ff0500720c */ /* 0x000fe40003fa5070 */
[----:B------:R-:W-:-:S02]  /*16020*/  LOP3.LUT R7, R6, 0xc, RZ, 0xfc, !PT ;  /* 0x0000000c06077812 */ /* 0x000fc400078efcff */
[C---:B------:R-:W-:Y:S02]  /*16030*/  SEL R5, R247.reuse, RZ, !P4 ;  /* 0x000000fff7057207 */ /* 0x040fe40006000000 */
[----:B------:R-:W-:Y:S01]  /*16040*/  ISETP.GE.AND P4, PT, R28, UR7, PT ;  /* 0x000000071c007c0c */ /* 0x000fe2000bf86270 */
[----:B------:R-:W-:Y:S01]  /*16050*/  ULDC UR7, c[0x0][0x230] ;  /* 0x00008c0000077ab9 */ /* 0x000fe20000000800 */
[----:B------:R-:W-:Y:S02]  /*16060*/  ISETP.NE.U32.AND P0, PT, R4, RZ, PT ;  /* 0x000000ff0400720c */ /* 0x000fe40003f05070 */
[----:B---3--:R-:W-:Y:S02]  /*16070*/  SEL R244, R247, RZ, !P6 ;  /* 0x000000fff7f47207 */ /* 0x008fe40007000000 */
[----:B------:R-:W-:Y:S02]  /*16080*/  IADD3 R4, R250, 0x100000, R29 ;  /* 0x00100000fa047810 */ /* 0x000fe40007ffe01d */
[----:B------:R-:W-:Y:S01]  /*16090*/  ISETP.GE.AND P6, PT, R7, UR4, PT ;  /* 0x0000000407007c0c */ /* 0x000fe2000bfc6270 */
[----:B------:R-:W-:Y:S01]  /*160a0*/  ULDC UR4, c[0x0][0x230] ;  /* 0x00008c0000047ab9 */ /* 0x000fe20000000800 */
[----:B------:R-:W-:-:S02]  /*160b0*/  SEL R7, R247, RZ, !P4 ;  /* 0x000000fff7077207 */ /* 0x000fc40006000000 */
[----:B------:R-:W-:Y:S02]  /*160c0*/  ISETP.NE.U32.AND P4, PT, R244, RZ, PT ;  /* 0x000000fff400720c */ /* 0x000fe40003f85070 */
[C---:B------:R-:W-:Y:S02]  /*160d0*/  LOP3.LUT R244, R6.reuse, 0xe, RZ, 0xfc, !PT ;  /* 0x0000000e06f47812 */ /* 0x040fe400078efcff */
[C---:B-1----:R-:W-:Y:S02]  /*160e0*/  LOP3.LUT R29, R6.reuse, 0x2e, RZ, 0xfc, !PT ;  /* 0x0000002e061d7812 */ /* 0x042fe400078efcff */
[----:B------:R-:W-:Y:S01]  /*160f0*/  LOP3.LUT R28, R6, 0x10, RZ, 0xfc, !PT ;  /* 0x00000010061c7812 */ /* 0x000fe200078efcff */
[----:B----4-:R-:W-:Y:S01]  /*16100*/  LDGSTS.E [R4], desc[UR46][R60.64], P3 ;  /* 0x000000003c047fae */ /* 0x010fe2000992186e */
[----:B------:R-:W-:-:S03]  /*16110*/  ISETP.NE.U32.AND P3, PT, R5, RZ, PT ;  /* 0x000000ff0500720c */ /* 0x000fc60003f65070 */
[----:B--2---:R1:W-:Y:S01]  /*16120*/  LDGSTS.E [R4+0x8], desc[UR46][R36.64], P2 ;  /* 0x0000800024047fae */ /* 0x0043e2000912186e */
[----:B------:R-:W-:-:S03]  /*16130*/  SEL R5, R247, RZ, !P6 ;  /* 0x000000fff7057207 */ /* 0x000fc60007000000 */
[----:B------:R-:W-:Y:S01]  /*16140*/  LDGSTS.E [R4+0x2000], desc[UR46][R248.64], P1 ;  /* 0x02000000f8047fae */ /* 0x000fe2000892186e */
[----:B------:R-:W-:Y:S01]  /*16150*/  ISETP.GE.AND P1, PT, R244, UR4, PT ;  /* 0x00000004f4007c0c */ /* 0x000fe2000bf26270 */
[----:B------:R-:W-:Y:S01]  /*16160*/  ULDC UR4, c[0x0][0x230] ;  /* 0x00008c0000047ab9 */ /* 0x000fe20000000800 */
[----:B------:R-:W-:Y:S01]  /*16170*/  ISETP.NE.U32.AND P6, PT, R7, RZ, PT ;  /* 0x000000ff0700720c */ /* 0x000fe20003fc5070 */
[----:B------:R-:W2:Y:S01]  /*16180*/  LDL.64 R60, [R1+0xb8] ;  /* 0x0000b800013c7983 */ /* 0x000ea20000100a00 */
[----:B-1----:R-:W-:-:S03]  /*16190*/  LOP3.LUT R37, R6, 0x2c, RZ, 0xfc, !PT ;  /* 0x0000002c06257812 */ /* 0x002fc600078efcff */
[----:B------:R-:W-:Y:S01]  /*161a0*/  LDGSTS.E [R4+0x2008], desc[UR46][R44.64], P5 ;  /* 0x020080002c047fae */ /* 0x000fe2000a92186e */
[----:B------:R-:W-:Y:S02]  /*161b0*/  LOP3.LUT R36, R21, 0x20, RZ, 0x3c, !PT ;  /* 0x0000002015247812 */ /* 0x000fe400078e3cff */
[----:B------:R-:W-:Y:S01]  /*161c0*/  ISETP.GE.AND P5, PT, R37, UR6, PT ;  /* 0x0000000625007c0c */ /* 0x000fe2000bfa6270 */
[----:B------:R-:W-:Y:S01]  /*161d0*/  ULDC UR6, c[0x0][0x230] ;  /* 0x00008c0000067ab9 */ /* 0x000fe20000000800 */
[----:B------:R-:W-:Y:S02]  /*161e0*/  SEL R7, R247, RZ, !P1 ;  /* 0x000000fff7077207 */ /* 0x000fe40004800000 */
[----:B------:R-:W-:Y:S02]  /*161f0*/  ISETP.NE.U32.AND P2, PT, R5, RZ, PT ;  /* 0x000000ff0500720c */ /* 0x000fe40003f45070 */
[----:B------:R-:W-:Y:S01]  /*16200*/  ISETP.GE.AND P1, PT, R29, UR7, PT ;  /* 0x000000071d007c0c */ /* 0x000fe2000bf26270 */
[----:B------:R1:W-:Y:S01]  /*16210*/  STL [R1+0xf70], R36 ;  /* 0x000f702401007387 */ /* 0x0003e20000100800 */
[----:B------:R-:W-:Y:S01]  /*16220*/  IADD3 R5, R250, 0x100000, R36 ;  /* 0x00100000fa057810 */ /* 0x000fe20007ffe024 */
[----:B------:R-:W-:Y:S01]  /*16230*/  ULDC UR7, c[0x0][0x230] ;  /* 0x00008c0000077ab9 */ /* 0x000fe20000000800 */
[C---:B------:R-:W-:Y:S01]  /*16240*/  SEL R245, R247.reuse, RZ, !P5 ;  /* 0x000000fff7f57207 */ /* 0x040fe20006800000 */
[----:B------:R-:W3:Y:S01]  /*16250*/  LDL.64 R248, [R1+0x38] ;  /* 0x0000380001f87983 */ /* 0x000ee20000100a00 */
[----:B------:R-:W-:Y:S01]  /*16260*/  ISETP.GE.AND P5, PT, R28, UR4, PT ;  /* 0x000000041c007c0c */ /* 0x000fe2000bfa6270 */
[----:B------:R-:W-:Y:S01]  /*16270*/  ULDC UR4, c[0x0][0x230] ;  /* 0x00008c0000047ab9 */ /* 0x000fe20000000800 */
[----:B------:R-:W-:Y:S01]  /*16280*/  SEL R244, R247, RZ, !P1 ;  /* 0x000000fff7f47207 */ /* 0x000fe20004800000 */
[----:B------:R4:W-:Y:S01]  /*16290*/  LDGSTS.E [R5], desc[UR46][R52.64], P0 ;  /* 0x0000000034057fae */ /* 0x0009e2000812186e */
[----:B------:R-:W-:-:S02]  /*162a0*/  ISETP.NE.U32.AND P0, PT, R7, RZ, PT ;  /* 0x000000ff0700720c */ /* 0x000fc40003f05070 */
[----:B------:R-:W-:Y:S01]  /*162b0*/  SEL R7, R247, RZ, !P5 ;  /* 0x000000fff7077207 */ /* 0x000fe20006800000 */
[----:B-1----:R-:W3:Y:S01]  /*162c0*/  LDL.64 R36, [R1+0xb0] ;  /* 0x0000b00001247983 */ /* 0x002ee20000100a00 */
[----:B------:R-:W-:Y:S02]  /*162d0*/  ISETP.NE.U32.AND P1, PT, R245, RZ, PT ;  /* 0x000000fff500720c */ /* 0x000fe40003f25070 */
[----:B------:R-:W-:Y:S01]  /*162e0*/  ISETP.NE.U32.AND P5, PT, R244, RZ, PT ;  /* 0x000000fff400720c */ /* 0x000fe20003fa5070 */
[----:B------:R-:W3:Y:S04]  /*162f0*/  LDL.64 R44, [R1+0xa8] ;  /* 0x0000a800012c7983 */ /* 0x000ee80000100a00 */
[----:B------:R-:W3:Y:S01]  /*16300*/  LDL.64 R244, [R1+0x40] ;  /* 0x0000400001f47983 */ /* 0x000ee20000100a00 */
[----:B----4-:R-:W-:-:S02]  /*16310*/  LOP3.LUT R53, R6, 0x12, RZ, 0xfc, !PT ;  /* 0x0000001206357812 */ /* 0x010fc400078efcff */
[----:B------:R-:W-:Y:S01]  /*16320*/  LOP3.LUT R52, R6, 0x30, RZ, 0xfc, !PT ;  /* 0x0000003006347812 */ /* 0x000fe200078efcff */
[----:B--2---:R1:W-:Y:S02]  /*16330*/  LDGSTS.E [R5+0x8], desc[UR46][R60.64], P3 ;  /* 0x000080003c057fae */ /* 0x0043e4000992186e */
[----:B-1----:R-:W-:-:S05]  /*16340*/  LOP3.LUT R60, R21, 0x30, RZ, 0x3c, !PT ;  /* 0x00000030153c7812 */ /* 0x002fca00078e3cff */
[----:B------:R1:W-:Y:S04]  /*16350*/  STL [R1+0xf6c], R60 ;  /* 0x000f6c3c01007387 */ /* 0x0003e80000100800 */
[----:B------:R2:W-:Y:S04]  /*16360*/  STL.64 [R1+0x17c0], R4 ;  /* 0x0017c00401007387 */ /* 0x0005e80000100a00 */
[----:B---3--:R3:W-:Y:S01]  /*16370*/  LDGSTS.E [R5+0x2000], desc[UR46][R244.64], P4 ;  /* 0x02000000f4057fae */ /* 0x0087e2000a12186e */
[----:B------:R-:W-:Y:S01]  /*16380*/  ISETP.GE.AND P4, PT, R53, UR4, PT ;  /* 0x0000000435007c0c */ /* 0x000fe2000bf86270 */
[----:B------:R-:W-:-:S02]  /*16390*/  ULDC UR4, c[0x0][0x230] ;  /* 0x00008c0000047ab9 */ /* 0x000fc40000000800 */
[----:B------:R-:W-:Y:S01]  /*163a0*/  LDGSTS.E [R5+0x2008], desc[UR46][R248.64], P6 ;  /* 0x02008000f8057fae */ /* 0x000fe2000b12186e */
[----:B------:R-:W-:Y:S01]  /*163b0*/  ISETP.GE.AND P6, PT, R52, UR6, PT ;  /* 0x0000000634007c0c */ /* 0x000fe2000bfc6270 */
[----:B------:R-:W-:Y:S02]  /*163c0*/  ULDC UR6, c[0x0][0x230] ;  /* 0x00008c0000067ab9 */ /* 0x000fe40000000800 */
[----:B------:R-:W4:Y:S04]  /*163d0*/  LDL.64 R52, [R1+0x28] ;  /* 0x0000280001347983 */ /* 0x000f280000100a00 */
[----:B------:R-:W4:Y:S01]  /*163e0*/  LDL.64 R248, [R1+0x30] ;  /* 0x0000300001f87983 */ /* 0x000f220000100a00 */
[----:B------:R-:W-:Y:S02]  /*163f0*/  ISETP.NE.U32.AND P3, PT, R7, RZ, PT ;  /* 0x000000ff0700720c */ /* 0x000fe40003f65070 */
[----:B------:R-:W-:-:S02]  /*16400*/  IADD3 R7, R250, 0x100000, R60 ;  /* 0x00100000fa077810 */ /* 0x000fc40007ffe03c */
[----:B-1----:R-:W4:Y:S01]  /*16410*/  LDL.64 R60, [R1+0xa0] ;  /* 0x0000a000013c7983 */ /* 0x002f220000100a00 */
[C---:B------:R-:W-:Y:S02]  /*16420*/  LOP3.LUT R29, R6.reuse, 0x32, RZ, 0xfc, !PT ;  /* 0x00000032061d7812 */ /* 0x040fe400078efcff */
[----:B------:R-:W-:Y:S01]  /*16430*/  LOP3.LUT R28, R6, 0x14, RZ, 0xfc, !PT ;  /* 0x00000014061c7812 */ /* 0x000fe200078efcff */
[----:B------:R-:W-:Y:S01]  /*16440*/  LDGSTS.E [R7], desc[UR46][R36.64], P2 ;  /* 0x0000000024077fae */ /* 0x000fe2000912186e */
[----:B---3--:R-:W-:Y:S02]  /*16450*/  SEL R244, R247, RZ, !P4 ;  /* 0x000000fff7f47207 */ /* 0x008fe40006000000 */
[----:B------:R-:W-:Y:S01]  /*16460*/  ISETP.GE.AND P4, PT, R29, UR7, PT ;  /* 0x000000071d007c0c */ /* 0x000fe2000bf86270 */
[----:B------:R1:W-:Y:S01]  /*16470*/  LDGSTS.E [R7+0x8], desc[UR46][R44.64], P0 ;  /* 0x000080002c077fae */ /* 0x0003e2000812186e */
[----:B------:R-:W-:Y:S01]  /*16480*/  SEL R246, R247, RZ, !P6 ;  /* 0x000000fff7f67207 */ /* 0x000fe20007000000 */
[----:B------:R-:W-:Y:S01]  /*16490*/  ULDC UR7, c[0x0][0x230] ;  /* 0x00008c0000077ab9 */ /* 0x000fe20000000800 */
[----:B------:R-:W-:Y:S01]  /*164a0*/  ISETP.GE.AND P6, PT, R28, UR4, PT ;  /* 0x000000041c007c0c */ /* 0x000fe2000bfc6270 */
[----:B------:R-:W-:Y:S01]  /*164b0*/  ULDC UR4, c[0x0][0x230] ;  /* 0x00008c0000047ab9 */ /* 0x000fe20000000800 */
[----:B------:R-:W-:-:S02]  /*164c0*/  LOP3.LUT R29, R6, 0x34, RZ, 0xfc, !PT ;  /* 0x00000034061d7812 */ /* 0x000fc400078efcff */
[C---:B------:R-:W-:Y:S01]  /*164d0*/  SEL R245, R247.reuse, RZ, !P4 ;  /* 0x000000fff7f57207 */ /* 0x040fe20006000000 */
[----:B------:R-:W3:Y:S01]  /*164e0*/  LDL.64 R36, [R1+0x98] ;  /* 0x0000980001247983 */ /* 0x000ee20000100a00 */
[----:B-1----:R-:W-:Y:S02]  /*164f0*/  LOP3.LUT R44, R6, 0x16, RZ, 0xfc, !PT ;  /* 0x00000016062c7812 */ /* 0x002fe400078efcff */
[----:B------:R-:W-:Y:S02]  /*16500*/  ISETP.NE.U32.AND P2, PT, R244, RZ, PT ;  /* 0x000000fff400720c */ /* 0x000fe40003f45070 */
[----:B--2---:R-:W-:Y:S02]  /*16510*/  LOP3.LUT R5, R6, 0x36, RZ, 0xfc, !PT ;  /* 0x0000003606057812 */ /* 0x004fe400078efcff */
[----:B------:R-:W-:Y:S02]  /*16520*/  SEL R244, R247, RZ, !P6 ;  /* 0x000000fff7f47207 */ /* 0x000fe40007000000 */
[----:B------:R-:W-:-:S02]  /*16530*/  ISETP.NE.U32.AND P6, PT, R245, RZ, PT ;  /* 0x000000fff500720c */ /* 0x000fc40003fc5070 */
[----:B------:R-:W-:Y:S02]  /*16540*/  LOP3.LUT R28, R21, 0x40, RZ, 0x3c, !PT ;  /* 0x00000040151c7812 */ /* 0x000fe400078e3cff */
[----:B------:R-:W-:-:S03]  /*16550*/  ISETP.NE.U32.AND P4, PT, R246, RZ, PT ;  /* 0x000000fff600720c */ /* 0x000fc60003f85070 */
[----:B------:R1:W-:Y:S01]  /*16560*/  STL [R1+0xf68], R28 ;  /* 0x000f681c01007387 */ /* 0x0003e20000100800 */
[----:B------:R-:W-:Y:S02]  /*16570*/  ISETP.NE.U32.AND P0, PT, R244, RZ, PT ;  /* 0x000000fff400720c */ /* 0x000fe40003f05070 */
[----:B------:R-:W-:Y:S01]  /*16580*/  IADD3 R244, R250, 0x100000, R28 ;  /* 0x00100000faf47810 */ /* 0x000fe20007ffe01c */
[----:B----4-:R2:W-:Y:S01]  /*16590*/  LDGSTS.E [R7+0x2000], desc[UR46][R248.64], P1 ;  /* 0x02000000f8077fae */ /* 0x0105e2000892186e */
[----:B------:R-:W-:Y:S01]  /*165a0*/  ISETP.GE.AND P1, PT, R44, UR4, PT ;  /* 0x000000042c007c0c */ /* 0x000fe2000bf26270 */
[----:B------:R-:W-:Y:S02]  /*165b0*/  ULDC UR4, c[0x0][0x230] ;  /* 0x00008c0000047ab9 */ /* 0x000fe40000000800 */
[----:B------:R-:W-:Y:S01]  /*165c0*/  LDGSTS.E [R7+0x2008], desc[UR46][R52.64], P5 ;  /* 0x0200800034077fae */ /* 0x000fe2000a92186e */
[----:B------:R-:W-:Y:S01]  /*165d0*/  ISETP.GE.AND P5, PT, R29, UR6, PT ;  /* 0x000000061d007c0c */ /* 0x000fe2000bfa6270 */
[----:B------:R-:W-:Y:S01]  /*165e0*/  ULDC UR6, c[0x0][0x230] ;  /* 0x00008c0000067ab9 */ /* 0x000fe20000000800 */
[----:B------:R-:W-:Y:S01]  /*165f0*/  SEL R245, R247, RZ, !P1 ;  /* 0x000000fff7f57207 */ /* 0x000fe20004800000 */
[----:B------:R-:W4:Y:S01]  /*16600*/  LDL.64 R44, [R1+0x18] ;  /* 0x00001800012c7983 */ /* 0x000f220000100a00 */
[----:B------:R-:W-:Y:S01]  /*16610*/  ISETP.GE.AND P1, PT, R5, UR7, PT ;  /* 0x0000000705007c0c */ /* 0x000fe2000bf26270 */
[----:B------:R-:W-:Y:S01]  /*16620*/  ULDC UR7, c[0x0][0x230] ;  /* 0x00008c0000077ab9 */ /* 0x000fe20000000800 */
[C---:B--2---:R-:W-:Y:S01]  /*16630*/  SEL R248, R247.reuse, RZ, !P5 ;  /* 0x000000fff7f87207 */ /* 0x044fe20006800000 */
[----:B------:R-:W-:Y:S01]  /*16640*/  LDGSTS.E [R244], desc[UR46][R60.64], P3 ;  /* 0x000000003cf47fae */ /* 0x000fe2000992186e */
[----:B------:R-:W-:-:S02]  /*16650*/  SEL R246, R247, RZ, !P1 ;  /* 0x000000fff7f67207 */ /* 0x000fc40004800000 */
[----:B------:R-:W-:Y:S01]  /*16660*/  ISETP.NE.U32.AND P1, PT, R248, RZ, PT ;  /* 0x000000fff800720c */ /* 0x000fe20003f25070 */
[----:B------:R-:W2:Y:S04]  /*16670*/  LDL.64 R52, [R1+0x88] ;  /* 0x0000880001347983 */ /* 0x000ea80000100a00 */
[----:B------:R-:W4:Y:S04]  /*16680*/  LDL.64 R248, [R1+0x20] ;  /* 0x0000200001f87983 */ /* 0x000f280000100a00 */
[----:B------:R-:W2:Y:S01]  /*16690*/  LDL.64 R60, [R1+0x90] ;  /* 0x00009000013c7983 */ /* 0x000ea20000100a00 */
[----:B------:R-:W-:-:S02]  /*166a0*/  LOP3.LUT R4, R6, 0x18, RZ, 0xfc, !PT ;  /* 0x0000001806047812 */ /* 0x000fc400078efcff */
[----:B-1----:R-:W-:Y:S01]  /*166b0*/  LOP3.LUT R28, R21, 0x50, RZ, 0x3c, !PT ;  /* 0x00000050151c7812 */ /* 0x002fe200078e3cff */
[----:B---3--:R1:W-:Y:S01]  /*166c0*/  LDGSTS.E [R244+0x8], desc[UR46][R36.64], P2 ;  /* 0x0000800024f47fae */ /* 0x0083e2000912186e */
[----:B------:R-:W-:Y:S01]  /*166d0*/  ISETP.GE.AND P3, PT, R4, UR4, PT ;  /* 0x0000000404007c0c */ /* 0x000fe2000bf66270 */
[----:B------:R-:W-:Y:S02]  /*166e0*/  ULDC UR4, c[0x0][0x230] ;  /* 0x00008c0000047ab9 */ /* 0x000fe40000000800 */
[----:B------:R3:W-:Y:S01]  /*166f0*/  STL [R1+0xf64], R28 ;  /* 0x000f641c01007387 */ /* 0x0007e20000100800 */
[----:B------:R-:W-:Y:S02]  /*16700*/  ISETP.NE.U32.AND P5, PT, R245, RZ, PT ;  /* 0x000000fff500720c */ /* 0x000fe40003fa5070 */
[----:B-1----:R-:W-:Y:S02]  /*16710*/  LOP3.LUT R36, R6, 0x1a, RZ, 0xfc, !PT ;  /* 0x0000001a06247812 */ /* 0x002fe400078efcff */
[----:B------:R-:W-:-:S02]  /*16720*/  SEL R245, R247, RZ, !P3 ;  /* 0x000000fff7f57207 */ /* 0x000fc40005800000 */
[----:B------:R-:W-:Y:S02]  /*16730*/  LOP3.LUT R29, R6, 0x38, RZ, 0xfc, !PT ;  /* 0x00000038061d7812 */ /* 0x000fe400078efcff */
[----:B------:R-:W-:Y:S02]  /*16740*/  ISETP.NE.U32.AND P2, PT, R245, RZ, PT ;  /* 0x000000fff500720c */ /* 0x000fe40003f45070 */
[----:B------:R-:W-:Y:S02]  /*16750*/  IADD3 R245, R250, 0x100000, R28 ;  /* 0x00100000faf57810 */ /* 0x000fe40007ffe01c */
[C---:B------:R-:W-:Y:S02]  /*16760*/  LOP3.LUT R4, R6.reuse, 0x1c, RZ, 0xfc, !PT ;  /* 0x0000001c06047812 */ /* 0x040fe400078efcff */
[----:B------:R-:W-:Y:S02]  /*16770*/  LOP3.LUT R5, R6, 0x3a, RZ, 0xfc, !PT ;  /* 0x0000003a06057812 */ /* 0x000fe400078efcff */
[----:B------:R-:W-:Y:S01]  /*16780*/  ISETP.NE.U32.AND P3, PT, R246, RZ, PT ;  /* 0x000000fff600720c */ /* 0x000fe20003f65070 */
[----:B----4-:R1:W-:Y:S01]  /*16790*/  LDGSTS.E [R244+0x2000], desc[UR46][R248.64], P4 ;  /* 0x02000000f8f47fae */ /* 0x0103e2000a12186e */
[----:B------:R-:W-:Y:S01]  /*167a0*/  ISETP.GE.AND P4, PT, R36, UR4, PT ;  /* 0x0000000424007c0c */ /* 0x000fe2000bf86270 */
[----:B------:R-:W-:-:S02]  /*167b0*/  ULDC UR4, c[0x0][0x230] ;  /* 0x00008c0000047ab9 */ /* 0x000fc40000000800 */
[----:B------:R-:W-:Y:S04]  /*167c0*/  LDGSTS.E [R244+0x2008], desc[UR46][R44.64], P6 ;  /* 0x020080002cf47fae */ /* 0x000fe8000b12186e */
[----:B------:R-:W4:Y:S04]  /*167d0*/  LDL.64 R36, [R1+0x8] ;  /* 0x0000080001247983 */ /* 0x000f280000100a00 */
[----:B------:R-:W4:Y:S01]  /*167e0*/  LDL.64 R44, [R1+0x10] ;  /* 0x00001000012c7983 */ /* 0x000f220000100a00 */
[----:B------:R-:W-:Y:S01]  /*167f0*/  ISETP.GE.AND P6, PT, R29, UR6, PT ;  /* 0x000000061d007c0c */ /* 0x000fe2000bfc6270 */
[----:B------:R-:W-:-:S02]  /*16800*/  ULDC UR6, c[0x0][0x230] ;  /* 0x00008c0000067ab9 */ /* 0x000fc40000000800 */
[----:B---3--:R-:W3:Y:S01]  /*16810*/  LDL.64 R28, [R1+0x80] ;  /* 0x00008000011c7983 */ /* 0x008ee20000100a00 */
[C---:B------:R-:W-:Y:S02]  /*16820*/  SEL R246, R247.reuse, RZ, !P4 ;  /* 0x000000fff7f67207 */ /* 0x040fe40006000000 */
[----:B-1----:R-:W-:Y:S01]  /*16830*/  SEL R249, R247, RZ, !P6 ;  /* 0x000000fff7f97207 */ /* 0x002fe20007000000 */
[----:B--2---:R-:W-:Y:S01]  /*16840*/  LDGSTS.E [R245], desc[UR46][R60.64], P0 ;  /* 0x000000003cf57fae */ /* 0x004fe2000812186e */
[----:B------:R-:W-:Y:S01]  /*16850*/  ISETP.GE.AND P4, PT, R5, UR7, PT ;  /* 0x0000000705007c0c */ /* 0x000fe2000bf86270 */
[----:B------:R-:W-:Y:S01]  /*16860*/  ULDC UR7, c[0x0][0x230] ;  /* 0x00008c0000077ab9 */ /* 0x000fe20000000800 */
[----:B------:R-:W-:Y:S01]  /*16870*/  ISETP.GE.AND P6, PT, R4, UR4, PT ;  /* 0x0000000404007c0c */ /* 0x000fe2000bfc6270 */
[----:B------:R-:W-:Y:S01]  /*16880*/  LDGSTS.E [R245+0x8], desc[UR46][R52.64], P5 ;  /* 0x0000800034f57fae */ /* 0x000fe2000a92186e */
[----:B------:R-:W-:Y:S01]  /*16890*/  ISETP.NE.U32.AND P0, PT, R246, RZ, PT ;  /* 0x000000fff600720c */ /* 0x000fe20003f05070 */
[----:B------:R-:W-:Y:S01]  /*168a0*/  ULDC UR4, c[0x0][0x230] ;  /* 0x00008c0000047ab9 */ /* 0x000fe20000000800 */
[----:B------:R-:W-:-:S02]  /*168b0*/  SEL R248, R247, RZ, !P4 ;  /* 0x000000fff7f87207 */ /* 0x000fc40006000000 */
[----:B------:R-:W-:Y:S02]  /*168c0*/  SEL R246, R247, RZ, !P6 ;  /* 0x000000fff7f67207 */ /* 0x000fe40007000000 */
[----:B------:R-:W-:Y:S01]  /*168d0*/  ISETP.NE.U32.AND P4, PT, R249, RZ, PT ;  /* 0x000000fff900720c */ /* 0x000fe20003f85070 */
[----:B------:R-:W2:Y:S01]  /*168e0*/  LDL.LU.64 R60, [R1+0x1968] ;  /* 0x00196800013c7983 */ /* 0x000ea20000300a00 */
[----:B------:R-:W-:Y:S02]  /*168f0*/  ISETP.NE.U32.AND P6, PT, R248, RZ, PT ;  /* 0x000000fff800720c */ /* 0x000fe40003fc5070 */
[----:B------:R-:W-:Y:S01]  /*16900*/  ISETP.NE.U32.AND P5, PT, R246, RZ, PT ;  /* 0x000000fff600720c */ /* 0x000fe20003fa5070 */
[----:B------:R-:W2:Y:S01]  /*16910*/  LDL.64 R4, [R1+0x78] ;  /* 0x0000780001047983 */ /* 0x000ea20000100a00 */
[C---:B------:R-:W-:Y:S02]  /*16920*/  LOP3.LUT R248, R6.reuse, 0x1e, RZ, 0xfc, !PT ;  /* 0x0000001e06f87812 */ /* 0x040fe400078efcff */
[C---:B------:R-:W-:Y:S01]  /*16930*/  LOP3.LUT R246, R6.reuse, 0x3c, RZ, 0xfc, !PT ;  /* 0x0000003c06f67812 */ /* 0x040fe200078efcff */
[----:B------:R-:W2:Y:S01]  /*16940*/  LDL.LU.64 R52, [R1+0x1960] ;  /* 0x0019600001347983 */ /* 0x000ea20000300a00 */
[----:B------:R-:W-:-:S02]  /*16950*/  LOP3.LUT R249, R6, 0x3e, RZ, 0xfc, !PT ;  /* 0x0000003e06f97812 */ /* 0x000fc400078efcff */
[----:B------:R-:W1:Y:S01]  /*16960*/  S2R R6, SR_TID.X ;  /* 0x0000000000067919 */ /* 0x000e620000002100 */
[----:B------:R-:W-:-:S05]  /*16970*/  LOP3.LUT R248, R21, 0x60, RZ, 0x3c, !PT ;  /* 0x0000006015f87812 */ /* 0x000fca00078e3cff */
[----:B------:R4:W-:Y:S01]  /*16980*/  STL [R1+0xf60], R248 ;  /* 0x000f60f801007387 */ /* 0x0009e20000100800 */
[----:B-1----:R-:W-:-:S04]  /*16990*/  SHF.R.U32.HI R6, RZ, 0x6, R6 ;  /* 0x00000006ff067819 */ /* 0x002fc80000011606 */
[----:B------:R-:W-:-:S04]  /*169a0*/  SGXT.U32 R6, R6, 0x1 ;  /* 0x000000010606781a */ /* 0x000fc80000000000 */
[----:B------:R-:W-:Y:S01]  /*169b0*/  LOP3.LUT R6, R6, 0x1e, RZ, 0xfc, !PT ;  /* 0x0000001e06067812 */ /* 0x000fe200078efcff */
[----:B----4-:R-:W-:Y:S03]  /*169c0*/  LDGSTS.E [R245+0x2000], desc[UR46][R44.64], P1 ;  /* 0x020000002cf57fae */ /* 0x010fe6000892186e */
[----:B------:R-:W-:Y:S01]  /*169d0*/  ISETP.GE.AND P1, PT, R6, UR4, PT ;  /* 0x0000000406007c0c */ /* 0x000fe2000bf26270 */
[----:B------:R-:W-:Y:S01]  /*169e0*/  ULDC UR4, c[0x0][0x230] ;  /* 0x00008c0000047ab9 */ /* 0x000fe20000000800 */
[----:B------:R-:W-:Y:S01]  /*169f0*/  LDGSTS.E [R245+0x2008], desc[UR46][R36.64], P3 ;  /* 0x0200800024f57fae */ /* 0x000fe2000992186e */
[----:B------:R-:W-:Y:S01]  /*16a00*/  ISETP.GE.AND P3, PT, R246, UR6, PT ;  /* 0x00000006f6007c0c */ /* 0x000fe2000bf66270 */
[----:B------:R-:W-:Y:S01]  /*16a10*/  USHF.L.U32 UR10, UR10, 0x6, URZ ;  /* 0x000000060a0a7899 */ /* 0x000fe2000800063f */
[----:B------:R-:W-:Y:S01]  /*16a20*/  IADD3 R246, R250, 0x100000, R248 ;  /* 0x00100000faf67810 */ /* 0x000fe20007ffe0f8 */
[----:B------:R-:W4:Y:S01]  /*16a30*/  LDL.LU.64 R44, [R1+0x1958] ;  /* 0x00195800012c7983 */ /* 0x000f220000300a00 */
[----:B------:R-:W-:Y:S01]  /*16a40*/  SEL R248, R247, RZ, !P1 ;  /* 0x000000fff7f87207 */ /* 0x000fe20004800000 */
[----:B------:R-:W-:-:S02]  /*16a50*/  ULDC UR6, c[0x0][0x230] ;  /* 0x00008c0000067ab9 */ /* 0x000fc40000000800 */
[----:B---3--:R-:W-:Y:S01]  /*16a60*/  LDGSTS.E [R246], desc[UR46][R28.64], P2 ;  /* 0x000000001cf67fae */ /* 0x008fe2000912186e */
[----:B------:R-:W-:Y:S02]  /*16a70*/  ISETP.NE.U32.AND P2, PT, R248, RZ, PT ;  /* 0x000000fff800720c */ /* 0x000fe40003f45070 */
[----:B------:R-:W1:Y:S01]  /*16a80*/  S2R R248, SR_TID.X ;  /* 0x0000000000f87919 */ /* 0x000e620000002100 */
[----:B------:R-:W-:Y:S02]  /*16a90*/  ISETP.GE.AND P1, PT, R249, UR7, PT ;  /* 0x00000007f9007c0c */ /* 0x000fe4000bf26270 */
[----:B------:R-:W-:Y:S01]  /*16aa0*/  SEL R249, R247, RZ, !P3 ;  /* 0x000000fff7f97207 */ /* 0x000fe20005800000 */
[----:B------:R-:W3:Y:S04]  /*16ab0*/  LDL.LU.64 R36, [R1+0x1950] ;  /* 0x0019500001247983 */ /* 0x000ee80000300a00 */
[----:B------:R2:W-:Y:S04]  /*16ac0*/  STL.64 [R1+0x17b0], R244 ;  /* 0x0017b0f401007387 */ /* 0x0005e80000100a00 */
[----:B--2---:R2:W-:Y:S04]  /*16ad0*/  LDGSTS.E [R246+0x8], desc[UR46][R4.64], P0 ;  /* 0x0000800004f67fae */ /* 0x0045e8000812186e */
[----:B------:R-:W4:Y:S04]  /*16ae0*/  LDL.64 R244, [R1+0x70] ;  /* 0x0000700001f47983 */ /* 0x000f280000100a00 */
[----:B------:R-:W3:Y:S01]  /*16af0*/  LDL.LU.64 R28, [R1+0x1948] ;  /* 0x00194800011c7983 */ /* 0x000ee20000300a00 */
[----:B-1----:R-:W-:-:S04]  /*16b00*/  LOP3.LUT R248, R248, 0x3f, RZ, 0xc0, !PT ;  /* 0x0000003ff8f87812 */ /* 0x002fc800078ec0ff */
[----:B------:R-:W-:Y:S01]  /*16b10*/  ISETP.GE.AND P3, PT, R248, UR4, PT ;  /* 0x00000004f8007c0c */ /* 0x000fe2000bf66270 */
[----:B--2---:R-:W1:Y:S01]  /*16b20*/  S2R R5, SR_TID.X ;  /* 0x0000000000057919 */ /* 0x004e620000002100 */
[C---:B------:R-:W-:Y:S01]  /*16b30*/  SEL R248, R247.reuse, RZ, !P1 ;  /* 0x000000fff7f87207 */ /* 0x040fe20004800000 */
[----:B------:R-:W-:Y:S01]  /*16b40*/  ULDC UR4, c[0x0][0x230] ;  /* 0x00008c0000047ab9 */ /* 0x000fe20000000800 */
[----:B------:R-:W-:Y:S02]  /*16b50*/  SEL R247, R247, RZ, !P3 ;  /* 0x000000fff7f77207 */ /* 0x000fe40005800000 */
[----:B------:R-:W-:Y:S02]  /*16b60*/  ISETP.NE.U32.AND P1, PT, R249, RZ, PT ;  /* 0x000000fff900720c */ /* 0x000fe40003f25070 */
[----:B------:R-:W-:Y:S02]  /*16b70*/  ISETP.NE.U32.AND P3, PT, R248, RZ, PT ;  /* 0x000000fff800720c */ /* 0x000fe40003f65070 */
[----:B------:R-:W2:Y:S01]  /*16b80*/  LDL.64 R248, [R1] ;  /* 0x0000000001f87983 */ /* 0x000ea20000100a00 */
[----:B------:R-:W1:Y:S01]  /*16b90*/  S2R R6, SR_TID.X ;  /* 0x0000000000067919 */ /* 0x000e620000002100 */
[----:B------:R-:W-:-:S02]  /*16ba0*/  LOP3.LUT R4, R21, 0x70, RZ, 0x3c, !PT ;  /* 0x0000007015047812 */ /* 0x000fc400078e3cff */
[----:B------:R-:W-:Y:S01]  /*16bb0*/  ISETP.NE.U32.AND P0, PT, R247, RZ, PT ;  /* 0x000000fff700720c */ /* 0x000fe20003f05070 */
[----:B------:R-:W3:Y:S01]  /*16bc0*/  LDL.LU R21, [R1+0x1940] ;  /* 0x0019400001157983 */ /* 0x000ee20000300800 */
[----:B------:R-:W-:-:S03]  /*16bd0*/  IADD3 R247, R250, 0x100000, R4 ;  /* 0x00100000faf77810 */ /* 0x000fc60007ffe004 */
[----:B------:R1:W-:Y:S02]  /*16be0*/  STL [R1+0xf5c], R4 ;  /* 0x000f5c0401007387 */ /* 0x0003e40000100800 */
[----:B-1----:R-:W1:Y:S01]  /*16bf0*/  S2R R4, SR_TID.X ;  /* 0x0000000000047919 */ /* 0x002e620000002100 */
[----:B------:R-:W-:Y:S01]  /*16c00*/  UIADD3 UR4, UR4, -0x40, URZ ;  /* 0xffffffc004047890 */ /* 0x000fe2000fffe03f */
[----:B------:R-:W-:-:S04]  /*16c10*/  SHF.R.U32.HI R6, RZ, 0x6, R6 ;  /* 0x00000006ff067819 */ /* 0x000fc80000011606 */
[----:B------:R-:W-:Y:S01]  /*16c20*/  SGXT.U32 R6, R6, 0x1 ;  /* 0x000000010606781a */ /* 0x000fe20000000000 */
[----:B------:R-:W-:Y:S04]  /*16c30*/  STL [R1+0x17a0], R246 ;  /* 0x0017a0f601007387 */ /* 0x000fe80000100800 */
[----:B------:R1:W-:Y:S04]  /*16c40*/  STL.64 [R1+0x1790], R242 ;  /* 0x001790f201007387 */ /* 0x0003e80000100a00 */
[----:B--2---:R2:W-:Y:S02]  /*16c50*/  LDGSTS.E [R246+0x2000], desc[UR46][R248.64], P4 ;  /* 0x02000000f8f67fae */ /* 0x0045e4000a12186e */
[----:B--2---:R-:W-:-:S02]  /*16c60*/  SHF.R.U32.HI R249, RZ, 0x6, R5 ;  /* 0x00000006fff97819 */ /* 0x004fc40000011605 */
[----:B------:R2:W-:Y:S01]  /*16c70*/  LDGSTS.E [R246+0x2008], desc[UR46][R242.64], P6 ;  /* 0x02008000f2f67fae */ /* 0x0005e2000b12186e */
[----:B------:R-:W3:Y:S01]  /*16c80*/  LDC R5, c[0x0][0x230] ;  /* 0x00008c00ff057b82 */ /* 0x000ee20000000800 */
[----:B------:R-:W-:Y:S02]  /*16c90*/  SGXT.U32 R249, R249, 0x1 ;  /* 0x00000001f9f9781a */ /* 0x000fe40000000000 */
[----:B----4-:R-:W-:Y:S01]  /*16ca0*/  LDGSTS.E [R247], desc[UR46][R244.64], P5 ;  /* 0x00000000f4f77fae */ /* 0x010fe2000a92186e */
[----:B------:R-:W-:Y:S02]  /*16cb0*/  ISETP.GE.AND P4, PT, R6, UR4, PT ;  /* 0x0000000406007c0c */ /* 0x000fe4000bf86270 */
[----:B------:R-:W-:-:S04]  /*16cc0*/  LOP3.LUT R249, R249, 0x2, RZ, 0xfc, !PT ;  /* 0x00000002f9f97812 */ /* 0x000fc800078efcff */
[----:B------:R-:W-:Y:S01]  /*16cd0*/  ISETP.GE.AND P6, PT, R249, UR4, PT ;  /* 0x00000004f9007c0c */ /* 0x000fe2000bfc6270 */
[----:B-1----:R-:W4:Y:S01]  /*16ce0*/  LDL.64 R242, [R1+0x68] ;  /* 0x0000680001f27983 */ /* 0x002f220000100a00 */
[----:B------:R-:W-:Y:S01]  /*16cf0*/  SEL R249, RZ, 0x4, P4 ;  /* 0x00000004fff97807 */ /* 0x000fe20002000000 */
[----:B---3--:R-:W-:Y:S02]  /*16d00*/  VIADD R5, R5, 0x3f ;  /* 0x0000003f05057836 */ /* 0x008fe40000000000 */
[----:B------:R-:W3:Y:S03]  /*16d10*/  LDL.64 R244, [R1+0x110] ;  /* 0x0001100001f47983 */ /* 0x000ee60000100a00 */
[----:B------:R-:W-:Y:S02]  /*16d20*/  ISETP.GT.AND P4, PT, R5, 0x7f, PT ;  /* 0x0000007f0500780c */ /* 0x000fe40003f84270 */
[----:B------:R-:W-:-:S02]  /*16d30*/  SHF.R.U32.HI R5, RZ, 0x6, R4 ;  /* 0x00000006ff057819 */ /* 0x000fc40000011604 */
[----:B------:R-:W-:Y:S02]  /*16d40*/  SHF.R.U32.HI R4, RZ, 0x6, R4 ;  /* 0x00000006ff047819 */ /* 0x000fe40000011604 */
[----:B------:R-:W-:Y:S02]  /*16d50*/  SGXT.U32 R5, R5, 0x1 ;  /* 0x000000010505781a */ /* 0x000fe40000000000 */
[----:B------:R-:W-:Y:S02]  /*16d60*/  SGXT.U32 R4, R4, 0x1 ;  /* 0x000000010404781a */ /* 0x000fe40000000000 */
[----:B------:R-:W-:Y:S02]  /*16d70*/  LOP3.LUT R5, R5, 0x22, RZ, 0xfc, !PT ;  /* 0x0000002205057812 */ /* 0x000fe400078efcff */
[----:B------:R-:W-:Y:S02]  /*16d80*/  LOP3.LUT R4, R4, 0x20, RZ, 0xfc, !PT ;  /* 0x0000002004047812 */ /* 0x000fe400078efcff */
[----:B------:R-:W-:-:S02]  /*16d90*/  SEL R248, RZ, 0x4, P6 ;  /* 0x00000004fff87807 */ /* 0x000fc40003000000 */
[----:B------:R-:W-:Y:S02]  /*16da0*/  ISETP.GE.AND P5, PT, R4, UR4, PT ;  /* 0x0000000404007c0c */ /* 0x000fe4000bfa6270 */
[----:B------:R-:W-:Y:S02]  /*16db0*/  ISETP.GE.AND P6, PT, R5, UR4, PT ;  /* 0x0000000405007c0c */ /* 0x000fe4000bfc6270 */
[----:B------:R-:W3:Y:S01]  /*16dc0*/  LDL.64 R4, [R1+0xf0] ;  /* 0x0000f00001047983 */ /* 0x000ee20000100a00 */
[----:B------:R-:W-:Y:S02]  /*16dd0*/  SEL R250, R249, RZ, P4 ;  /* 0x000000fff9fa7207 */ /* 0x000fe40002000000 */
[----:B------:R-:W-:Y:S02]  /*16de0*/  SEL R249, R248, RZ, P4 ;  /* 0x000000fff8f97207 */ /* 0x000fe40002000000 */
[----:B------:R-:W-:Y:S02]  /*16df0*/  SEL R248, RZ, 0x4, P5 ;  /* 0x00000004fff87807 */ /* 0x000fe40002800000 */
[----:B------:R-:W-:-:S02]  /*16e00*/  ISETP.NE.U32.AND P5, PT, R250, RZ, PT ;  /* 0x000000fffa00720c */ /* 0x000fc40003fa5070 */
[----:B------:R-:W-:Y:S02]  /*16e10*/  SEL R250, RZ, 0x4, P6 ;  /* 0x00000004fffa7807 */ /* 0x000fe40003000000 */
[----:B------:R-:W-:Y:S02]  /*16e20*/  ISETP.NE.U32.AND P6, PT, R249, RZ, PT ;  /* 0x000000fff900720c */ /* 0x000fe40003fc5070 */
[----:B------:R-:W-:Y:S02]  /*16e30*/  SEL R249, R248, RZ, P4 ;  /* 0x000000fff8f97207 */ /* 0x000fe40002000000 */
[----:B------:R-:W-:Y:S01]  /*16e40*/  SEL R248, R250, RZ, P4 ;  /* 0x000000fffaf87207 */ /* 0x000fe20002000000 */
[----:B------:R-:W-:Y:S01]  /*16e50*/  STL.64 [R1+0x1788], R240 ;  /* 0x001788f001007387 */ /* 0x000fe20000100a00 */
[----:B--2---:R-:W-:-:S03]  /*16e60*/  LOP3.LUT R246, R3, 0x20, RZ, 0x3c, !PT ;  /* 0x0000002003f67812 */ /* 0x004fc600078e3cff */
[----:B------:R-:W-:Y:S04]  /*16e70*/  STL [R1+0x17a4], R247 ;  /* 0x0017a4f701007387 */ /* 0x000fe80000100800 */
[----:B------:R-:W-:Y:S04]  /*16e80*/  STL.64 [R1+0x1798], R238 ;  /* 0x001798ee01007387 */ /* 0x000fe80000100a00 */
[----:B------:R1:W-:Y:S04]  /*16e90*/  STL.64 [R1+0xf78], R2 ;  /* 0x000f780201007387 */ /* 0x0003e80000100a00 */
[----:B----4-:R2:W-:Y:S04]  /*16ea0*/  LDGSTS.E [R247+0x8], desc[UR46][R242.64], P2 ;  /* 0x00008000f2f77fae */ /* 0x0105e8000912186e */
[----:B------:R-:W-:Y:S04]  /*16eb0*/  LDGSTS.E [R247+0x2000], desc[UR46][R240.64], P1 ;  /* 0x02000000f0f77fae */ /* 0x000fe8000892186e */
[----:B------:R-:W-:Y:S01]  /*16ec0*/  LDGSTS.E [R247+0x2008], desc[UR46][R238.64], P3 ;  /* 0x02008000eef77fae */ /* 0x000fe2000992186e */
[----:B------:R-:W-:-:S02]  /*16ed0*/  ISETP.GE.AND P3, PT, R252, UR4, PT ;  /* 0x00000004fc007c0c */ /* 0x000fc4000bf66270 */
[----:B------:R-:W-:Y:S01]  /*16ee0*/  ISETP.NE.U32.AND P1, PT, R248, RZ, PT ;  /* 0x000000fff800720c */ /* 0x000fe20003f25070 */
[----:B------:R-:W0:Y:S01]  /*16ef0*/  LDGDEPBAR ;  /* 0x00000000000079af */ /* 0x000e220000000000 */
[----:B------:R-:W-:Y:S01]  /*16f00*/  SEL R6, RZ, 0x4, P3 ;  /* 0x00000004ff067807 */ /* 0x000fe20001800000 */
[C---:B------:R-:W-:Y:S01]  /*16f10*/  VIADD R248, R3.reuse, UR45 ;  /* 0x0000002d03f87c36 */ /* 0x040fe20008000000 */
[C---:B--2---:R-:W-:Y:S02]  /*16f20*/  LOP3.LUT R243, R3.reuse, 0x40, RZ, 0x3c, !PT ;  /* 0x0000004003f37812 */ /* 0x044fe400078e3cff */
[----:B------:R-:W-:Y:S02]  /*16f30*/  LOP3.LUT R242, R3, 0x60, RZ, 0x3c, !PT ;  /* 0x0000006003f27812 */ /* 0x000fe400078e3cff */
[----:B------:R-:W-:Y:S01]  /*16f40*/  SEL R6, R6, RZ, P4 ;  /* 0x000000ff06067207 */ /* 0x000fe20002000000 */
[----:B---3--:R-:W-:Y:S01]  /*16f50*/  LDGSTS.E [R248], desc[UR46][R244.64], P0 ;  /* 0x00000000f4f87fae */ /* 0x008fe2000812186e */
[----:B------:R-:W-:Y:S01]  /*16f60*/  ISETP.NE.U32.AND P2, PT, R249, RZ, PT ;  /* 0x000000fff900720c */ /* 0x000fe20003f45070 */
[----:B------:R-:W-:Y:S01]  /*16f70*/  VIADD R249, R246, UR45 ;  /* 0x0000002df6f97c36 */ /* 0x000fe20008000000 */
[----:B------:R-:W-:Y:S01]  /*16f80*/  ISETP.GE.AND P3, PT, R251, UR4, PT ;  /* 0x00000004fb007c0c */ /* 0x000fe2000bf66270 */
[----:B------:R-:W-:Y:S01]  /*16f90*/  VIADD R250, R243, UR45 ;  /* 0x0000002df3fa7c36 */ /* 0x000fe20008000000 */
[----:B------:R2:W-:Y:S01]  /*16fa0*/  STL.64 [R1+0x17c8], R6 ;  /* 0x0017c80601007387 */ /* 0x0005e20000100a00 */
[----:B------:R-:W-:-:S03]  /*16fb0*/  VIADD R251, R242, UR45 ;  /* 0x0000002df2fb7c36 */ /* 0x000fc60008000000 */
[----:B-1----:R-:W3:Y:S04]  /*16fc0*/  LDL.64 R2, [R1+0x190] ;  /* 0x0001900001027983 */ /* 0x002ee80000100a00 */
[----:B------:R-:W4:Y:S04]  /*16fd0*/  LDL.64 R238, [R1+0x350] ;  /* 0x0003500001ee7983 */ /* 0x000f280000100a00 */
[----:B--2---:R-:W2:Y:S04]  /*16fe0*/  LDL.64 R6, [R1+0x330] ;  /* 0x0003300001067983 */ /* 0x004ea80000100a00 */
[----:B------:R-:W-:Y:S04]  /*16ff0*/  LDGSTS.E [R248+0x400], desc[UR46][R4.64], P0 ;  /* 0x0040000004f87fae */ /* 0x000fe8000812186e */
[----:B------:R-:W4:Y:S04]  /*17000*/  LDL.64 R246, [R1+0x370] ;  /* 0x0003700001f67983 */ /* 0x000f280000100a00 */
[----:B------:R-:W4:Y:S04]  /*17010*/  LDL.64 R240, [R1+0x390] ;  /* 0x0003900001f07983 */ /* 0x000f280000100a00 */
[----:B------:R-:W4:Y:S04]  /*17020*/  LDL.64 R242, [R1+0x3b0] ;  /* 0x0003b00001f27983 */ /* 0x000f280000100a00 */
[----:B------:R-:W4:Y:S04]  /*17030*/  LDL.64 R244, [R1+0x3d0] ;  /* 0x0003d00001f47983 */ /* 0x000f280000100a00 */
[----:B------:R-:W4:Y:S04]  /*17040*/  LDL.64 R4, [R1+0x3f0] ;  /* 0x0003f00001047983 */ /* 0x000f280000100a00 */
[----:B------:R-:W-:Y:S04]  /*17050*/  LDGSTS.E [R248+0x800], desc[UR46][R232.64], P0 ;  /* 0x00800000e8f87fae */ /* 0x000fe8000812186e */
[----:B------:R1:W-:Y:S04]  /*17060*/  STL.64 [R1+0x1770], R232 ;  /* 0x001770e801007387 */ /* 0x0003e80000100a00 */
[----:B------:R-:W-:Y:S04]  /*17070*/  LDGSTS.E [R248+0xc00], desc[UR46][R224.64], P0 ;  /* 0x00c00000e0f87fae */ /* 0x000fe8000812186e */
[----:B------:R-:W-:Y:S04]  /*17080*/  LDGSTS.E [R248+0x1000], desc[UR46][R216.64], P0 ;  /* 0x01000000d8f87fae */ /* 0x000fe8000812186e */
[----:B-1----:R-:W2:Y:S04]  /*17090*/  LDL.64 R232, [R1+0x310] ;  /* 0x0003100001e87983 */ /* 0x002ea80000100a00 */
[----:B------:R1:W-:Y:S04]  /*170a0*/  STL.64 [R1+0x1768], R224 ;  /* 0x001768e001007387 */ /* 0x0003e80000100a00 */
[----:B------:R-:W-:Y:S04]  /*170b0*/  LDGSTS.E [R248+0x1400], desc[UR46][R208.64], P0 ;  /* 0x01400000d0f87fae */ /* 0x000fe8000812186e */
[----:B------:R-:W-:Y:S04]  /*170c0*/  LDGSTS.E [R248+0x1800], desc[UR46][R200.64], P0 ;  /* 0x01800000c8f87fae */ /* 0x000fe8000812186e */
[----:B-1----:R-:W4:Y:S04]  /*170d0*/  LDL.64 R224, [R1+0x2f0] ;  /* 0x0002f00001e07983 */ /* 0x002f280000100a00 */
[----:B------:R1:W-:Y:S04]  /*170e0*/  STL.64 [R1+0x1778], R216 ;  /* 0x001778d801007387 */ /* 0x0003e80000100a00 */
[----:B------:R-:W-:Y:S04]  /*170f0*/  LDGSTS.E [R248+0x1c00], desc[UR46][R192.64], P0 ;  /* 0x01c00000c0f87fae */ /* 0x000fe8000812186e */
[----:B------:R-:W-:Y:S04]  /*17100*/  LDGSTS.E [R248+0x2000], desc[UR46][R184.64], P0 ;  /* 0x02000000b8f87fae */ /* 0x000fe8000812186e */
[----:B-1----:R-:W3:Y:S04]  /*17110*/  LDL.64 R216, [R1+0x170] ;  /* 0x0001700001d87983 */ /* 0x002ee80000100a00 */
        /* <DEDUP_REMOVED lines=45> */
[----:B-1----:R-:W2:Y:S04]  /*173f0*/  LDL.64 R120, [R1+0x130] ;  /* 0x0001300001787983 */ /* 0x002ea80000100a00 */
[----:B------:R-:W-:Y:S04]  /*17400*/  STL.64 [R1+0x1818], R112 ;  /* 0x0018187001007387 */ /* 0x000fe80000100a00 */
[----:B------:R-:W-:Y:S04]  /*17410*/  STL.64 [R1+0x1820], R104 ;  /* 0x0018206801007387 */ /* 0x000fe80000100a00 */
[----:B------:R1:W-:Y:S04]  /*17420*/  STL.64 [R1+0x1828], R96 ;  /* 0x0018286001007387 */ /* 0x0003e80000100a00 */
[----:B------:R1:W-:Y:S04]  /*17430*/  STL.64 [R1+0x1830], R88 ;  /* 0x0018305801007387 */ /* 0x0003e80000100a00 */
[----:B------:R-:W-:Y:S04]  /*17440*/  STL.64 [R1+0x1838], R80 ;  /* 0x0018385001007387 */ /* 0x000fe80000100a00 */
[----:B------:R-:W-:Y:S04]  /*17450*/  STL.64 [R1+0x1840], R72 ;  /* 0x0018404801007387 */ /* 0x000fe80000100a00 */
[----:B------:R-:W-:Y:S04]  /*17460*/  STL.64 [R1+0x1848], R64 ;  /* 0x0018484001007387 */ /* 0x000fe80000100a00 */
[----:B--2---:R-:W-:Y:S04]  /*17470*/  LDGSTS.E [R248+0x7c00], desc[UR46][R120.64], P0 ;  /* 0x07c0000078f87fae */ /* 0x004fe8000812186e */
[----:B---3--:R-:W-:Y:S04]  /*17480*/  LDGSTS.E [R248+0x10000], desc[UR46][R128.64], P0 ;  /* 0x1000000080f87fae */ /* 0x008fe8000812186e */
[----:B------:R-:W-:Y:S04]  /*17490*/  LDGSTS.E [R248+0x10400], desc[UR46][R216.64], P0 ;  /* 0x10400000d8f87fae */ /* 0x000fe8000812186e */
[----:B------:R-:W-:Y:S04]  /*174a0*/  LDGSTS.E [R248+0x10800], desc[UR46][R2.64], P0 ;  /* 0x1080000002f87fae */ /* 0x000fe8000812186e */
[----:B----4-:R-:W-:Y:S04]  /*174b0*/  LDGSTS.E [R248+0x10c00], desc[UR46][R136.64], P0 ;  /* 0x10c0000088f87fae */ /* 0x010fe8000812186e */
[----:B------:R-:W2:Y:S04]  /*174c0*/  LDL.LU.64 R216, [R1+0x108] ;  /* 0x0001080001d87983 */ /* 0x000ea80000300a00 */
[----:B------:R-:W3:Y:S04]  /*174d0*/  LDL.LU.64 R2, [R1+0xe8] ;  /* 0x0000e80001027983 */ /* 0x000ee80000300a00 */
[----:B------:R-:W-:Y:S04]  /*174e0*/  LDGSTS.E [R248+0x11000], desc[UR46][R144.64], P0 ;  /* 0x1100000090f87fae */ /* 0x000fe8000812186e */
        /* <DEDUP_REMOVED lines=20> */
[----:B------:R-:W4:Y:S04]  /*17630*/  LDL.LU.64 R12, [R1+0x1938] ;  /* 0x00193800010c7983 */ /* 0x000f280000300a00 */
[----:B------:R-:W4:Y:S04]  /*17640*/  LDL.LU.64 R234, [R1+0x1930] ;  /* 0x0019300001ea7983 */ /* 0x000f280000300a00 */
[----:B------:R-:W4:Y:S04]  /*17650*/  LDL.LU.64 R226, [R1+0x1928] ;  /* 0x0019280001e27983 */ /* 0x000f280000300a00 */
        /* <DEDUP_REMOVED lines=13> */
[----:B------:R-:W4:Y:S04]  /*17730*/  LDL.LU.64 R170, [R1+0x18f0] ;  /* 0x0018f00001aa7983 */ /* 0x000f280000300a00 */
[----:B-1----:R-:W4:Y:S04]  /*17740*/  LDL.64 R96, [R1+0x118] ;  /* 0x0001180001607983 */ /* 0x002f280000100a00 */
[----:B------:R-:W4:Y:S04]  /*17750*/  LDL.64 R104, [R1+0x138] ;  /* 0x0001380001687983 */ /* 0x000f280000100a00 */
        /* <DEDUP_REMOVED lines=22> */
[----:B--2---:R-:W-:Y:S04]  /*178c0*/  LDGSTS.E [R249+0x100], desc[UR46][R216.64], P0 ;  /* 0x00100000d8f97fae */ /* 0x004fe8000812186e */
[----:B---3--:R-:W-:Y:S04]  /*178d0*/  LDGSTS.E [R249+0x500], desc[UR46][R2.64], P0 ;  /* 0x0050000002f97fae */ /* 0x008fe8000812186e */
        /* <DEDUP_REMOVED lines=28> */
[----:B----4-:R-:W-:Y:S04]  /*17aa0*/  LDGSTS.E [R249+0x7900], desc[UR46][R96.64], P0 ;  /* 0x0790000060f97fae */ /* 0x010fe8000812186e */
[----:B------:R-:W-:Y:S04]  /*17ab0*/  LDGSTS.E [R249+0x7d00], desc[UR46][R104.64], P0 ;  /* 0x07d0000068f97fae */ /* 0x000fe8000812186e */
[----:B------:R-:W-:Y:S04]  /*17ac0*/  LDGSTS.E [R249+0x10100], desc[UR46][R112.64], P0 ;  /* 0x1010000070f97fae */ /* 0x000fe8000812186e */
[----:B------:R-:W-:Y:S04]  /*17ad0*/  LDGSTS.E [R249+0x10500], desc[UR46][R120.64], P0 ;  /* 0x1050000078f97fae */ /* 0x000fe8000812186e */
[----:B------:R-:W-:Y:S04]  /*17ae0*/  LDGSTS.E [R249+0x10900], desc[UR46][R128.64], P0 ;  /* 0x1090000080f97fae */ /* 0x000fe8000812186e */
[----:B------:R-:W-:Y:S04]  /*17af0*/  LDGSTS.E [R249+0x10d00], desc[UR46][R232.64], P0 ;  /* 0x10d00000e8f97fae */ /* 0x000fe8000812186e */
[----:B------:R-:W-:Y:S04]  /*17b00*/  LDGSTS.E [R249+0x11100], desc[UR46][R136.64], P0 ;  /* 0x1110000088f97fae */ /* 0x000fe8000812186e */
[----:B------:R-:W-:Y:S04]  /*17b10*/  LDGSTS.E [R249+0x11500], desc[UR46][R144.64], P0 ;  /* 0x1150000090f97fae */ /* 0x000fe8000812186e */
[----:B------:R-:W2:Y:S04]  /*17b20*/  LDL.LU.64 R232, [R1+0x100] ;  /* 0x0001000001e87983 */ /* 0x000ea80000300a00 */
        /* <DEDUP_REMOVED lines=19> */
[----:B------:R-:W3:Y:S04]  /*17c60*/  LDL.LU.64 R162, [R1+0x18e8] ;  /* 0x0018e80001a27983 */ /* 0x000ee80000300a00 */
        /* <DEDUP_REMOVED lines=16> */
[----:B------:R-:W3:Y:S04]  /*17d70*/  LDL.64 R88, [R1+0x120] ;  /* 0x0001200001587983 */ /* 0x000ee80000100a00 */
        /* <DEDUP_REMOVED lines=23> */
[----:B------:R1:W-:Y:S04]  /*17ef0*/  STL.64 [R1+0x1760], R248 ;  /* 0x001760f801007387 */ /* 0x0003e80000100a00 */
[----:B-1----:R-:W4:Y:S04]  /*17f00*/  LDL.LU.64 R248, [R1+0x598] ;  /* 0x0005980001f87983 */ /* 0x002f280000300a00 */
[----:B--2---:R-:W-:Y:S04]  /*17f10*/  LDGSTS.E [R250+0x200], desc[UR46][R232.64], P0 ;  /* 0x00200000e8fa7fae */ /* 0x004fe8000812186e */
        /* <DEDUP_REMOVED lines=29> */
[----:B---3--:R-:W-:Y:S04]  /*180f0*/  LDGSTS.E [R250+0x7a00], desc[UR46][R88.64], P0 ;  /* 0x07a0000058fa7fae */ /* 0x008fe8000812186e */
[----:B----4-:R-:W-:Y:S04]  /*18100*/  LDGSTS.E [R250+0x7e00], desc[UR46][R96.64], P0 ;  /* 0x07e0000060fa7fae */ /* 0x010fe8000812186e */
        /* <DEDUP_REMOVED lines=102> */
[----:B------:R-:W2:Y:S04]  /*18770*/  LDL.64 R238, [R1+0x2a8] ;  /* 0x0002a80001ee7983 */ /* 0x000ea80000100a00 */
[----:B------:R-:W3:Y:S04]  /*18780*/  LDL.64 R246, [R1+0x288] ;  /* 0x0002880001f67983 */ /* 0x000ee80000100a00 */
[----:B------:R-:W-:Y:S04]  /*18790*/  LDGSTS.E [R251+0x10700], desc[UR46][R244.64], P0 ;  /* 0x10700000f4fb7fae */ /* 0x000fe8000812186e */
[----:B------:R-:W4:Y:S04]  /*187a0*/  LDL.64 R242, [R1+0x408] ;  /* 0x0004080001f27983 */ /* 0x000f280000100a00 */
        /* <DEDUP_REMOVED lines=9> */
[----:B------:R-:W4:Y:S04]  /*18840*/  LDL.LU.64 R64, [R1+0x1848] ;  /* 0x0018480001407983 */ /* 0x000f280000300a00 */
[----:B------:R-:W-:Y:S04]  /*18850*/  LDGSTS.E [R251+0x11f00], desc[UR46][R80.64], P0 ;  /* 0x11f0000050fb7fae */ /* 0x000fe8000812186e */
[----:B------:R-:W4:Y:S04]  /*18860*/  LDL.LU.64 R72, [R1+0x1840] ;  /* 0x0018400001487983 */ /* 0x000f280000300a00 */
[----:B------:R-:W-:Y:S04]  /*18870*/  LDGSTS.E [R251+0x12300], desc[UR46][R88.64], P0 ;  /* 0x1230000058fb7fae */ /* 0x000fe8000812186e */
[----:B------:R-:W4:Y:S04]  /*18880*/  LDL.LU.64 R80, [R1+0x1838] ;  /* 0x0018380001507983 */ /* 0x000f280000300a00 */
[----:B------:R-:W4:Y:S04]  /*18890*/  LDL.LU.64 R88, [R1+0x1830] ;  /* 0x0018300001587983 */ /* 0x000f280000300a00 */
[----:B---3--:R-:W-:Y:S04]  /*188a0*/  LDGSTS.E [R251+0x12700], desc[UR46][R246.64], P0 ;  /* 0x12700000f6fb7fae */ /* 0x008fe8000812186e */
[----:B--2---:R-:W-:Y:S04]  /*188b0*/  LDGSTS.E [R251+0x12b00], desc[UR46][R238.64], P0 ;  /* 0x12b00000eefb7fae */ /* 0x004fe8000812186e */
[----:B------:R-:W-:Y:S04]  /*188c0*/  LDGSTS.E [R251+0x12f00], desc[UR46][R96.64], P0 ;  /* 0x12f0000060fb7fae */ /* 0x000fe8000812186e */
[----:B------:R-:W2:Y:S04]  /*188d0*/  LDL.LU.64 R246, [R1+0xe0] ;  /* 0x0000e00001f67983 */ /* 0x000ea80000300a00 */
[----:B------:R-:W3:Y:S04]  /*188e0*/  LDL.LU.64 R238, [R1+0xd8] ;  /* 0x0000d80001ee7983 */ /* 0x000ee80000300a00 */
[----:B------:R-:W3:Y:S04]  /*188f0*/  LDL.LU.64 R96, [R1+0x1828] ;  /* 0x0018280001607983 */ /* 0x000ee80000300a00 */
[----:B------:R-:W-:Y:S04]  /*18900*/  LDGSTS.E [R251+0x13300], desc[UR46][R104.64], P0 ;  /* 0x1330000068fb7fae */ /* 0x000fe8000812186e */
[----:B------:R-:W-:Y:S04]  /*18910*/  LDGSTS.E [R251+0x13700], desc[UR46][R112.64], P0 ;  /* 0x1370000070fb7fae */ /* 0x000fe8000812186e */
[----:B------:R-:W-:Y:S04]  /*18920*/  LDGSTS.E [R251+0x13b00], desc[UR46][R120.64], P0 ;  /* 0x13b0000078fb7fae */ /* 0x000fe8000812186e */
[----:B------:R-:W3:Y:S04]  /*18930*/  LDL.LU.64 R104, [R1+0x1820] ;  /* 0x0018200001687983 */ /* 0x000ee80000300a00 */
        /* <DEDUP_REMOVED lines=14> */
[----:B----4-:R-:W-:Y:S04]  /*18a20*/  LDGSTS.E [R251+0x15700], desc[UR46][R242.64], P0 ;  /* 0x15700000f2fb7fae */ /* 0x010fe8000812186e */
        /* <DEDUP_REMOVED lines=10> */
[----:B------:R-:W-:Y:S04]  /*18ad0*/  LDGSTS.E [R251+0x16f00], desc[UR46][R192.64], P0 ;  /* 0x16f00000c0fb7fae */ /* 0x000fe8000812186e */
[----:B------:R-:W-:Y:S04]  /*18ae0*/  LDGSTS.E [R251+0x17300], desc[UR46][R200.64], P0 ;  /* 0x17300000c8fb7fae */ /* 0x000fe8000812186e */
[----:B------:R1:W-:Y:S01]  /*18af0*/  LDGSTS.E [R251+0x17700], desc[UR46][R240.64], P0 ;  /* 0x17700000f0fb7fae */ /* 0x0003e2000812186e */
[----:B------:R-:W-:-:S03]  /*18b00*/  IMAD.U32 R252, RZ, RZ, UR10 ;  /* 0x0000000afffc7e24 */ /* 0x000fc6000f8e00ff */
[----:B------:R-:W4:Y:S04]  /*18b10*/  LDL.LU.64 R4, [R1+0x17c0] ;  /* 0x0017c00001047983 */ /* 0x000f280000300a00 */
[----:B------:R1:W-:Y:S02]  /*18b20*/  LDGSTS.E [R251+0x17b00], desc[UR46][R208.64], P0 ;  /* 0x17b00000d0fb7fae */ /* 0x0003e4000812186e */
[----:B-1----:R-:W1:Y:S02]  /*18b30*/  S2R R241, SR_TID.X ;  /* 0x0000000000f17919 */ /* 0x002e640000002100 */
[----:B------:R4:W-:Y:S04]  /*18b40*/  STL.64 [R1+0x1640], R250 ;  /* 0x001640fa01007387 */ /* 0x0009e80000100a00 */
[----:B------:R4:W-:Y:S04]  /*18b50*/  LDGSTS.E [R251+0x17f00], desc[UR46][R248.64], P0 ;  /* 0x17f00000f8fb7fae */ /* 0x0009e8000812186e */
[----:B------:R-:W0:Y:S01]  /*18b60*/  LDGDEPBAR ;  /* 0x00000000000079af */ /* 0x000e220000000000 */
[----:B-1----:R-:W-:-:S03]  /*18b70*/  SHF.R.U32.HI R209, RZ, 0x6, R241 ;  /* 0x00000006ffd17819 */ /* 0x002fc600000116f1 */
[----:B------:R-:W4:Y:S01]  /*18b80*/  LDL.LU.64 R240, [R1+0xd0] ;  /* 0x0000d00001f07983 */ /* 0x000f220000300a00 */
[----:B------:R-:W-:-:S04]  /*18b90*/  SGXT.U32 R209, R209, 0x1 ;  /* 0x00000001d1d1781a */ /* 0x000fc80000000000 */
[----:B------:R-:W-:Y:S01]  /*18ba0*/  LOP3.LUT R209, R209, 0x24, RZ, 0xfc, !PT ;  /* 0x00000024d1d17812 */ /* 0x000fe200078efcff */
[C---:B--2---:R-:W-:Y:S01]  /*18bb0*/  IMAD.WIDE R200, R252.reuse, 0x4, R246 ;  /* 0x00000004fcc87825 */ /* 0x044fe200078e02f6 */
[----:B------:R-:W-:Y:S06]  /*18bc0*/  BAR.SYNC.DEFER_BLOCKING 0x0 ;  /* 0x0000000000007b1d */ /* 0x000fec0000010000 */
[----:B------:R-:W2:Y:S01]  /*18bd0*/  LDL.LU.64 R246, [R1+0xc8] ;  /* 0x0000c80001f67983 */ /* 0x000ea20000300a00 */
[----:B---3--:R-:W-:-:S03]  /*18be0*/  IMAD.WIDE R192, R252, 0x4, R238 ;  /* 0x00000004fcc07825 */ /* 0x008fc600078e02ee */
[----:B------:R1:W-:Y:S04]  /*18bf0*/  STL.64 [R1+0x970], R200 ;  /* 0x000970c801007387 */ /* 0x0003e80000100a00 */
[----:B------:R3:W-:Y:S01]  /*18c00*/  STL.64 [R1+0x968], R192 ;  /* 0x000968c001007387 */ /* 0x0007e20000100a00 */
[----:B----4-:R-:W-:Y:S01]  /*18c10*/  ISETP.NE.U32.AND P0, PT, R6, RZ, PT ;  /* 0x000000ff0600720c */ /* 0x010fe20003f05070 */
[----:B------:R-:W-:Y:S01]  /*18c20*/  IMAD.WIDE R250, R252, 0x4, R242 ;  /* 0x00000004fcfa7825 */ /* 0x000fe200078e02f2 */
[----:B------:R-:W-:Y:S01]  /*18c30*/  SEL R6, RZ, 0x4, P3 ;  /* 0x00000004ff067807 */ /* 0x000fe20001800000 */
[----:B------:R-:W-:Y:S01]  /*18c40*/  @!PT LDS RZ, [RZ] ;  /* 0x00000000fffff984 */ /* 0x000fe20000000800 */
[----:B------:R-:W-:Y:S01]  /*18c50*/  @!PT LDS RZ, [RZ] ;  /* 0x00000000fffff984 */ /* 0x000fe20000000800 */
[----:B------:R-:W-:Y:S01]  /*18c60*/  @!PT LDS RZ, [RZ] ;  /* 0x00000000fffff984 */ /* 0x000fe20000000800 */
[----:B------:R1:W-:Y:S01]  /*18c70*/  LDGSTS.E [R0+0x4000], desc[UR46][R200.64], P5 ;  /* 0x04000000c8007fae */ /* 0x0003e2000a92186e */
[----:B------:R-:W-:-:S03]  /*18c80*/  ISETP.GE.AND P3, PT, R209, UR4, PT ;  /* 0x00000004d1007c0c */ /* 0x000fc6000bf66270 */
[----:B------:R-:W4:Y:S01]  /*18c90*/  LDL.LU.64 R208, [R1+0x50] ;  /* 0x0000500001d07983 */ /* 0x000f220000300a00 */
[----:B------:R-:W3:Y:S01]  /*18ca0*/  S2R R239, SR_TID.X ;  /* 0x0000000000ef7919 */ /* 0x000ee20000002100 */
[----:B-1----:R-:W-:Y:S02]  /*18cb0*/  IMAD.WIDE R200, R252, 0x4, R244 ;  /* 0x00000004fcc87825 */ /* 0x002fe400078e02f4 */
[----:B------:R-:W-:Y:S04]  /*18cc0*/  STL.64 [R1+0x958], R250 ;  /* 0x000958fa01007387 */ /* 0x000fe80000100a00 */
[----:B------:R-:W4:Y:S04]  /*18cd0*/  LDL.LU.64 R242, [R1+0x48] ;  /* 0x0000480001f27983 */ /* 0x000f280000300a00 */
[----:B------:R2:W-:Y:S04]  /*18ce0*/  STL.64 [R1+0x950], R200 ;  /* 0x000950c801007387 */ /* 0x0005e80000100a00 */
[----:B------:R-:W4:Y:S04]  /*18cf0*/  LDL.LU.64 R244, [R1+0xc0] ;  /* 0x0000c00001f47983 */ /* 0x000f280000300a00 */
[----:B------:R1:W-:Y:S04]  /*18d00*/  LDGSTS.E [R0+0x4008], desc[UR46][R192.64], P6 ;  /* 0x04008000c0007fae */ /* 0x0003e8000b12186e */
[----:B------:R-:W-:Y:S04]  /*18d10*/  LDGSTS.E [R0+0x6000], desc[UR46][R250.64], P2 ;  /* 0x06000000fa007fae */ /* 0x000fe8000912186e */
[----:B------:R2:W-:Y:S01]  /*18d20*/  LDGSTS.E [R0+0x6008], desc[UR46][R200.64], P1 ;  /* 0x06008000c8007fae */ /* 0x0005e2000892186e */
[----:B---3--:R-:W-:-:S04]  /*18d30*/  SHF.R.U32.HI R239, RZ, 0x6, R239 ;  /* 0x00000006ffef7819 */ /* 0x008fc800000116ef */
[----:B------:R-:W-:-:S04]  /*18d40*/  SGXT.U32 R239, R239, 0x1 ;  /* 0x00000001efef781a */ /* 0x000fc80000000000 */
[----:B------:R-:W-:-:S04]  /*18d50*/  LOP3.LUT R239, R239, 0x26, RZ, 0xfc, !PT ;  /* 0x00000026efef7812 */ /* 0x000fc800078efcff */
[----:B------:R-:W-:Y:S02]  /*18d60*/  ISETP.GE.AND P5, PT, R239, UR4, PT ;  /* 0x00000004ef007c0c */ /* 0x000fe4000bfa6270 */
[----:B------:R-:W3:Y:S01]  /*18d70*/  S2R R239, SR_TID.X ;  /* 0x0000000000ef7919 */ /* 0x000ee20000002100 */
[----:B------:R-:W-:Y:S01]  /*18d80*/  IMAD.WIDE R240, R252, 0x4, R240 ;  /* 0x00000004fcf07825 */ /* 0x000fe200078e02f0 */
[----:B------:R-:W-:-:S04]  /*18d90*/  SEL R6, R6, RZ, P4 ;  /* 0x000000ff06067207 */ /* 0x000fc80002000000 */
[----:B------:R2:W-:Y:S04]  /*18da0*/  STL.64 [R1+0x960], R240 ;  /* 0x000960f001007387 */ /* 0x0005e80000100a00 */
[----:B------:R-:W-:Y:S01]  /*18db0*/  LDGSTS.E [R4+0x4000], desc[UR46][R240.64], P0 ;  /* 0x04000000f0047fae */ /* 0x000fe2000812186e */
[----:B------:R-:W-:Y:S02]  /*18dc0*/  ISETP.NE.U32.AND P6, PT, R6, RZ, PT ;  /* 0x000000ff0600720c */ /* 0x000fe40003fc5070 */
[----:B-1----:R-:W-:Y:S02]  /*18dd0*/  SEL R192, RZ, 0x4, P3 ;  /* 0x00000004ffc07807 */ /* 0x002fe40001800000 */
[----:B---3--:R-:W-:-:S04]  /*18de0*/  SHF.R.U32.HI R6, RZ, 0x6, R239 ;  /* 0x00000006ff067819 */ /* 0x008fc800000116ef */
[----:B------:R-:W-:-:S04]  /*18df0*/  SGXT.U32 R6, R6, 0x1 ;  /* 0x000000010606781a */ /* 0x000fc80000000000 */
[----:B------:R-:W-:-:S04]  /*18e00*/  LOP3.LUT R6, R6, 0x8, RZ, 0xfc, !PT ;  /* 0x0000000806067812 */ /* 0x000fc800078efcff */
[----:B------:R-:W-:Y:S02]  /*18e10*/  ISETP.GE.AND P3, PT, R6, UR4, PT ;  /* 0x0000000406007c0c */ /* 0x000fe4000bf66270 */
[----:B------:R-:W-:-:S04]  /*18e20*/  SEL R6, RZ, 0x4, P5 ;  /* 0x00000004ff067807 */ /* 0x000fc80002800000 */
[----:B------:R-:W-:Y:S02]  /*18e30*/  SEL R193, R6, RZ, P4 ;  /* 0x000000ff06c17207 */ /* 0x000fe40002000000 */
[----:B------:R-:W1:Y:S01]  /*18e40*/  S2R R6, SR_TID.X ;  /* 0x0000000000067919 */ /* 0x000e620000002100 */
[----:B------:R-:W-:-:S04]  /*18e50*/  SHF.R.U32.HI R239, RZ, 0x6, R239 ;  /* 0x00000006ffef7819 */ /* 0x000fc800000116ef */
[----:B------:R-:W-:Y:S02]  /*18e60*/  SGXT.U32 R239, R239, 0x1 ;  /* 0x00000001efef781a */ /* 0x000fe40000000000 */
[----:B------:R-:W-:Y:S02]  /*18e70*/  SEL R238, R192, RZ, P4 ;  /* 0x000000ffc0ee7207 */ /* 0x000fe40002000000 */
[----:B------:R-:W-:Y:S02]  /*18e80*/  LOP3.LUT R239, R239, 0xa, RZ, 0xfc, !PT ;  /* 0x0000000aefef7812 */ /* 0x000fe400078efcff */
[----:B------:R-:W-:Y:S02]  /*18e90*/  SEL R192, RZ, 0x4, P3 ;  /* 0x00000004ffc07807 */ /* 0x000fe40001800000 */
[----:B------:R-:W-:Y:S01]  /*18ea0*/  ISETP.GE.AND P5, PT, R239, UR4, PT ;  /* 0x00000004ef007c0c */ /* 0x000fe2000bfa6270 */
[----:B--2---:R-:W-:Y:S02]  /*18eb0*/  IMAD.WIDE R200, R252, 0x4, R246 ;  /* 0x00000004fcc87825 */ /* 0x004fe400078e02f6 */
[----:B------:R-:W2:Y:S04]  /*18ec0*/  LDL.LU.64 R246, [R1+0xb8] ;  /* 0x0000b80001f67983 */ /* 0x000ea80000300a00 */
[----:B------:R3:W-:Y:S04]  /*18ed0*/  STL.64 [R1+0x948], R200 ;  /* 0x000948c801007387 */ /* 0x0007e80000100a00 */
[----:B------:R-:W2:Y:S01]  /*18ee0*/  LDL.LU.64 R240, [R1+0x40] ;  /* 0x0000400001f07983 */ /* 0x000ea20000300a00 */
[----:B-1----:R-:W-:-:S02]  /*18ef0*/  SHF.R.U32.HI R239, RZ, 0x6, R6 ;  /* 0x00000006ffef7819 */ /* 0x002fc40000011606 */
[----:B------:R-:W-:Y:S01]  /*18f00*/  SEL R192, R192, RZ, P4 ;  /* 0x000000ffc0c07207 */ /* 0x000fe20002000000 */
[----:B------:R-:W-:Y:S01]  /*18f10*/  LDGSTS.E [R4+0x4008], desc[UR46][R200.64], P6 ;  /* 0x04008000c8047fae */ /* 0x000fe2000b12186e */
[----:B------:R-:W-:Y:S02]  /*18f20*/  SEL R6, RZ, 0x4, P5 ;  /* 0x00000004ff067807 */ /* 0x000fe40002800000 */
[----:B------:R-:W-:Y:S02]  /*18f30*/  ISETP.NE.U32.AND P1, PT, R192, RZ, PT ;  /* 0x000000ffc000720c */ /* 0x000fe40003f25070 */
[----:B------:R-:W-:Y:S02]  /*18f40*/  SEL R192, R6, RZ, P4 ;  /* 0x000000ff06c07207 */ /* 0x000fe40002000000 */
[----:B------:R-:W-:Y:S02]  /*18f50*/  ISETP.NE.U32.AND P2, PT, R193, RZ, PT ;  /* 0x000000ffc100720c */ /* 0x000fe40003f45070 */
[----:B------:R-:W-:Y:S01]  /*18f60*/  ISETP.NE.U32.AND P0, PT, R192, RZ, PT ;  /* 0x000000ffc000720c */ /* 0x000fe20003f05070 */
[----:B----4-:R-:W-:-:S05]  /*18f70*/  IMAD.WIDE R192, R252, 0x4, R208 ;  /* 0x00000004fcc07825 */ /* 0x010fca00078e02d0 */
[----:B------:R1:W-:Y:S04]  /*18f80*/  STL.64 [R1+0x938], R192 ;  /* 0x000938c001007387 */ /* 0x0003e80000100a00 */
[----:B---3--:R-:W3:Y:S01]  /*18f90*/  LDL.LU.64 R200, [R1+0x38] ;  /* 0x0000380001c87983 */ /* 0x008ee20000300a00 */
[----:B------:R-:W-:-:S04]  /*18fa0*/  SGXT.U32 R239, R239, 0x1 ;  /* 0x00000001efef781a */ /* 0x000fc80000000000 */
[----:B------:R-:W-:-:S04]  /*18fb0*/  LOP3.LUT R239, R239, 0x28, RZ, 0xfc, !PT ;  /* 0x00000028efef7812 */ /* 0x000fc800078efcff */
[----:B------:R-:W-:Y:S02]  /*18fc0*/  ISETP.GE.AND P5, PT, R239, UR4, PT ;  /* 0x00000004ef007c0c */ /* 0x000fe4000bfa6270 */
[----:B------:R-:W4:Y:S01]  /*18fd0*/  S2R R239, SR_TID.X ;  /* 0x0000000000ef7919 */ /* 0x000f220000002100 */
[----:B------:R-:W-:Y:S01]  /*18fe0*/  ISETP.NE.U32.AND P3, PT, R238, RZ, PT ;  /* 0x000000ffee00720c */ /* 0x000fe20003f65070 */
[----:B------:R-:W-:Y:S01]  /*18ff0*/  IMAD.WIDE R250, R252, 0x4, R244 ;  /* 0x00000004fcfa7825 */ /* 0x000fe200078e02f4 */
[----:B------:R-:W-:-:S11]  /*19000*/  SEL R6, RZ, 0x4, P5 ;  /* 0x00000004ff067807 */ /* 0x000fd60002800000 */
[----:B------:R1:W-:Y:S01]  /*19010*/  LDGSTS.E [R4+0x6000], desc[UR46][R192.64], P3 ;  /* 0x06000000c0047fae */ /* 0x0003e2000992186e */
[--C-:B----4-:R-:W-:Y:S02]  /*19020*/  SHF.R.U32.HI R238, RZ, 0x6, R239.reuse ;  /* 0x00000006ffee7819 */ /* 0x110fe400000116ef */
[----:B------:R-:W-:-:S04]  /*19030*/  SHF.R.U32.HI R239, RZ, 0x6, R239 ;  /* 0x00000006ffef7819 */ /* 0x000fc800000116ef */
[----:B------:R-:W-:-:S04]  /*19040*/  SGXT.U32 R239, R239, 0x1 ;  /* 0x00000001efef781a */ /* 0x000fc80000000000 */
[----:B------:R-:W-:-:S04]  /*19050*/  LOP3.LUT R239, R239, 0xc, RZ, 0xfc, !PT ;  /* 0x0000000cefef7812 */ /* 0x000fc800078efcff */
[----:B------:R-:W-:Y:S02]  /*19060*/  ISETP.GE.AND P6, PT, R239, UR4, PT ;  /* 0x00000004ef007c0c */ /* 0x000fe4000bfc6270 */
[----:B------:R-:W4:Y:S01]  /*19070*/  S2R R239, SR_TID.X ;  /* 0x0000000000ef7919 */ /* 0x000f220000002100 */
[----:B-1----:R-:W-:-:S05]  /*19080*/  IMAD.WIDE R192, R252, 0x4, R242 ;  /* 0x00000004fcc07825 */ /* 0x002fca00078e02f2 */
[----:B------:R1:W-:Y:S04]  /*19090*/  STL.64 [R1+0x930], R192 ;  /* 0x000930c001007387 */ /* 0x0003e80000100a00 */
[----:B------:R-:W3:Y:S04]  /*190a0*/  LDL.LU.64 R244, [R1+0xb0] ;  /* 0x0000b00001f47983 */ /* 0x000ee80000300a00 */
[----:B------:R2:W-:Y:S04]  /*190b0*/  STL.64 [R1+0x940], R250 ;  /* 0x000940fa01007387 */ /* 0x0005e80000100a00 */
[----:B------:R-:W3:Y:S01]  /*190c0*/  LDL.LU.64 R242, [R1+0xa8] ;  /* 0x0000a80001f27983 */ /* 0x000ee20000300a00 */
[----:B------:R-:W-:-:S02]  /*190d0*/  SEL R6, R6, RZ, P4 ;  /* 0x000000ff06067207 */ /* 0x000fc40002000000 */
[----:B------:R-:W-:Y:S01]  /*190e0*/  SGXT.U32 R238, R238, 0x1 ;  /* 0x00000001eeee781a */ /* 0x000fe20000000000 */
[----:B------:R-:W-:Y:S01]  /*190f0*/  LDGSTS.E [R4+0x6008], desc[UR46][R192.64], P2 ;  /* 0x06008000c0047fae */ /* 0x000fe2000912186e */
[----:B------:R-:W-:Y:S02]  /*19100*/  ISETP.NE.U32.AND P3, PT, R6, RZ, PT ;  /* 0x000000ff0600720c */ /* 0x000fe40003f65070 */
[----:B------:R-:W-:Y:S01]  /*19110*/  LOP3.LUT R238, R238, 0x2a, RZ, 0xfc, !PT ;  /* 0x0000002aeeee7812 */ /* 0x000fe200078efcff */
[----:B------:R2:W-:Y:S01]  /*19120*/  LDGSTS.E [R5+0x4000], desc[UR46][R250.64], P1 ;  /* 0x04000000fa057fae */ /* 0x0005e2000892186e */
[----:B----4-:R-:W-:-:S03]  /*19130*/  SHF.R.U32.HI R6, RZ, 0x6, R239 ;  /* 0x00000006ff067819 */ /* 0x010fc600000116ef */
[----:B-1----:R-:W4:Y:S01]  /*19140*/  LDL.LU.64 R192, [R1+0x17b8] ;  /* 0x0017b80001c07983 */ /* 0x002f220000300a00 */
[----:B------:R-:W-:Y:S02]  /*19150*/  SGXT.U32 R6, R6, 0x1 ;  /* 0x000000010606781a */ /* 0x000fe40000000000 */
[----:B------:R-:W-:Y:S02]  /*19160*/  ISETP.GE.AND P5, PT, R238, UR4, PT ;  /* 0x00000004ee007c0c */ /* 0x000fe4000bfa6270 */
[----:B------:R-:W-:Y:S02]  /*19170*/  LOP3.LUT R6, R6, 0xe, RZ, 0xfc, !PT ;  /* 0x0000000e06067812 */ /* 0x000fe400078efcff */
[----:B------:R-:W-:Y:S02]  /*19180*/  SEL R208, RZ, 0x4, P5 ;  /* 0x00000004ffd07807 */ /* 0x000fe40002800000 */
[----:B------:R-:W-:Y:S02]  /*19190*/  ISETP.GE.AND P5, PT, R6, UR4, PT ;  /* 0x0000000406007c0c */ /* 0x000fe4000bfa6270 */
[----:B------:R-:W-:-:S02]  /*191a0*/  SEL R6, RZ, 0x4, P6 ;  /* 0x00000004ff067807 */ /* 0x000fc40003000000 */
[----:B------:R-:W-:Y:S02]  /*191b0*/  SEL R238, R208, RZ, P4 ;  /* 0x000000ffd0ee7207 */ /* 0x000fe40002000000 */
[----:B------:R-:W-:Y:S02]  /*191c0*/  SEL R209, R6, RZ, P4 ;  /* 0x000000ff06d17207 */ /* 0x000fe40002000000 */
[----:B------:R-:W-:Y:S01]  /*191d0*/  SEL R208, RZ, 0x4, P5 ;  /* 0x00000004ffd07807 */ /* 0x000fe20002800000 */
[----:B------:R-:W1:Y:S03]  /*191e0*/  S2R R6, SR_TID.X ;  /* 0x0000000000067919 */ /* 0x000e660000002100 */
[----:B------:R-:W-:Y:S02]  /*191f0*/  SEL R208, R208, RZ, P4 ;  /* 0x000000ffd0d07207 */ /* 0x000fe40002000000 */
[----:B------:R-:W-:-:S02]  /*19200*/  ISETP.NE.U32.AND P2, PT, R209, RZ, PT ;  /* 0x000000ffd100720c */ /* 0x000fc40003f45070 */
[----:B------:R-:W-:Y:S02]  /*19210*/  ISETP.NE.U32.AND P1, PT, R208, RZ, PT ;  /* 0x000000ffd000720c */ /* 0x000fe40003f25070 */
[----:B------:R-:W-:-:S04]  /*19220*/  SHF.R.U32.HI R239, RZ, 0x6, R239 ;  /* 0x00000006ffef7819 */ /* 0x000fc800000116ef */
[----:B------:R-:W-:-:S04]  /*19230*/  SGXT.U32 R239, R239, 0x1 ;  /* 0x00000001efef781a */ /* 0x000fc80000000000 */
[----:B------:R-:W-:-:S04]  /*19240*/  LOP3.LUT R239, R239, 0x2c, RZ, 0xfc, !PT ;  /* 0x0000002cefef7812 */ /* 0x000fc800078efcff */
[----:B------:R-:W-:Y:S02]  /*19250*/  ISETP.GE.AND P6, PT, R239, UR4, PT ;  /* 0x00000004ef007c0c */ /* 0x000fe4000bfc6270 */
[----:B------:R-:W-:Y:S02]  /*19260*/  ISETP.NE.U32.AND P5, PT, R238, RZ, PT ;  /* 0x000000ffee00720c */ /* 0x000fe40003fa5070 */
[----:B-1----:R-:W-:Y:S02]  /*19270*/  SHF.R.U32.HI R239, RZ, 0x6, R6 ;  /* 0x00000006ffef7819 */ /* 0x002fe40000011606 */
[----:B------:R-:W-:-:S04]  /*19280*/  SEL R6, RZ, 0x4, P6 ;  /* 0x00000004ff067807 */ /* 0x000fc80003000000 */
[----:B------:R-:W-:Y:S01]  /*19290*/  SEL R238, R6, RZ, P4 ;  /* 0x000000ff06ee7207 */ /* 0x000fe20002000000 */
[C---:B--2---:R-:W-:Y:S02]  /*192a0*/  IMAD.WIDE R208, R252.reuse, 0x4, R240 ;  /* 0x00000004fcd07825 */ /* 0x044fe400078e02f0 */
[----:B------:R-:W1:Y:S02]  /*192b0*/  S2R R241, SR_TID.X ;  /* 0x0000000000f17919 */ /* 0x000e640000002100 */
[----:B------:R-:W-:-:S05]  /*192c0*/  IMAD.WIDE R250, R252, 0x4, R246 ;  /* 0x00000004fcfa7825 */ /* 0x000fca00078e02f6 */
[----:B------:R-:W-:Y:S04]  /*192d0*/  STL.64 [R1+0x920], R250 ;  /* 0x000920fa01007387 */ /* 0x000fe80000100a00 */
[----:B------:R-:W2:Y:S04]  /*192e0*/  LDL.LU.64 R246, [R1+0x30] ;  /* 0x0000300001f67983 */ /* 0x000ea80000300a00 */
[----:B------:R-:W-:Y:S01]  /*192f0*/  LDGSTS.E [R5+0x4008], desc[UR46][R250.64], P0 ;  /* 0x04008000fa057fae */ /* 0x000fe2000812186e */
[----:B------:R-:W-:-:S03]  /*19300*/  ISETP.NE.U32.AND P0, PT, R238, RZ, PT ;  /* 0x000000ffee00720c */ /* 0x000fc60003f05070 */
[----:B------:R-:W-:Y:S04]  /*19310*/  STL.64 [R1+0x910], R208 ;  /* 0x000910d001007387 */ /* 0x000fe80000100a00 */
[----:B------:R3:W-:Y:S01]  /*19320*/  LDGSTS.E [R5+0x6000], desc[UR46][R208.64], P3 ;  /* 0x06000000d0057fae */ /* 0x0007e2000992186e */
[----:B-1----:R-:W-:-:S03]  /*19330*/  SHF.R.U32.HI R238, RZ, 0x6, R241 ;  /* 0x00000006ffee7819 */ /* 0x002fc600000116f1 */
[----:B------:R-:W4:Y:S01]  /*19340*/  LDL.LU.64 R240, [R1+0x28] ;  /* 0x0000280001f07983 */ /* 0x000f220000300a00 */
[----:B------:R-:W-:-:S04]  /*19350*/  SGXT.U32 R239, R239, 0x1 ;  /* 0x00000001efef781a */ /* 0x000fc80000000000 */
[----:B------:R-:W-:Y:S01]  /*19360*/  LOP3.LUT R239, R239, 0x2e, RZ, 0xfc, !PT ;  /* 0x0000002eefef7812 */ /* 0x000fe200078efcff */
[----:B---3--:R-:W-:-:S05]  /*19370*/  IMAD.WIDE R200, R252, 0x4, R200 ;  /* 0x00000004fcc87825 */ /* 0x008fca00078e02c8 */
[----:B------:R1:W-:Y:S04]  /*19380*/  STL.64 [R1+0x908], R200 ;  /* 0x000908c801007387 */ /* 0x0003e80000100a00 */
[----:B------:R3:W-:Y:S04]  /*19390*/  LDGSTS.E [R5+0x6008], desc[UR46][R200.64], P5 ;  /* 0x06008000c8057fae */ /* 0x0007e8000a92186e */
[----:B------:R3:W-:Y:S04]  /*193a0*/  STL.64 [R1+0x15e0], R4 ;  /* 0x0015e00401007387 */ /* 0x0007e80000100a00 */
[----:B-1----:R-:W4:Y:S01]  /*193b0*/  LDL.LU.64 R200, [R1+0xa0] ;  /* 0x0000a00001c87983 */ /* 0x002f220000300a00 */
[----:B------:R-:W-:-:S02]  /*193c0*/  ISETP.GE.AND P6, PT, R239, UR4, PT ;  /* 0x00000004ef007c0c */ /* 0x000fc4000bfc6270 */
[----:B------:R-:W1:Y:S02]  /*193d0*/  S2R R239, SR_TID.X ;  /* 0x0000000000ef7919 */ /* 0x000e640000002100 */
[----:B-1----:R-:W-:-:S04]  /*193e0*/  SHF.R.U32.HI R239, RZ, 0x6, R239 ;  /* 0x00000006ffef7819 */ /* 0x002fc800000116ef */
[----:B------:R-:W-:-:S04]  /*193f0*/  SGXT.U32 R239, R239, 0x1 ;  /* 0x00000001efef781a */ /* 0x000fc80000000000 */
[----:B------:R-:W-:-:S04]  /*19400*/  LOP3.LUT R239, R239, 0x12, RZ, 0xfc, !PT ;  /* 0x00000012efef7812 */ /* 0x000fc800078efcff */
[----:B------:R-:W-:Y:S02]  /*19410*/  ISETP.GE.AND P3, PT, R239, UR4, PT ;  /* 0x00000004ef007c0c */ /* 0x000fe4000bf66270 */
[----:B------:R-:W1:Y:S01]  /*19420*/  S2R R239, SR_TID.X ;  /* 0x0000000000ef7919 */ /* 0x000e620000002100 */
[----:B------:R-:W-:-:S04]  /*19430*/  SEL R6, RZ, 0x4, P6 ;  /* 0x00000004ff067807 */ /* 0x000fc80003000000 */
[----:B------:R-:W-:-:S04]  /*19440*/  SEL R6, R6, RZ, P4 ;  /* 0x000000ff06067207 */ /* 0x000fc80002000000 */
[----:B------:R-:W-:Y:S02]  /*19450*/  ISETP.NE.U32.AND P5, PT, R6, RZ, PT ;  /* 0x000000ff0600720c */ /* 0x000fe40003fa5070 */
[----:B---3--:R-:W-:Y:S02]  /*19460*/  SEL R4, RZ, 0x4, P3 ;  /* 0x00000004ff047807 */ /* 0x008fe40001800000 */
[----:B------:R-:W-:Y:S02]  /*19470*/  SGXT.U32 R238, R238, 0x1 ;  /* 0x00000001eeee781a */ /* 0x000fe40000000000 */
[----:B-1----:R-:W-:-:S04]  /*19480*/  SHF.R.U32.HI R6, RZ, 0x6, R239 ;  /* 0x00000006ff067819 */ /* 0x002fc800000116ef */
[----:B------:R-:W-:-:S04]  /*19490*/  SGXT.U32 R6, R6, 0x1 ;  /* 0x000000010606781a */ /* 0x000fc80000000000 */
[----:B------:R-:W-:-:S04]  /*194a0*/  LOP3.LUT R6, R6, 0x32, RZ, 0xfc, !PT ;  /* 0x0000003206067812 */ /* 0x000fc800078efcff */
[----:B------:R-:W-:Y:S02]  /*194b0*/  ISETP.GE.AND P3, PT, R6, UR4, PT ;  /* 0x0000000406007c0c */ /* 0x000fe4000bf66270 */
[----:B------:R-:W1:Y:S01]  /*194c0*/  S2R R6, SR_TID.X ;  /* 0x0000000000067919 */ /* 0x000e620000002100 */
[----:B------:R-:W-:Y:S02]  /*194d0*/  SHF.R.U32.HI R239, RZ, 0x6, R239 ;  /* 0x00000006ffef7819 */ /* 0x000fe400000116ef */
[----:B------:R-:W-:Y:S02]  /*194e0*/  LOP3.LUT R238, R238, 0x10, RZ, 0xfc, !PT ;  /* 0x00000010eeee7812 */ /* 0x000fe400078efcff */
[----:B------:R-:W-:Y:S01]  /*194f0*/  SGXT.U32 R239, R239, 0x1 ;  /* 0x00000001efef781a */ /* 0x000fe20000000000 */
[----:B------:R-:W-:Y:S01]  /*19500*/  IMAD.WIDE R244, R252, 0x4, R244 ;  /* 0x00000004fcf47825 */ /* 0x000fe200078e02f4 */
[----:B------:R-:W-:Y:S02]  /*19510*/  ISETP.GE.AND P6, PT, R238, UR4, PT ;  /* 0x00000004ee007c0c */ /* 0x000fe4000bfc6270 */
[----:B------:R-:W-:Y:S01]  /*19520*/  LOP3.LUT R239, R239, 0x30, RZ, 0xfc, !PT ;  /* 0x00000030efef7812 */ /* 0x000fe200078efcff */
[----:B------:R-:W-:Y:S01]  /*19530*/  IMAD.WIDE R208, R252, 0x4, R242 ;  /* 0x00000004fcd07825 */ /* 0x000fe200078e02f2 */
[----:B------:R-:W-:Y:S01]  /*19540*/  SEL R5, RZ, 0x4, P6 ;  /* 0x00000004ff057807 */ /* 0x000fe20003000000 */
[----:B------:R3:W-:Y:S01]  /*19550*/  STL.64 [R1+0x918], R244 ;  /* 0x000918f401007387 */ /* 0x0007e20000100a00 */
[----:B------:R-:W-:-:S03]  /*19560*/  ISETP.GE.AND P6, PT, R239, UR4, PT ;  /* 0x00000004ef007c0c */ /* 0x000fc6000bfc6270 */
[----:B------:R-:W4:Y:S04]  /*19570*/  LDL.LU.64 R238, [R1+0x98] ;  /* 0x0000980001ee7983 */ /* 0x000f280000300a00 */
[----:B------:R2:W-:Y:S04]  /*19580*/  STL.64 [R1+0x900], R208 ;  /* 0x000900d001007387 */ /* 0x0005e80000100a00 */
[----:B------:R-:W4:Y:S04]  /*19590*/  LDL.LU.64 R242, [R1+0x20] ;  /* 0x0000200001f27983 */ /* 0x000f280000300a00 */
[----:B------:R-:W-:Y:S01]  /*195a0*/  LDGSTS.E [R7+0x4000], desc[UR46][R244.64], P2 ;  /* 0x04000000f4077fae */ /* 0x000fe2000912186e */
[----:B-1----:R-:W-:-:S03]  /*195b0*/  SHF.R.U32.HI R6, RZ, 0x6, R6 ;  /* 0x00000006ff067819 */ /* 0x002fc60000011606 */
[----:B------:R-:W-:Y:S04]  /*195c0*/  LDGSTS.E [R7+0x4008], desc[UR46][R208.64], P1 ;  /* 0x04008000d0077fae */ /* 0x000fe8000892186e */
[----:B---3--:R-:W3:Y:S01]  /*195d0*/  LDL.LU.64 R244, [R1+0x17b0] ;  /* 0x0017b00001f47983 */ /* 0x008ee20000300a00 */
[----:B------:R-:W-:Y:S02]  /*195e0*/  SGXT.U32 R6, R6, 0x1 ;  /* 0x000000010606781a */ /* 0x000fe40000000000 */
[----:B------:R-:W-:Y:S02]  /*195f0*/  SEL R4, R4, RZ, P4 ;  /* 0x000000ff04047207 */ /* 0x000fe40002000000 */
[----:B------:R-:W-:Y:S02]  /*19600*/  LOP3.LUT R6, R6, 0x14, RZ, 0xfc, !PT ;  /* 0x0000001406067812 */ /* 0x000fe400078efcff */
[----:B------:R-:W-:-:S02]  /*19610*/  ISETP.NE.U32.AND P2, PT, R4, RZ, PT ;  /* 0x000000ff0400720c */ /* 0x000fc40003f45070 */
[----:B------:R-:W-:Y:S02]  /*19620*/  SEL R4, RZ, 0x4, P3 ;  /* 0x00000004ff047807 */ /* 0x000fe40001800000 */
[----:B------:R-:W-:Y:S02]  /*19630*/  ISETP.GE.AND P3, PT, R6, UR4, PT ;  /* 0x0000000406007c0c */ /* 0x000fe4000bf66270 */
[----:B------:R-:W1:Y:S01]  /*19640*/  S2R R6, SR_TID.X ;  /* 0x0000000000067919 */ /* 0x000e620000002100 */
[----:B------:R-:W-:Y:S02]  /*19650*/  SEL R250, R5, RZ, P4 ;  /* 0x000000ff05fa7207 */ /* 0x000fe40002000000 */
[----:B------:R-:W-:-:S04]  /*19660*/  SEL R5, RZ, 0x4, P6 ;  /* 0x00000004ff057807 */ /* 0x000fc80003000000 */
[----:B------:R-:W-:Y:S01]  /*19670*/  SEL R5, R5, RZ, P4 ;  /* 0x000000ff05057207 */ /* 0x000fe20002000000 */
[----:B--2---:R-:W-:-:S05]  /*19680*/  IMAD.WIDE R246, R252, 0x4, R246 ;  /* 0x00000004fcf67825 */ /* 0x004fca00078e02f6 */
[----:B------:R1:W-:Y:S04]  /*19690*/  STL.64 [R1+0x8f8], R246 ;  /* 0x0008f8f601007387 */ /* 0x0003e80000100a00 */
[----:B------:R1:W-:Y:S01]  /*196a0*/  LDGSTS.E [R7+0x6000], desc[UR46][R246.64], P0 ;  /* 0x06000000f6077fae */ /* 0x0003e2000812186e */
[----:B------:R-:W-:-:S03]  /*196b0*/  ISETP.NE.U32.AND P1, PT, R5, RZ, PT ;  /* 0x000000ff0500720c */ /* 0x000fc60003f25070 */
[----:B------:R-:W2:Y:S01]  /*196c0*/  LDL.LU.64 R208, [R1+0x18] ;  /* 0x0000180001d07983 */ /* 0x000ea20000300a00 */
[----:B-1----:R-:W-:-:S04]  /*196d0*/  SHF.R.U32.HI R246, RZ, 0x6, R6 ;  /* 0x00000006fff67819 */ /* 0x002fc80000011606 */
[----:B------:R-:W-:Y:S01]  /*196e0*/  SGXT.U32 R246, R246, 0x1 ;  /* 0x00000001f6f6781a */ /* 0x000fe20000000000 */
[----:B----4-:R-:W-:-:S03]  /*196f0*/  IMAD.WIDE R240, R252, 0x4, R240 ;  /* 0x00000004fcf07825 */ /* 0x010fc600078e02f0 */
[----:B------:R-:W-:Y:S02]  /*19700*/  LOP3.LUT R246, R246, 0x16, RZ, 0xfc, !PT ;  /* 0x00000016f6f67812 */ /* 0x000fe400078efcff */
[----:B------:R-:W-:Y:S01]  /*19710*/  SEL R5, R4, RZ, P4 ;  /* 0x000000ff04057207 */ /* 0x000fe20002000000 */
[----:B------:R1:W-:Y:S01]  /*19720*/  STL.64 [R1+0x8f0], R240 ;  /* 0x0008f0f001007387 */ /* 0x0003e20000100a00 */
[----:B------:R-:W-:Y:S02]  /*19730*/  SEL R4, RZ, 0x4, P3 ;  /* 0x00000004ff047807 */ /* 0x000fe40001800000 */
[----:B------:R-:W-:Y:S01]  /*19740*/  ISETP.GE.AND P3, PT, R246, UR4, PT ;  /* 0x00000004f6007c0c */ /* 0x000fe2000bf66270 */
[----:B------:R-:W-:Y:S04]  /*19750*/  LDGSTS.E [R7+0x6008], desc[UR46][R240.64], P5 ;  /* 0x06008000f0077fae */ /* 0x000fe8000a92186e */
[----:B------:R-:W4:Y:S01]  /*19760*/  LDL.LU.64 R246, [R1+0x90] ;  /* 0x0000900001f67983 */ /* 0x000f220000300a00 */
[----:B------:R-:W-:Y:S01]  /*19770*/  ISETP.NE.U32.AND P6, PT, R250, RZ, PT ;  /* 0x000000fffa00720c */ /* 0x000fe20003fc5070 */
[----:B------:R-:W-:-:S05]  /*19780*/  IMAD.WIDE R200, R252, 0x4, R200 ;  /* 0x00000004fcc87825 */ /* 0x000fca00078e02c8 */
[----:B------:R3:W-:Y:S04]  /*19790*/  STL.64 [R1+0x8e8], R200 ;  /* 0x0008e8c801007387 */ /* 0x0007e80000100a00 */
[----:B-1----:R-:W4:Y:S04]  /*197a0*/  LDL.LU.64 R240, [R1+0x88] ;  /* 0x0000880001f07983 */ /* 0x002f280000300a00 */
[----:B------:R-:W4:Y:S01]  /*197b0*/  LDL.LU.64 R250, [R1+0x10] ;  /* 0x0000100001fa7983 */ /* 0x000f220000300a00 */
[----:B------:R-:W-:-:S04]  /*197c0*/  SHF.R.U32.HI R6, RZ, 0x6, R6 ;  /* 0x00000006ff067819 */ /* 0x000fc80000011606 */
[----:B------:R-:W-:-:S04]  /*197d0*/  SGXT.U32 R6, R6, 0x1 ;  /* 0x000000010606781a */ /* 0x000fc80000000000 */
[----:B------:R-:W-:-:S04]  /*197e0*/  LOP3.LUT R6, R6, 0x34, RZ, 0xfc, !PT ;  /* 0x0000003406067812 */ /* 0x000fc800078efcff */
[----:B------:R-:W-:Y:S02]  /*197f0*/  ISETP.GE.AND P5, PT, R6, UR4, PT ;  /* 0x0000000406007c0c */ /* 0x000fe4000bfa6270 */
[----:B------:R-:W1:Y:S01]  /*19800*/  S2R R6, SR_TID.X ;  /* 0x0000000000067919 */ /* 0x000e620000002100 */
[----:B------:R-:W-:Y:S02]  /*19810*/  SEL R4, R4, RZ, P4 ;  /* 0x000000ff04047207 */ /* 0x000fe40002000000 */
[----:B------:R-:W-:Y:S02]  /*19820*/  ISETP.NE.U32.AND P0, PT, R5, RZ, PT ;  /* 0x000000ff0500720c */ /* 0x000fe40003f05070 */
[----:B------:R-:W-:Y:S01]  /*19830*/  SEL R5, RZ, 0x4, P3 ;  /* 0x00000004ff057807 */ /* 0x000fe20001800000 */
[----:B---3--:R1:W-:Y:S02]  /*19840*/  LDGSTS.E [R244+0x4000], desc[UR46][R200.64], P6 ;  /* 0x04000000c8f47fae */ /* 0x0083e4000b12186e */
[----:B-1----:R-:W-:-:S02]  /*19850*/  SHF.R.U32.HI R201, RZ, 0x6, R6 ;  /* 0x00000006ffc97819 */ /* 0x002fc40000011606 */
[----:B------:R-:W-:-:S04]  /*19860*/  SHF.R.U32.HI R6, RZ, 0x6, R6 ;  /* 0x00000006ff067819 */ /* 0x000fc80000011606 */
[----:B------:R-:W-:-:S04]  /*19870*/  SGXT.U32 R6, R6, 0x1 ;  /* 0x000000010606781a */ /* 0x000fc80000000000 */
[----:B------:R-:W-:Y:S02]  /*19880*/  LOP3.LUT R6, R6, 0x18, RZ, 0xfc, !PT ;  /* 0x0000001806067812 */ /* 0x000fe400078efcff */
[----:B------:R-:W-:Y:S02]  /*19890*/  ISETP.NE.U32.AND P6, PT, R4, RZ, PT ;  /* 0x000000ff0400720c */ /* 0x000fe40003fc5070 */
[----:B------:R-:W-:Y:S02]  /*198a0*/  SEL R4, RZ, 0x4, P5 ;  /* 0x00000004ff047807 */ /* 0x000fe40002800000 */
[----:B------:R-:W-:Y:S02]  /*198b0*/  ISETP.GE.AND P5, PT, R6, UR4, PT ;  /* 0x0000000406007c0c */ /* 0x000fe4000bfa6270 */
[----:B------:R-:W1:Y:S01]  /*198c0*/  S2R R6, SR_TID.X ;  /* 0x0000000000067919 */ /* 0x000e620000002100 */
[----:B------:R-:W-:-:S04]  /*198d0*/  SGXT.U32 R201, R201, 0x1 ;  /* 0x00000001c9c9781a */ /* 0x000fc80000000000 */
[----:B------:R-:W-:Y:S02]  /*198e0*/  LOP3.LUT R201, R201, 0x36, RZ, 0xfc, !PT ;  /* 0x00000036c9c97812 */ /* 0x000fe400078efcff */
[----:B------:R-:W-:Y:S02]  /*198f0*/  SEL R4, R4, RZ, P4 ;  /* 0x000000ff04047207 */ /* 0x000fe40002000000 */
[----:B------:R-:W-:Y:S01]  /*19900*/  ISETP.GE.AND P3, PT, R201, UR4, PT ;  /* 0x00000004c9007c0c */ /* 0x000fe2000bf66270 */
[----:B------:R-:W-:-:S04]  /*19910*/  IMAD.WIDE R200, R252, 0x4, R238 ;  /* 0x00000004fcc87825 */ /* 0x000fc800078e02ee */
[----:B------:R-:W-:Y:S01]  /*19920*/  IMAD.WIDE R238, R252, 0x4, R242 ;  /* 0x00000004fcee7825 */ /* 0x000fe200078e02f2 */
[----:B------:R-:W-:Y:S01]  /*19930*/  SEL R242, R5, RZ, P4 ;  /* 0x000000ff05f27207 */ /* 0x000fe20002000000 */
[----:B------:R-:W-:Y:S01]  /*19940*/  LDGSTS.E [R244+0x4008], desc[UR46][R200.64], P2 ;  /* 0x04008000c8f47fae */ /* 0x000fe2000912186e */
[----:B------:R-:W-:Y:S02]  /*19950*/  SEL R5, RZ, 0x4, P3 ;  /* 0x00000004ff057807 */ /* 0x000fe40001800000 */
[----:B------:R-:W-:Y:S02]  /*19960*/  ISETP.NE.U32.AND P3, PT, R4, RZ, PT ;  /* 0x000000ff0400720c */ /* 0x000fe40003f65070 */
[----:B-1----:R-:W-:Y:S01]  /*19970*/  SHF.R.U32.HI R6, RZ, 0x6, R6 ;  /* 0x00000006ff067819 */ /* 0x002fe20000011606 */
[----:B------:R1:W-:Y:S03]  /*19980*/  STL.64 [R1+0x8e0], R200 ;  /* 0x0008e0c801007387 */ /* 0x0003e60000100a00 */
[----:B------:R-:W-:Y:S01]  /*19990*/  SGXT.U32 R6, R6, 0x1 ;  /* 0x000000010606781a */ /* 0x000fe20000000000 */
[----:B--2---:R-:W-:Y:S01]  /*199a0*/  IMAD.WIDE R208, R252, 0x4, R208 ;  /* 0x00000004fcd07825 */ /* 0x004fe200078e02d0 */
[----:B------:R-:W-:Y:S02]  /*199b0*/  LDGSTS.E [R244+0x6000], desc[UR46][R238.64], P1 ;  /* 0x06000000eef47fae */ /* 0x000fe4000892186e */
[----:B------:R-:W-:-:S02]  /*199c0*/  LOP3.LUT R6, R6, 0x1a, RZ, 0xfc, !PT ;  /* 0x0000001a06067812 */ /* 0x000fc400078efcff */
[----:B------:R-:W-:Y:S01]  /*199d0*/  SEL R4, RZ, 0x4, P5 ;  /* 0x00000004ff047807 */ /* 0x000fe20002800000 */
[----:B------:R2:W-:Y:S01]  /*199e0*/  STL.64 [R1+0x8d8], R238 ;  /* 0x0008d8ee01007387 */ /* 0x0005e20000100a00 */
[----:B------:R-:W-:Y:S02]  /*199f0*/  ISETP.GE.AND P5, PT, R6, UR4, PT ;  /* 0x0000000406007c0c */ /* 0x000fe4000bfa6270 */
[----:B------:R-:W3:Y:S01]  /*19a00*/  S2R R6, SR_TID.X ;  /* 0x0000000000067919 */ /* 0x000ee20000002100 */
[----:B----4-:R-:W-:Y:S01]  /*19a10*/  IMAD.WIDE R246, R252, 0x4, R246 ;  /* 0x00000004fcf67825 */ /* 0x010fe200078e02f6 */
[----:B------:R-:W-:Y:S01]  /*19a20*/  ISETP.NE.U32.AND P2, PT, R242, RZ, PT ;  /* 0x000000fff200720c */ /* 0x000fe20003f45070 */
[----:B-1----:R-:W4:Y:S04]  /*19a30*/  LDL.LU.64 R200, [R1+0x17a8] ;  /* 0x0017a80001c87983 */ /* 0x002f280000300a00 */
[----:B--2---:R-:W2:Y:S04]  /*19a40*/  LDL.LU.64 R238, [R1+0x8] ;  /* 0x0000080001ee7983 */ /* 0x004ea80000300a00 */
[----:B------:R-:W4:Y:S04]  /*19a50*/  LDL.LU.64 R242, [R1+0x80] ;  /* 0x0000800001f27983 */ /* 0x000f280000300a00 */
[----:B------:R-:W-:Y:S04]  /*19a60*/  STL.64 [R1+0x8d0], R208 ;  /* 0x0008d0d001007387 */ /* 0x000fe80000100a00 */
[----:B------:R-:W-:Y:S04]  /*19a70*/  LDGSTS.E [R244+0x6008], desc[UR46][R208.64], P0 ;  /* 0x06008000d0f47fae */ /* 0x000fe8000812186e */
[----:B------:R1:W-:Y:S04]  /*19a80*/  STL.64 [R1+0x8c8], R246 ;  /* 0x0008c8f601007387 */ /* 0x0003e80000100a00 */
[----:B------:R1:W-:Y:S02]  /*19a90*/  LDGSTS.E [R245+0x4000], desc[UR46][R246.64], P6 ;  /* 0x04000000f6f57fae */ /* 0x0003e4000b12186e */
[----:B-1----:R-:W1:Y:S01]  /*19aa0*/  S2R R246, SR_TID.X ;  /* 0x0000000000f67919 */ /* 0x002e620000002100 */
[----:B---3--:R-:W-:-:S02]  /*19ab0*/  SHF.R.U32.HI R209, RZ, 0x6, R6 ;  /* 0x00000006ffd17819 */ /* 0x008fc40000011606 */
[----:B------:R-:W-:-:S04]  /*19ac0*/  SHF.R.U32.HI R6, RZ, 0x6, R6 ;  /* 0x00000006ff067819 */ /* 0x000fc80000011606 */
[----:B------:R-:W-:-:S04]  /*19ad0*/  SGXT.U32 R6, R6, 0x1 ;  /* 0x000000010606781a */ /* 0x000fc80000000000 */
[----:B------:R-:W-:Y:S02]  /*19ae0*/  LOP3.LUT R6, R6, 0x3a, RZ, 0xfc, !PT ;  /* 0x0000003a06067812 */ /* 0x000fe400078efcff */
[----:B------:R-:W-:Y:S02]  /*19af0*/  SEL R5, R5, RZ, P4 ;  /* 0x000000ff05057207 */ /* 0x000fe40002000000 */
[----:B------:R-:W-:Y:S02]  /*19b00*/  SGXT.U32 R209, R209, 0x1 ;  /* 0x00000001d1d1781a */ /* 0x000fe40000000000 */
[----:B------:R-:W-:Y:S02]  /*19b10*/  ISETP.GE.AND P6, PT, R6, UR4, PT ;  /* 0x0000000406007c0c */ /* 0x000fe4000bfc6270 */
[----:B------:R-:W-:Y:S02]  /*19b20*/  ISETP.NE.U32.AND P1, PT, R5, RZ, PT ;  /* 0x000000ff0500720c */ /* 0x000fe40003f25070 */
[----:B------:R-:W-:-:S02]  /*19b30*/  SEL R5, R4, RZ, P4 ;  /* 0x000000ff04057207 */ /* 0x000fc40002000000 */
[----:B------:R-:W-:Y:S02]  /*19b40*/  LOP3.LUT R209, R209, 0x38, RZ, 0xfc, !PT ;  /* 0x00000038d1d17812 */ /* 0x000fe400078efcff */
[----:B------:R-:W-:Y:S02]  /*19b50*/  SEL R4, RZ, 0x4, P5 ;  /* 0x00000004ff047807 */ /* 0x000fe40002800000 */
[--C-:B-1----:R-:W-:Y:S02]  /*19b60*/  SHF.R.U32.HI R6, RZ, 0x6, R246.reuse ;  /* 0x00000006ff067819 */ /* 0x102fe400000116f6 */
[----:B------:R-:W-:Y:S02]  /*19b70*/  SHF.R.U32.HI R246, RZ, 0x6, R246 ;  /* 0x00000006fff67819 */ /* 0x000fe400000116f6 */
[----:B------:R-:W-:Y:S02]  /*19b80*/  ISETP.GE.AND P0, PT, R209, UR4, PT ;  /* 0x00000004d1007c0c */ /* 0x000fe4000bf06270 */
[----:B------:R-:W-:Y:S01]  /*19b90*/  SGXT.U32 R246, R246, 0x1 ;  /* 0x00000001f6f6781a */ /* 0x000fe20000000000 */
[----:B------:R-:W3:Y:S01]  /*19ba0*/  LDL.LU.64 R208, [R1+0x78] ;  /* 0x0000780001d07983 */ /* 0x000ee20000300a00 */
[----:B------:R-:W-:-:S02]  /*19bb0*/  SEL R4, R4, RZ, P4 ;  /* 0x000000ff04047207 */ /* 0x000fc40002000000 */
[----:B------:R-:W-:Y:S01]  /*19bc0*/  LOP3.LUT R246, R246, 0x1c, RZ, 0xfc, !PT ;  /* 0x0000001cf6f67812 */ /* 0x000fe200078efcff */
[----:B------:R-:W3:Y:S01]  /*19bd0*/  LDL.LU R247, [R1+0x17a4] ;  /* 0x0017a40001f77983 */ /* 0x000ee20000300800 */
[----:B------:R-:W-:Y:S02]  /*19be0*/  ISETP.NE.U32.AND P5, PT, R5, RZ, PT ;  /* 0x000000ff0500720c */ /* 0x000fe40003fa5070 */
[----:B------:R-:W-:Y:S02]  /*19bf0*/  SEL R5, RZ, 0x4, P0 ;  /* 0x00000004ff057807 */ /* 0x000fe40000000000 */
[----:B------:R-:W-:Y:S02]  /*19c00*/  ISETP.NE.U32.AND P0, PT, R4, RZ, PT ;  /* 0x000000ff0400720c */ /* 0x000fe40003f05070 */
[----:B------:R-:W-:Y:S01]  /*19c10*/  SEL R4, RZ, 0x4, P6 ;  /* 0x00000004ff047807 */ /* 0x000fe20003000000 */
[----:B------:R-:W-:-:S04]  /*19c20*/  IMAD.WIDE R240, R252, 0x4, R240 ;  /* 0x00000004fcf07825 */ /* 0x000fc800078e02f0 */
[----:B------:R-:W-:Y:S01]  /*19c30*/  IMAD.WIDE R250, R252, 0x4, R250 ;  /* 0x00000004fcfa7825 */ /* 0x000fe200078e02fa */
[----:B------:R1:W-:Y:S01]  /*19c40*/  STL.64 [R1+0x8c0], R240 ;  /* 0x0008c0f001007387 */ /* 0x0003e20000100a00 */
[----:B------:R-:W-:-:S03]  /*19c50*/  ISETP.GE.AND P6, PT, R246, UR4, PT ;  /* 0x00000004f6007c0c */ /* 0x000fc6000bfc6270 */
[----:B------:R-:W-:Y:S01]  /*19c60*/  LDGSTS.E [R245+0x4008], desc[UR46][R240.64], P2 ;  /* 0x04008000f0f57fae */ /* 0x000fe2000912186e */
[----:B------:R-:W-:Y:S02]  /*19c70*/  SGXT.U32 R6, R6, 0x1 ;  /* 0x000000010606781a */ /* 0x000fe40000000000 */
[----:B------:R-:W-:Y:S01]  /*19c80*/  SEL R5, R5, RZ, P4 ;  /* 0x000000ff05057207 */ /* 0x000fe20002000000 */
[----:B------:R1:W-:Y:S04]  /*19c90*/  LDGSTS.E [R245+0x6000], desc[UR46][R250.64], P3 ;  /* 0x06000000faf57fae */ /* 0x0003e8000992186e */
[----:B-1----:R-:W3:Y:S04]  /*19ca0*/  LDL.LU.64 R240, [R1] ;  /* 0x0000000001f07983 */ /* 0x002ee80000300a00 */
[----:B------:R1:W-:Y:S04]  /*19cb0*/  STL.64 [R1+0x8b8], R250 ;  /* 0x0008b8fa01007387 */ /* 0x0003e80000100a00 */
[----:B------:R-:W3:Y:S01]  /*19cc0*/  LDL.LU R246, [R1+0x17a0] ;  /* 0x0017a00001f67983 */ /* 0x000ee20000300800 */
[----:B------:R-:W-:-:S04]  /*19cd0*/  LOP3.LUT R6, R6, 0x1e, RZ, 0xfc, !PT ;  /* 0x0000001e06067812 */ /* 0x000fc800078efcff */
[----:B------:R-:W-:Y:S02]  /*19ce0*/  ISETP.GE.AND P2, PT, R6, UR4, PT ;  /* 0x0000000406007c0c */ /* 0x000fe4000bf46270 */
[----:B------:R-:W1:Y:S01]  /*19cf0*/  S2R R6, SR_TID.X ;  /* 0x0000000000067919 */ /* 0x000e620000002100 */
[----:B------:R-:W-:Y:S02]  /*19d00*/  ISETP.NE.U32.AND P3, PT, R5, RZ, PT ;  /* 0x000000ff0500720c */ /* 0x000fe40003f65070 */
[----:B------:R-:W-:Y:S02]  /*19d10*/  SEL R5, RZ, 0x4, P2 ;  /* 0x00000004ff057807 */ /* 0x000fe40001000000 */
[----:B-1----:R-:W-:-:S04]  /*19d20*/  SHF.R.U32.HI R6, RZ, 0x6, R6 ;  /* 0x00000006ff067819 */ /* 0x002fc80000011606 */
[----:B------:R-:W-:-:S04]  /*19d30*/  SGXT.U32 R6, R6, 0x1 ;  /* 0x000000010606781a */ /* 0x000fc80000000000 */
[----:B------:R-:W-:-:S04]  /*19d40*/  LOP3.LUT R251, R6, 0x3c, RZ, 0xfc, !PT ;  /* 0x0000003c06fb7812 */ /* 0x000fc800078efcff */
[----:B------:R-:W-:Y:S02]  /*19d50*/  ISETP.GE.AND P2, PT, R251, UR4, PT ;  /* 0x00000004fb007c0c */ /* 0x000fe4000bf46270 */
[----:B------:R-:W3:Y:S01]  /*19d60*/  LDL.LU.64 R250, [R1+0x70] ;  /* 0x0000700001fa7983 */ /* 0x000ee20000300a00 */
[----:B--2---:R-:W-:-:S04]  /*19d70*/  IMAD.WIDE R238, R252, 0x4, R238 ;  /* 0x00000004fcee7825 */ /* 0x004fc800078e02ee */
[----:B----4-:R-:W-:Y:S01]  /*19d80*/  IMAD.WIDE R242, R252, 0x4, R242 ;  /* 0x00000004fcf27825 */ /* 0x010fe200078e02f2 */
[----:B------:R1:W-:Y:S04]  /*19d90*/  STL.64 [R1+0x8b0], R238 ;  /* 0x0008b0ee01007387 */ /* 0x0003e80000100a00 */
[----:B------:R2:W-:Y:S04]  /*19da0*/  STL.64 [R1+0x8a8], R242 ;  /* 0x0008a8f201007387 */ /* 0x0005e80000100a00 */
[----:B------:R4:W-:Y:S04]  /*19db0*/  LDGSTS.E [R245+0x6008], desc[UR46][R238.64], P1 ;  /* 0x06008000eef57fae */ /* 0x0009e8000892186e */
[----:B-1----:R-:W4:Y:S04]  /*19dc0*/  LDL.LU.64 R238, [R1+0x1798] ;  /* 0x0017980001ee7983 */ /* 0x002f280000300a00 */
[----:B------:R4:W-:Y:S04]  /*19dd0*/  STL.64 [R1+0x15e8], R244 ;  /* 0x0015e8f401007387 */ /* 0x0009e80000100a00 */
[----:B---3--:R-:W-:Y:S04]  /*19de0*/  LDGSTS.E [R246+0x4000], desc[UR46][R242.64], P5 ;  /* 0x04000000f2f67fae */ /* 0x008fe8000a92186e */
[----:B--2---:R-:W2:Y:S01]  /*19df0*/  LDL.LU.64 R242, [R1+0x1790] ;  /* 0x0017900001f27983 */ /* 0x004ea20000300a00 */
[----:B----4-:R-:W-:-:S04]  /*19e00*/  LOP3.LUT R245, R6, 0x1c, RZ, 0xfc, !PT ;  /* 0x0000001c06f57812 */ /* 0x010fc800078efcff */
[----:B------:R-:W-:-:S04]  /*19e10*/  ISETP.GE.AND P1, PT, R245, UR4, PT ;  /* 0x00000004f5007c0c */ /* 0x000fc8000bf26270 */
[----:B------:R-:W-:-:S04]  /*19e20*/  SEL R245, RZ, 0x4, P1 ;  /* 0x00000004fff57807 */ /* 0x000fc80000800000 */
[----:B------:R-:W-:-:S04]  /*19e30*/  SEL R245, R245, RZ, P4 ;  /* 0x000000fff5f57207 */ /* 0x000fc80002000000 */
[----:B------:R-:W-:Y:S01]  /*19e40*/  ISETP.NE.U32.AND P1, PT, R245, RZ, PT ;  /* 0x000000fff500720c */ /* 0x000fe20003f25070 */
[----:B------:R-:W-:Y:S02]  /*19e50*/  IMAD.WIDE R244, R252, 0x4, R208 ;  /* 0x00000004fcf47825 */ /* 0x000fe400078e02d0 */
[----:B------:R-:W1:Y:S01]  /*19e60*/  S2R R209, SR_TID.X ;  /* 0x0000000000d17919 */ /* 0x000e620000002100 */
[----:B------:R-:W-:Y:S02]  /*19e70*/  SEL R4, R4, RZ, P4 ;  /* 0x000000ff04047207 */ /* 0x000fe40002000000 */
[----:B------:R-:W-:Y:S01]  /*19e80*/  LOP3.LUT R208, R6, 0x3e, RZ, 0xfc, !PT ;  /* 0x0000003e06d07812 */ /* 0x000fe200078efcff */
[----:B------:R3:W-:Y:S01]  /*19e90*/  LDGSTS.E [R246+0x4008], desc[UR46][R244.64], P0 ;  /* 0x04008000f4f67fae */ /* 0x0007e2000812186e */
[----:B------:R-:W-:Y:S02]  /*19ea0*/  ISETP.NE.U32.AND P6, PT, R4, RZ, PT ;  /* 0x000000ff0400720c */ /* 0x000fe40003fc5070 */
[----:B------:R-:W-:-:S02]  /*19eb0*/  SEL R4, RZ, 0x4, P2 ;  /* 0x00000004ff047807 */ /* 0x000fc40001000000 */
[----:B------:R-:W-:Y:S02]  /*19ec0*/  SEL R5, R5, RZ, P4 ;  /* 0x000000ff05057207 */ /* 0x000fe40002000000 */
[----:B------:R-:W-:Y:S02]  /*19ed0*/  SEL R4, R4, RZ, P4 ;  /* 0x000000ff04047207 */ /* 0x000fe40002000000 */
[----:B------:R-:W-:Y:S01]  /*19ee0*/  ISETP.GE.AND P5, PT, R208, UR4, PT ;  /* 0x00000004d0007c0c */ /* 0x000fe2000bfa6270 */
[----:B------:R-:W-:Y:S01]  /*19ef0*/  IMAD.WIDE R240, R252, 0x4, R240 ;  /* 0x00000004fcf07825 */ /* 0x000fe200078e02f0 */
[----:B------:R-:W-:Y:S02]  /*19f00*/  ISETP.NE.U32.AND P2, PT, R5, RZ, PT ;  /* 0x000000ff0500720c */ /* 0x000fe40003f45070 */
[----:B------:R-:W-:Y:S02]  /*19f10*/  ISETP.NE.U32.AND P0, PT, R4, RZ, PT ;  /* 0x000000ff0400720c */ /* 0x000fe40003f05070 */
[----:B------:R-:W-:Y:S01]  /*19f20*/  SEL R4, RZ, 0x4, P5 ;  /* 0x00000004ff047807 */ /* 0x000fe20002800000 */
[----:B------:R3:W-:Y:S04]  /*19f30*/  STL.64 [R1+0x8a0], R244 ;  /* 0x0008a0f401007387 */ /* 0x0007e80000100a00 */
[----:B------:R-:W-:Y:S01]  /*19f40*/  LDGSTS.E [R246+0x6000], desc[UR46][R240.64], P3 ;  /* 0x06000000f0f67fae */ /* 0x000fe2000992186e */
[----:B-1----:R-:W-:-:S03]  /*19f50*/  LOP3.LUT R5, R209, 0x3f, RZ, 0xc0, !PT ;  /* 0x0000003fd1057812 */ /* 0x002fc600078ec0ff */
[----:B------:R-:W4:Y:S01]  /*19f60*/  LDL.LU.64 R208, [R1+0x68] ;  /* 0x0000680001d07983 */ /* 0x000f220000300a00 */
[----:B---3--:R-:W-:Y:S02]  /*19f70*/  SEL R244, R4, RZ, P4 ;  /* 0x000000ff04f47207 */ /* 0x008fe40002000000 */
[----:B------:R-:W-:Y:S01]  /*19f80*/  ISETP.GE.AND P5, PT, R5, UR4, PT ;  /* 0x0000000405007c0c */ /* 0x000fe2000bfa6270 */
[----:B------:R1:W-:Y:S04]  /*19f90*/  STL.64 [R1+0x898], R240 ;  /* 0x000898f001007387 */ /* 0x0003e80000100a00 */
[----:B-1----:R-:W3:Y:S01]  /*19fa0*/  LDL.LU.64 R240, [R1+0x1788] ;  /* 0x0017880001f07983 */ /* 0x002ee20000300a00 */
[----:B------:R-:W1:Y:S01]  /*19fb0*/  S2R R245, SR_TID.X ;  /* 0x0000000000f57919 */ /* 0x000e620000002100 */
[----:B--2---:R-:W-:-:S05]  /*19fc0*/  IMAD.WIDE R4, R252, 0x4, R242 ;  /* 0x00000004fc047825 */ /* 0x004fca00078e02f2 */
[----:B------:R2:W-:Y:S04]  /*19fd0*/  STL.64 [R1+0x890], R4 ;  /* 0x0008900401007387 */ /* 0x0005e80000100a00 */
[----:B------:R4:W-:Y:S04]  /*19fe0*/  STL.64 [R1+0x15f8], R6 ;  /* 0x0015f80601007387 */ /* 0x0009e80000100a00 */
[----:B------:R-:W-:Y:S04]  /*19ff0*/  LDGSTS.E [R246+0x6008], desc[UR46][R4.64], P6 ;  /* 0x0600800004f67fae */ /* 0x000fe8000b12186e */
[----:B--2---:R-:W2:Y:S01]  /*1a000*/  LDL.LU.64 R4, [R1+0x110] ;  /* 0x0001100001047983 */ /* 0x004ea20000300a00 */
[----:B-1----:R-:W-:Y:S01]  /*1a010*/  SHF.R.U32.HI R245, RZ, 0x6, R245 ;  /* 0x00000006fff57819 */ /* 0x002fe200000116f5 */
[----:B------:R-:W-:-:S03]  /*1a020*/  UIADD3 UR4, UR6, -0x80, URZ ;  /* 0xffffff8006047890 */ /* 0x000fc6000fffe03f */
[----:B------:R-:W-:Y:S01]  /*1a030*/  SGXT.U32 R245, R245, 0x1 ;  /* 0x00000001f5f5781a */ /* 0x000fe20000000000 */
[----:B------:R-:W-:Y:S01]  /*1a040*/  USHF.L.U32 UR11, UR11, 0x6, URZ ;  /* 0x000000060b0b7899 */ /* 0x000fe2000800063f */
[----:B------:R-:W-:Y:S01]  /*1a050*/  ISETP.NE.U32.AND P3, PT, R244, RZ, PT ;  /* 0x000000fff400720c */ /* 0x000fe20003f65070 */
[----:B------:R-:W-:Y:S01]  /*1a060*/  ULDC UR6, c[0x0][0x230] ;  /* 0x00008c0000067ab9 */ /* 0x000fe20000000800 */
[----:B------:R-:W-:Y:S01]  /*1a070*/  LOP3.LUT R245, R245, 0x2, RZ, 0xfc, !PT ;  /* 0x00000002f5f57812 */ /* 0x000fe200078efcff */
[----:B------:R-:W1:Y:S03]  /*1a080*/  S2R R244, SR_TID.X ;  /* 0x0000000000f47919 */ /* 0x000e660000002100 */
[----:B------:R-:W-:Y:S02]  /*1a090*/  ISETP.GE.AND P6, PT, R245, UR4, PT ;  /* 0x00000004f5007c0c */ /* 0x000fe4000bfc6270 */
[----:B------:R-:W4:Y:S01]  /*1a0a0*/  LDC R245, c[0x0][0x230] ;  /* 0x00008c00fff57b82 */ /* 0x000f220000000800 */
[----:B------:R-:W-:-:S02]  /*1a0b0*/  SEL R242, RZ, 0x4, P5 ;  /* 0x00000004fff27807 */ /* 0x000fc40002800000 */
[----:B------:R-:W-:-:S04]  /*1a0c0*/  ISETP.GE.AND P5, PT, R6, UR4, PT ;  /* 0x0000000406007c0c */ /* 0x000fc8000bfa6270 */
[----:B------:R-:W-:Y:S02]  /*1a0d0*/  SEL R243, RZ, 0x4, P5 ;  /* 0x00000004fff37807 */ /* 0x000fe40002800000 */
[----:B------:R-:W-:Y:S02]  /*1a0e0*/  SEL R242, R242, RZ, P4 ;  /* 0x000000fff2f27207 */ /* 0x000fe40002000000 */
[----:B----4-:R-:W-:-:S04]  /*1a0f0*/  IADD3 R245, R245, 0x3f, RZ ;  /* 0x0000003ff5f57810 */ /* 0x010fc80007ffe0ff */
[----:B------:R-:W-:Y:S02]  /*1a100*/  ISETP.GT.AND P5, PT, R245, 0xbf, PT ;  /* 0x000000bff500780c */ /* 0x000fe40003fa4270 */
[--C-:B-1----:R-:W-:Y:S02]  /*1a110*/  SHF.R.U32.HI R245, RZ, 0x6, R244.reuse ;  /* 0x00000006fff57819 */ /* 0x102fe400000116f4 */
[----:B------:R-:W-:-:S04]  /*1a120*/  SHF.R.U32.HI R244, RZ, 0x6, R244 ;  /* 0x00000006fff47819 */ /* 0x000fc800000116f4 */
[----:B------:R-:W-:Y:S01]  /*1a130*/  SGXT.U32 R244, R244, 0x1 ;  /* 0x00000001f4f4781a */ /* 0x000fe20000000000 */
[----:B------:R-:W-:Y:S01]  /*1a140*/  IMAD.WIDE R6, R252, 0x4, R250 ;  /* 0x00000004fc067825 */ /* 0x000fe200078e02fa */
[----:B------:R-:W-:Y:S01]  /*1a150*/  SGXT.U32 R245, R245, 0x1 ;  /* 0x00000001f5f5781a */ /* 0x000fe20000000000 */
[----:B------:R-:W4:Y:S01]  /*1a160*/  LDL.LU.64 R250, [R1+0xf0] ;  /* 0x0000f00001fa7983 */ /* 0x000f220000300a00 */
[----:B------:R-:W-:Y:S02]  /*1a170*/  LOP3.LUT R244, R244, 0x20, RZ, 0xfc, !PT ;  /* 0x00000020f4f47812 */ /* 0x000fe400078efcff */
[----:B------:R-:W-:Y:S01]  /*1a180*/  ISETP.NE.U32.AND P4, PT, R242, RZ, PT ;  /* 0x000000fff200720c */ /* 0x000fe20003f85070 */
[----:B------:R1:W-:Y:S01]  /*1a190*/  LDGSTS.E [R247+0x4000], desc[UR46][R6.64], P1 ;  /* 0x0400000006f77fae */ /* 0x0003e2000892186e */
[----:B------:R-:W-:Y:S02]  /*1a1a0*/  SEL R242, RZ, 0x4, P6 ;  /* 0x00000004fff27807 */ /* 0x000fe40003000000 */
[----:B------:R-:W-:-:S02]  /*1a1b0*/  ISETP.GE.AND P6, PT, R244, UR4, PT ;  /* 0x00000004f4007c0c */ /* 0x000fc4000bfc6270 */
[----:B------:R-:W-:Y:S01]  /*1a1c0*/  LOP3.LUT R245, R245, 0x22, RZ, 0xfc, !PT ;  /* 0x00000022f5f57812 */ /* 0x000fe200078efcff */
[----:B------:R1:W-:Y:S03]  /*1a1d0*/  STL.64 [R1+0x888], R6 ;  /* 0x0008880601007387 */ /* 0x0003e60000100a00 */
[----:B------:R-:W-:Y:S01]  /*1a1e0*/  ISETP.GE.AND P1, PT, R245, UR4, PT ;  /* 0x00000004f5007c0c */ /* 0x000fe2000bf26270 */
[----:B------:R-:W-:-:S04]  /*1a1f0*/  IMAD.WIDE R244, R252, 0x4, R208 ;  /* 0x00000004fcf47825 */ /* 0x000fc800078e02d0 */
[----:B---3--:R-:W-:Y:S01]  /*1a200*/  IMAD.WIDE R208, R252, 0x4, R240 ;  /* 0x00000004fcd07825 */ /* 0x008fe200078e02f0 */
[----:B-1----:R-:W-:Y:S01]  /*1a210*/  SEL R6, RZ, 0x4, P6 ;  /* 0x00000004ff067807 */ /* 0x002fe20003000000 */
[----:B------:R1:W-:Y:S03]  /*1a220*/  LDGSTS.E [R247+0x4008], desc[UR46][R244.64], P2 ;  /* 0x04008000f4f77fae */ /* 0x0003e6000912186e */
[----:B------:R-:W-:Y:S01]  /*1a230*/  SEL R240, R6, RZ, P5 ;  /* 0x000000ff06f07207 */ /* 0x000fe20002800000 */
[----:B------:R-:W-:Y:S01]  /*1a240*/  IMAD.WIDE R6, R252, 0x4, R238 ;  /* 0x00000004fc067825 */ /* 0x000fe200078e02ee */
[----:B------:R1:W-:Y:S03]  /*1a250*/  STL.64 [R1+0x880], R244 ;  /* 0x000880f401007387 */ /* 0x0003e60000100a00 */
[----:B------:R-:W-:Y:S01]  /*1a260*/  IMAD.U32 R239, RZ, RZ, UR11 ;  /* 0x0000000bffef7e24 */ /* 0x000fe2000f8e00ff */
[----:B------:R3:W-:Y:S04]  /*1a270*/  STL.64 [R1+0x878], R208 ;  /* 0x000878d001007387 */ /* 0x0007e80000100a00 */
[----:B------:R3:W-:Y:S04]  /*1a280*/  STL.64 [R1+0x870], R6 ;  /* 0x0008700601007387 */ /* 0x0007e80000100a00 */
[----:B------:R-:W-:Y:S04]  /*1a290*/  LDGSTS.E [R247+0x6000], desc[UR46][R208.64], P0 ;  /* 0x06000000d0f77fae */ /* 0x000fe8000812186e */
[----:B------:R3:W-:Y:S01]  /*1a2a0*/  LDGSTS.E [R247+0x6008], desc[UR46][R6.64], P3 ;  /* 0x0600800006f77fae */ /* 0x0007e2000992186e */
[----:B------:R-:W-:Y:S01]  /*1a2b0*/  ISETP.NE.U32.AND P2, PT, R240, RZ, PT ;  /* 0x000000fff000720c */ /* 0x000fe20003f45070 */
[----:B-1----:R-:W1:Y:S02]  /*1a2c0*/  S2R R245, SR_TID.X ;  /* 0x0000000000f57919 */ /* 0x002e640000002100 */
[----:B---3--:R-:W3:Y:S04]  /*1a2d0*/  LDL.LU.64 R208, [R1+0x1780] ;  /* 0x0017800001d07983 */ /* 0x008ee80000300a00 */
[----:B------:R-:W-:Y:S01]  /*1a2e0*/  STL.64 [R1+0x15f0], R246 ;  /* 0x0015f0f601007387 */ /* 0x000fe20000100a00 */
[----:B------:R-:W-:-:S03]  /*1a2f0*/  IMAD.WIDE R6, R239, 0x4, R216 ;  /* 0x00000004ef067825 */ /* 0x000fc600078e02d8 */
[----:B------:R-:W3:Y:S01]  /*1a300*/  LDL.LU.64 R216, [R1+0x1778] ;  /* 0x0017780001d87983 */ /* 0x000ee20000300a00 */
[----:B------:R-:W-:Y:S02]  /*1a310*/  SEL R243, R243, RZ, P5 ;  /* 0x000000fff3f37207 */ /* 0x000fe40002800000 */
[----:B------:R-:W-:Y:S01]  /*1a320*/  SEL R242, R242, RZ, P5 ;  /* 0x000000fff2f27207 */ /* 0x000fe20002800000 */
[----:B------:R-:W0:Y:S01]  /*1a330*/  LDGDEPBAR ;  /* 0x00000000000079af */ /* 0x000e220000000000 */
[----:B--2---:R-:W-:-:S05]  /*1a340*/  IMAD.WIDE R4, R239, 0x4, R4 ;  /* 0x00000004ef047825 */ /* 0x004fca00078e0204 */
[----:B------:R2:W-:Y:S02]  /*1a350*/  STL.64 [R1+0x868], R4 ;  /* 0x0008680401007387 */ /* 0x0005e40000100a00 */
[C---:B--2---:R-:W-:Y:S02]  /*1a360*/  IMAD.WIDE R4, R239.reuse, 0x4, R232 ;  /* 0x00000004ef047825 */ /* 0x044fe400078e02e8 */
[----:B------:R-:W2:Y:S04]  /*1a370*/  LDL.LU.64 R232, [R1+0x1770] ;  /* 0x0017700001e87983 */ /* 0x000ea80000300a00 */
[----:B------:R1:W-:Y:S02]  /*1a380*/  STL.64 [R1+0x860], R6 ;  /* 0x0008600601007387 */ /* 0x0003e40000100a00 */
[----:B-1----:R-:W-:-:S02]  /*1a390*/  IMAD.WIDE R6, R239, 0x4, R224 ;  /* 0x00000004ef067825 */ /* 0x002fc400078e02e0 */
[----:B------:R-:W3:Y:S04]  /*1a3a0*/  LDL.LU.64 R224, [R1+0x1768] ;  /* 0x0017680001e07983 */ /* 0x000ee80000300a00 */
[----:B------:R1:W-:Y:S04]  /*1a3b0*/  STL.64 [R1+0x858], R4 ;  /* 0x0008580401007387 */ /* 0x0003e80000100a00 */
[----:B------:R4:W-:Y:S01]  /*1a3c0*/  STL.64 [R1+0x850], R6 ;  /* 0x0008500601007387 */ /* 0x0009e20000100a00 */
[----:B-1----:R-:W-:-:S04]  /*1a3d0*/  IMAD.WIDE R4, R239, 0x4, R2 ;  /* 0x00000004ef047825 */ /* 0x002fc800078e0202 */
[----:B----4-:R-:W-:-:S04]  /*1a3e0*/  IMAD.WIDE R240, R239, 0x4, R250 ;  /* 0x00000004eff07825 */ /* 0x010fc800078e02fa */
[C---:B------:R-:W-:Y:S01]  /*1a3f0*/  IMAD.WIDE R6, R239.reuse, 0x4, R236 ;  /* 0x00000004ef067825 */ /* 0x040fe200078e02ec */
[----:B------:R-:W-:Y:S03]  /*1a400*/  STL.64 [R1+0x848], R240 ;  /* 0x000848f001007387 */ /* 0x000fe60000100a00 */
[C---:B------:R-:W-:Y:S01]  /*1a410*/  IMAD.WIDE R2, R239.reuse, 0x4, R234 ;  /* 0x00000004ef027825 */ /* 0x040fe200078e02ea */
[----:B------:R-:W-:Y:S04]  /*1a420*/  STL.64 [R1+0x840], R4 ;  /* 0x0008400401007387 */ /* 0x000fe80000100a00 */
[----:B------:R1:W-:Y:S04]  /*1a430*/  STL.64 [R1+0x838], R6 ;  /* 0x0008380601007387 */ /* 0x0003e80000100a00 */
[----:B------:R4:W-:Y:S01]  /*1a440*/  STL.64 [R1+0x830], R2 ;  /* 0x0008300201007387 */ /* 0x0009e20000100a00 */
[----:B-1----:R-:W-:-:S04]  /*1a450*/  IMAD.WIDE R6, R239, 0x4, R230 ;  /* 0x00000004ef067825 */ /* 0x002fc800078e02e6 */
[----:B----4-:R-:W-:Y:S01]  /*1a460*/  IMAD.WIDE R2, R239, 0x4, R228 ;  /* 0x00000004ef027825 */ /* 0x010fe200078e02e4 */
[----:B------:R-:W-:Y:S02]  /*1a470*/  ISETP.NE.U32.AND P6, PT, R243, RZ, PT ;  /* 0x000000fff300720c */ /* 0x000fe40003fc5070 */
[----:B------:R-:W-:Y:S02]  /*1a480*/  SEL R243, RZ, 0x4, P1 ;  /* 0x00000004fff37807 */ /* 0x000fe40000800000 */
[----:B------:R-:W-:Y:S02]  /*1a490*/  SHF.R.U32.HI R245, RZ, 0x6, R245 ;  /* 0x00000006fff57819 */ /* 0x000fe400000116f5 */
[----:B------:R-:W-:Y:S02]  /*1a4a0*/  ISETP.NE.U32.AND P1, PT, R242, RZ, PT ;  /* 0x000000fff200720c */ /* 0x000fe40003f25070 */
[----:B------:R-:W-:Y:S02]  /*1a4b0*/  SEL R238, R243, RZ, P5 ;  /* 0x000000fff3ee7207 */ /* 0x000fe40002800000 */
[----:B------:R-:W-:-:S04]  /*1a4c0*/  SGXT.U32 R245, R245, 0x1 ;  /* 0x00000001f5f5781a */ /* 0x000fc80000000000 */
[----:B------:R-:W-:Y:S01]  /*1a4d0*/  LOP3.LUT R245, R245, 0x4, RZ, 0xfc, !PT ;  /* 0x00000004f5f57812 */ /* 0x000fe200078efcff */
[----:B--2---:R-:W-:-:S05]  /*1a4e0*/  IMAD.WIDE R4, R239, 0x4, R232 ;  /* 0x00000004ef047825 */ /* 0x004fca00078e02e8 */
[----:B------:R1:W-:Y:S04]  /*1a4f0*/  STL.64 [R1+0x828], R4 ;  /* 0x0008280401007387 */ /* 0x0003e80000100a00 */
[----:B------:R3:W-:Y:S04]  /*1a500*/  STL.64 [R1+0x820], R6 ;  /* 0x0008200601007387 */ /* 0x0007e80000100a00 */
[----:B------:R2:W-:Y:S01]  /*1a510*/  STL.64 [R1+0x818], R2 ;  /* 0x0008180201007387 */ /* 0x0005e20000100a00 */
[----:B-1----:R-:W-:-:S04]  /*1a520*/  IMAD.WIDE R4, R239, 0x4, R226 ;  /* 0x00000004ef047825 */ /* 0x002fc800078e02e2 */
[C---:B---3--:R-:W-:Y:S01]  /*1a530*/  IMAD.WIDE R6, R239.reuse, 0x4, R224 ;  /* 0x00000004ef067825 */ /* 0x048fe200078e02e0 */
[----:B------:R1:W-:Y:S03]  /*1a540*/  STL.64 [R1+0x810], R4 ;  /* 0x0008100401007387 */ /* 0x0003e60000100a00 */
[C---:B--2---:R-:W-:Y:S01]  /*1a550*/  IMAD.WIDE R2, R239.reuse, 0x4, R222 ;  /* 0x00000004ef027825 */ /* 0x044fe200078e02de */
[----:B------:R2:W-:Y:S04]  /*1a560*/  STL.64 [R1+0x808], R6 ;  /* 0x0008080601007387 */ /* 0x0005e80000100a00 */
[----:B------:R3:W-:Y:S01]  /*1a570*/  STL.64 [R1+0x800], R2 ;  /* 0x0008000201007387 */ /* 0x0007e20000100a00 */
[----:B-1----:R-:W-:-:S04]  /*1a580*/  IMAD.WIDE R4, R239, 0x4, R220 ;  /* 0x00000004ef047825 */ /* 0x002fc800078e02dc */
[C---:B--2---:R-:W-:Y:S01]  /*1a590*/  IMAD.WIDE R6, R239.reuse, 0x4, R218 ;  /* 0x00000004ef067825 */ /* 0x044fe200078e02da */
[----:B------:R1:W-:Y:S03]  /*1a5a0*/  STL.64 [R1+0x7f8], R4 ;  /* 0x0007f80401007387 */ /* 0x0003e60000100a00 */
[C---:B---3--:R-:W-:Y:S01]  /*1a5b0*/  IMAD.WIDE R2, R239.reuse, 0x4, R216 ;  /* 0x00000004ef027825 */ /* 0x048fe200078e02d8 */
        /* <DEDUP_REMOVED lines=180> */
[----:B------:R-:W-:Y:S04]  /*1b100*/  STL.64 [R1+0xd8], R6 ;  /* 0x0000d80601007387 */ /* 0x000fe80000100a00 */
[----:B------:R-:W2:Y:S01]  /*1b110*/  LDL.LU.64 R226, [R1+0x118] ;  /* 0x0001180001e27983 */ /* 0x000ea20000300a00 */
[----:B-1----:R-:W-:-:S03]  /*1b120*/  IMAD.WIDE R4, R239, 0x4, R34 ;  /* 0x00000004ef047825 */ /* 0x002fc600078e0222 */
[----:B------:R1:W-:Y:S04]  /*1b130*/  STL.64 [R1+0xc8], R2 ;  /* 0x0000c80201007387 */ /* 0x0003e80000100a00 */
[----:B------:R3:W-:Y:S04]  /*1b140*/  STL.64 [R1+0xb8], R4 ;  /* 0x0000b80401007387 */ /* 0x0007e80000100a00 */
[----:B------:R-:W4:Y:S01]  /*1b150*/  LDL.LU.64 R240, [R1+0x120] ;  /* 0x0001200001f07983 */ /* 0x000f220000300a00 */
[----:B-1----:R-:W-:-:S04]  /*1b160*/  IMAD.WIDE R2, R239, 0x4, R32 ;  /* 0x00000004ef027825 */ /* 0x002fc800078e0220 */
[C---:B---3--:R-:W-:Y:S01]  /*1b170*/  IMAD.WIDE R4, R239.reuse, 0x4, R30 ;  /* 0x00000004ef047825 */ /* 0x048fe200078e021e */
[----:B------:R1:W-:Y:S04]  /*1b180*/  STL.64 [R1+0xa8], R2 ;  /* 0x0000a80201007387 */ /* 0x0003e80000100a00 */
[----:B------:R3:W-:Y:S04]  /*1b190*/  STL.64 [R1+0xa0], R4 ;  /* 0x0000a00401007387 */ /* 0x0007e80000100a00 */
[----:B------:R-:W4:Y:S01]  /*1b1a0*/  LDL.LU.64 R242, [R1+0x128] ;  /* 0x0001280001f27983 */ /* 0x000f220000300a00 */
[----:B-1----:R-:W-:-:S04]  /*1b1b0*/  IMAD.WIDE R2, R239, 0x4, R28 ;  /* 0x00000004ef027825 */ /* 0x002fc800078e021c */
[----:B---3--:R-:W-:Y:S01]  /*1b1c0*/  IMAD.WIDE R4, R239, 0x4, R26 ;  /* 0x00000004ef047825 */ /* 0x008fe200078e021a */
[----:B------:R1:W-:Y:S01]  /*1b1d0*/  STL.64 [R1+0x98], R2 ;  /* 0x0000980201007387 */ /* 0x0003e20000100a00 */
[----:B------:R-:W-:-:S03]  /*1b1e0*/  ISETP.GE.AND P3, PT, R245, UR4, PT ;  /* 0x00000004f5007c0c */ /* 0x000fc6000bf66270 */
[----:B------:R3:W-:Y:S04]  /*1b1f0*/  STL.64 [R1+0x80], R4 ;  /* 0x0000800401007387 */ /* 0x0007e80000100a00 */
[----:B------:R-:W4:Y:S01]  /*1b200*/  LDL.LU.64 R244, [R1+0x130] ;  /* 0x0001300001f47983 */ /* 0x000f220000300a00 */
[----:B-1----:R-:W-:-:S04]  /*1b210*/  IMAD.WIDE R2, R239, 0x4, R24 ;  /* 0x00000004ef027825 */ /* 0x002fc800078e0218 */
[C---:B---3--:R-:W-:Y:S01]  /*1b220*/  IMAD.WIDE R4, R239.reuse, 0x4, R22 ;  /* 0x00000004ef047825 */ /* 0x048fe200078e0216 */
[----:B------:R-:W-:Y:S04]  /*1b230*/  STL.64 [R1+0x68], R2 ;  /* 0x0000680201007387 */ /* 0x000fe80000100a00 */
[----:B------:R1:W-:Y:S04]  /*1b240*/  STL.64 [R1+0x50], R4 ;  /* 0x0000500401007387 */ /* 0x0003e80000100a00 */
[----:B------:R-:W3:Y:S04]  /*1b250*/  LDL.LU.64 R222, [R1+0x138] ;  /* 0x0001380001de7983 */ /* 0x000ee80000300a00 */
[----:B-1----:R-:W3:Y:S01]  /*1b260*/  LDL.LU.64 R4, [R1+0x140] ;  /* 0x0001400001047983 */ /* 0x002ee20000300a00 */
[----:B------:R-:W-:-:S05]  /*1b270*/  IMAD.WIDE R2, R239, 0x4, R20 ;  /* 0x00000004ef027825 */ /* 0x000fca00078e0214 */
[----:B------:R1:W-:Y:S04]  /*1b280*/  STL.64 [R1+0x30], R2 ;  /* 0x0000300201007387 */ /* 0x0003e80000100a00 */
[----:B------:R-:W3:Y:S01]  /*1b290*/  LDL.LU.64 R228, [R1+0x148] ;  /* 0x0001480001e47983 */ /* 0x000ee20000300a00 */
[----:B------:R-:W-:-:S03]  /*1b2a0*/  IMAD.WIDE R236, R239, 0x4, R14 ;  /* 0x00000004efec7825 */ /* 0x000fc600078e020e */
[----:B------:R-:W3:Y:S01]  /*1b2b0*/  LDL.LU.64 R232, [R1+0x150] ;  /* 0x0001500001e87983 */ /* 0x000ee20000300a00 */
[----:B------:R-:W-:-:S03]  /*1b2c0*/  IMAD.WIDE R230, R239, 0x4, R12 ;  /* 0x00000004efe67825 */ /* 0x000fc600078e020c */
[----:B------:R-:W3:Y:S01]  /*1b2d0*/  LDL.LU.64 R250, [R1+0x158] ;  /* 0x0001580001fa7983 */ /* 0x000ee20000300a00 */
[----:B-1----:R-:W-:-:S03]  /*1b2e0*/  IMAD.WIDE R2, R239, 0x4, R16 ;  /* 0x00000004ef027825 */ /* 0x002fc600078e0210 */
[----:B------:R-:W3:Y:S01]  /*1b2f0*/  LDL.LU.64 R234, [R1+0x160] ;  /* 0x0001600001ea7983 */ /* 0x000ee20000300a00 */
[----:B------:R-:W-:-:S03]  /*1b300*/  IMAD.WIDE R6, R239, 0x4, R18 ;  /* 0x00000004ef067825 */ /* 0x000fc600078e0212 */
[----:B------:R-:W3:Y:S01]  /*1b310*/  LDL.LU.64 R246, [R1+0x168] ;  /* 0x0001680001f67983 */ /* 0x000ee20000300a00 */
[----:B------:R-:W-:-:S03]  /*1b320*/  IMAD.WIDE R224, R239, 0x4, R10 ;  /* 0x00000004efe07825 */ /* 0x000fc600078e020a */
[----:B------:R-:W-:Y:S01]  /*1b330*/  STL.64 [R1+0x1678], R2 ;  /* 0x0016780201007387 */ /* 0x000fe20000100a00 */
[----:B------:R-:W-:-:S03]  /*1b340*/  IMAD.WIDE R14, R239, 0x4, R8 ;  /* 0x00000004ef0e7825 */ /* 0x000fc600078e0208 */
[----:B------:R1:W-:Y:S04]  /*1b350*/  STL.64 [R1+0x1650], R236 ;  /* 0x001650ec01007387 */ /* 0x0003e80000100a00 */
[----:B------:R-:W-:Y:S04]  /*1b360*/  STL.64 [R1+0x1628], R230 ;  /* 0x001628e601007387 */ /* 0x000fe80000100a00 */
[----:B------:R-:W-:Y:S04]  /*1b370*/  STL.64 [R1+0x18], R6 ;  /* 0x0000180601007387 */ /* 0x000fe80000100a00 */
[----:B------:R-:W-:Y:S04]  /*1b380*/  STL.64 [R1+0x1600], R6 ;  /* 0x0016000601007387 */ /* 0x000fe80000100a00 */
[----:B------:R-:W-:Y:S04]  /*1b390*/  STL.64 [R1+0x1608], R224 ;  /* 0x001608e001007387 */ /* 0x000fe80000100a00 */
[----:B------:R-:W-:Y:S01]  /*1b3a0*/  STL.64 [R1+0x1680], R14 ;  /* 0x0016800e01007387 */ /* 0x000fe20000100a00 */
[----:B--2---:R-:W-:-:S03]  /*1b3b0*/  IMAD.WIDE R16, R239, 0x4, R226 ;  /* 0x00000004ef107825 */ /* 0x004fc600078e02e2 */
[----:B------:R-:W2:Y:S04]  /*1b3c0*/  LDL.LU.64 R226, [R1+0x170] ;  /* 0x0001700001e27983 */ /* 0x000ea80000300a00 */
[----:B------:R-:W-:Y:S01]  /*1b3d0*/  STL.64 [R1+0x1658], R16 ;  /* 0x0016581001007387 */ /* 0x000fe20000100a00 */
[----:B----4-:R-:W-:-:S03]  /*1b3e0*/  IMAD.WIDE R18, R239, 0x4, R240 ;  /* 0x00000004ef127825 */ /* 0x010fc600078e02f0 */
[----:B------:R-:W4:Y:S04]  /*1b3f0*/  LDL.LU.64 R240, [R1+0x178] ;  /* 0x0001780001f07983 */ /* 0x000f280000300a00 */
[----:B------:R-:W-:Y:S01]  /*1b400*/  STL.64 [R1+0x1630], R18 ;  /* 0x0016301201007387 */ /* 0x000fe20000100a00 */
[----:B------:R-:W-:-:S03]  /*1b410*/  IMAD.WIDE R20, R239, 0x4, R242 ;  /* 0x00000004ef147825 */ /* 0x000fc600078e02f2 */
[----:B------:R-:W4:Y:S04]  /*1b420*/  LDL.LU.64 R242, [R1+0x180] ;  /* 0x0001800001f27983 */ /* 0x000f280000300a00 */
[----:B------:R-:W-:Y:S01]  /*1b430*/  STL.64 [R1+0x1610], R20 ;  /* 0x0016101401007387 */ /* 0x000fe20000100a00 */
[----:B------:R-:W-:-:S03]  /*1b440*/  IMAD.WIDE R22, R239, 0x4, R244 ;  /* 0x00000004ef167825 */ /* 0x000fc600078e02f4 */
[----:B------:R-:W4:Y:S04]  /*1b450*/  LDL.LU.64 R244, [R1+0x188] ;  /* 0x0001880001f47983 */ /* 0x000f280000300a00 */
[----:B------:R-:W-:Y:S01]  /*1b460*/  STL.64 [R1+0x1688], R22 ;  /* 0x0016881601007387 */ /* 0x000fe20000100a00 */
[----:B---3--:R-:W-:-:S05]  /*1b470*/  IMAD.WIDE R24, R239, 0x4, R222 ;  /* 0x00000004ef187825 */ /* 0x008fca00078e02de */
[----:B------:R-:W-:Y:S01]  /*1b480*/  STL.64 [R1+0x1660], R24 ;  /* 0x0016601801007387 */ /* 0x000fe20000100a00 */
[----:B------:R-:W-:-:S03]  /*1b490*/  IMAD.WIDE R26, R239, 0x4, R4 ;  /* 0x00000004ef1a7825 */ /* 0x000fc600078e0204 */
[----:B------:R-:W3:Y:S04]  /*1b4a0*/  LDL.LU.64 R4, [R1+0x190] ;  /* 0x0001900001047983 */ /* 0x000ee80000300a00 */
[----:B------:R-:W-:Y:S01]  /*1b4b0*/  STL.64 [R1+0x1638], R26 ;  /* 0x0016381a01007387 */ /* 0x000fe20000100a00 */
[----:B------:R-:W-:-:S03]  /*1b4c0*/  IMAD.WIDE R28, R239, 0x4, R228 ;  /* 0x00000004ef1c7825 */ /* 0x000fc600078e02e4 */
[----:B------:R-:W3:Y:S01]  /*1b4d0*/  LDL.LU.64 R228, [R1+0x198] ;  /* 0x0001980001e47983 */ /* 0x000ee20000300a00 */
[----:B------:R-:W-:-:S03]  /*1b4e0*/  IMAD.WIDE R30, R239, 0x4, R232 ;  /* 0x00000004ef1e7825 */ /* 0x000fc600078e02e8 */
[----:B------:R-:W-:Y:S01]  /*1b4f0*/  STL.64 [R1+0x1618], R28 ;  /* 0x0016181c01007387 */ /* 0x000fe20000100a00 */
[----:B------:R-:W-:-:S03]  /*1b500*/  IMAD.WIDE R32, R239, 0x4, R250 ;  /* 0x00000004ef207825 */ /* 0x000fc600078e02fa */
[----:B------:R-:W3:Y:S01]  /*1b510*/  LDL.LU.64 R232, [R1+0x1a0] ;  /* 0x0001a00001e87983 */ /* 0x000ee20000300a00 */
[----:B------:R-:W-:-:S03]  /*1b520*/  IMAD.WIDE R34, R239, 0x4, R234 ;  /* 0x00000004ef227825 */ /* 0x000fc600078e02ea */
[----:B------:R1:W-:Y:S01]  /*1b530*/  STL.64 [R1+0x1690], R30 ;  /* 0x0016901e01007387 */ /* 0x0003e20000100a00 */
[----:B------:R-:W-:-:S03]  /*1b540*/  IMAD.WIDE R36, R239, 0x4, R246 ;  /* 0x00000004ef247825 */ /* 0x000fc600078e02f6 */
[----:B------:R-:W3:Y:S04]  /*1b550*/  LDL.LU.64 R250, [R1+0x1a8] ;  /* 0x0001a80001fa7983 */ /* 0x000ee80000300a00 */
[----:B------:R1:W-:Y:S04]  /*1b560*/  STL.64 [R1+0x1668], R32 ;  /* 0x0016682001007387 */ /* 0x0003e80000100a00 */
[----:B------:R-:W3:Y:S04]  /*1b570*/  LDL.LU.64 R220, [R1+0x1b0] ;  /* 0x0001b00001dc7983 */ /* 0x000ee80000300a00 */
[----:B------:R-:W3:Y:S04]  /*1b580*/  LDL.LU.64 R234, [R1+0x1b8] ;  /* 0x0001b80001ea7983 */ /* 0x000ee80000300a00 */
[----:B------:R-:W-:Y:S04]  /*1b590*/  STL.64 [R1+0x1648], R34 ;  /* 0x0016482201007387 */ /* 0x000fe80000100a00 */
[----:B------:R-:W3:Y:S04]  /*1b5a0*/  LDL.LU.64 R246, [R1+0x1c0] ;  /* 0x0001c00001f67983 */ /* 0x000ee80000300a00 */
[----:B------:R-:W-:Y:S04]  /*1b5b0*/  STL.64 [R1+0x1620], R36 ;  /* 0x0016202401007387 */ /* 0x000fe80000100a00 */
[----:B------:R-:W3:Y:S01]  /*1b5c0*/  LDL.LU.64 R222, [R1+0x1c8] ;  /* 0x0001c80001de7983 */ /* 0x000ee20000300a00 */
[----:B--2---:R-:W-:-:S05]  /*1b5d0*/  IMAD.WIDE R38, R239, 0x4, R226 ;  /* 0x00000004ef267825 */ /* 0x004fca00078e02e2 */
[----:B------:R-:W-:Y:S01]  /*1b5e0*/  STL.64 [R1+0x1698], R38 ;  /* 0x0016982601007387 */ /* 0x000fe20000100a00 */
[----:B----4-:R-:W-:-:S03]  /*1b5f0*/  IMAD.WIDE R40, R239, 0x4, R240 ;  /* 0x00000004ef287825 */ /* 0x010fc600078e02f0 */
[----:B------:R-:W2:Y:S04]  /*1b600*/  LDL.LU.64 R240, [R1+0x1d0] ;  /* 0x0001d00001f07983 */ /* 0x000ea80000300a00 */
[----:B------:R4:W-:Y:S01]  /*1b610*/  STL.64 [R1+0x1670], R40 ;  /* 0x0016702801007387 */ /* 0x0009e20000100a00 */
[----:B------:R-:W-:-:S03]  /*1b620*/  IMAD.WIDE R42, R239, 0x4, R242 ;  /* 0x00000004ef2a7825 */ /* 0x000fc600078e02f2 */
[----:B------:R-:W4:Y:S04]  /*1b630*/  LDL.LU.64 R242, [R1+0x1d8] ;  /* 0x0001d80001f27983 */ /* 0x000f280000300a00 */
[----:B------:R-:W-:Y:S04]  /*1b640*/  STL.64 [R1+0x16a0], R42 ;  /* 0x0016a02a01007387 */ /* 0x000fe80000100a00 */
[----:B------:R-:W4:Y:S01]  /*1b650*/  LDL.LU.64 R226, [R1+0x1e0] ;  /* 0x0001e00001e27983 */ /* 0x000f220000300a00 */
[----:B------:R-:W-:-:S03]  /*1b660*/  IMAD.WIDE R44, R239, 0x4, R244 ;  /* 0x00000004ef2c7825 */ /* 0x000fc600078e02f4 */
[----:B------:R-:W4:Y:S04]  /*1b670*/  LDL.LU.64 R244, [R1+0x1e8] ;  /* 0x0001e80001f47983 */ /* 0x000f280000300a00 */
[----:B------:R-:W-:Y:S01]  /*1b680*/  STL.64 [R1+0x16a8], R44 ;  /* 0x0016a82c01007387 */ /* 0x000fe20000100a00 */
[----:B---3--:R-:W-:-:S03]  /*1b690*/  IMAD.WIDE R46, R239, 0x4, R4 ;  /* 0x00000004ef2e7825 */ /* 0x008fc600078e0204 */
[----:B------:R-:W3:Y:S04]  /*1b6a0*/  LDL.LU.64 R4, [R1+0x1f0] ;  /* 0x0001f00001047983 */ /* 0x000ee80000300a00 */
[----:B------:R-:W-:Y:S01]  /*1b6b0*/  STL.64 [R1+0x16b0], R46 ;  /* 0x0016b02e01007387 */ /* 0x000fe20000100a00 */
[----:B------:R-:W-:-:S03]  /*1b6c0*/  IMAD.WIDE R48, R239, 0x4, R228 ;  /* 0x00000004ef307825 */ /* 0x000fc600078e02e4 */
[----:B------:R-:W3:Y:S01]  /*1b6d0*/  LDL.LU.64 R228, [R1+0x1f8] ;  /* 0x0001f80001e47983 */ /* 0x000ee20000300a00 */
[----:B------:R-:W-:-:S03]  /*1b6e0*/  IMAD.WIDE R50, R239, 0x4, R232 ;  /* 0x00000004ef327825 */ /* 0x000fc600078e02e8 */
[----:B------:R-:W-:Y:S04]  /*1b6f0*/  STL.64 [R1+0x16b8], R48 ;  /* 0x0016b83001007387 */ /* 0x000fe80000100a00 */
[----:B------:R-:W3:Y:S01]  /*1b700*/  LDL.LU.64 R232, [R1+0x200] ;  /* 0x0002000001e87983 */ /* 0x000ee20000300a00 */
[----:B------:R-:W-:-:S03]  /*1b710*/  IMAD.WIDE R52, R239, 0x4, R250 ;  /* 0x00000004ef347825 */ /* 0x000fc600078e02fa */
[----:B------:R-:W-:Y:S04]  /*1b720*/  STL.64 [R1+0x16c0], R50 ;  /* 0x0016c03201007387 */ /* 0x000fe80000100a00 */
[----:B------:R-:W3:Y:S01]  /*1b730*/  LDL.LU.64 R250, [R1+0x208] ;  /* 0x0002080001fa7983 */ /* 0x000ee20000300a00 */
[----:B------:R-:W-:-:S03]  /*1b740*/  IMAD.WIDE R54, R239, 0x4, R220 ;  /* 0x00000004ef367825 */ /* 0x000fc600078e02dc */
[----:B------:R-:W-:Y:S01]  /*1b750*/  STL.64 [R1+0x16c8], R52 ;  /* 0x0016c83401007387 */ /* 0x000fe20000100a00 */
[----:B------:R-:W-:-:S03]  /*1b760*/  IMAD.WIDE R56, R239, 0x4, R234 ;  /* 0x00000004ef387825 */ /* 0x000fc600078e02ea */
[----:B------:R-:W-:Y:S04]  /*1b770*/  STL.64 [R1+0x16d0], R54 ;  /* 0x0016d03601007387 */ /* 0x000fe80000100a00 */
[----:B------:R-:W3:Y:S01]  /*1b780*/  LDL.LU.64 R234, [R1+0x210] ;  /* 0x0002100001ea7983 */ /* 0x000ee20000300a00 */
[----:B------:R-:W-:-:S03]  /*1b790*/  IMAD.WIDE R58, R239, 0x4, R246 ;  /* 0x00000004ef3a7825 */ /* 0x000fc600078e02f6 */
[----:B------:R-:W-:Y:S04]  /*1b7a0*/  STL.64 [R1+0x16d8], R56 ;  /* 0x0016d83801007387 */ /* 0x000fe80000100a00 */
[----:B------:R-:W3:Y:S01]  /*1b7b0*/  LDL.LU.64 R246, [R1+0x218] ;  /* 0x0002180001f67983 */ /* 0x000ee20000300a00 */
[----:B------:R-:W-:-:S03]  /*1b7c0*/  IMAD.WIDE R60, R239, 0x4, R222 ;  /* 0x00000004ef3c7825 */ /* 0x000fc600078e02de */
[----:B------:R-:W-:Y:S04]  /*1b7d0*/  STL.64 [R1+0x16e0], R58 ;  /* 0x0016e03a01007387 */ /* 0x000fe80000100a00 */
[----:B------:R-:W-:Y:S01]  /*1b7e0*/  STL.64 [R1+0x16e8], R60 ;  /* 0x0016e83c01007387 */ /* 0x000fe20000100a00 */
[----:B--2---:R-:W-:-:S03]  /*1b7f0*/  IMAD.WIDE R62, R239, 0x4, R240 ;  /* 0x00000004ef3e7825 */ /* 0x004fc600078e02f0 */
[----:B------:R-:W2:Y:S04]  /*1b800*/  LDL.LU.64 R240, [R1+0x220] ;  /* 0x0002200001f07983 */ /* 0x000ea80000300a00 */
[----:B------:R-:W-:Y:S01]  /*1b810*/  STL.64 [R1+0x16f0], R62 ;  /* 0x0016f03e01007387 */ /* 0x000fe20000100a00 */
[----:B----4-:R-:W-:-:S03]  /*1b820*/  IMAD.WIDE R64, R239, 0x4, R242 ;  /* 0x00000004ef407825 */ /* 0x010fc600078e02f2 */
[----:B------:R-:W4:Y:S01]  /*1b830*/  LDL.LU.64 R242, [R1+0x228] ;  /* 0x0002280001f27983 */ /* 0x000f220000300a00 */
[----:B------:R-:W-:-:S03]  /*1b840*/  IMAD.WIDE R66, R239, 0x4, R226 ;  /* 0x00000004ef427825 */ /* 0x000fc600078e02e2 */
[----:B------:R-:W-:Y:S04]  /*1b850*/  STL.64 [R1+0x16f8], R64 ;  /* 0x0016f84001007387 */ /* 0x000fe80000100a00 */
[----:B------:R-:W-:Y:S01]  /*1b860*/  STL.64 [R1+0x1700], R66 ;  /* 0x0017004201007387 */ /* 0x000fe20000100a00 */
[----:B------:R-:W-:-:S03]  /*1b870*/  IMAD.WIDE R68, R239, 0x4, R244 ;  /* 0x00000004ef447825 */ /* 0x000fc600078e02f4 */
[----:B------:R-:W4:Y:S04]  /*1b880*/  LDL.LU.64 R244, [R1+0x230] ;  /* 0x0002300001f47983 */ /* 0x000f280000300a00 */
[----:B------:R-:W-:Y:S01]  /*1b890*/  STL.64 [R1+0x1708], R68 ;  /* 0x0017084401007387 */ /* 0x000fe20000100a00 */
[----:B---3--:R-:W-:-:S03]  /*1b8a0*/  IMAD.WIDE R70, R239, 0x4, R4 ;  /* 0x00000004ef467825 */ /* 0x008fc600078e0204 */
[----:B------:R-:W3:Y:S04]  /*1b8b0*/  LDL.LU.64 R4, [R1+0x238] ;  /* 0x0002380001047983 */ /* 0x000ee80000300a00 */
[----:B------:R-:W-:Y:S01]  /*1b8c0*/  STL.64 [R1+0x1710], R70 ;  /* 0x0017104601007387 */ /* 0x000fe20000100a00 */
[----:B------:R-:W-:-:S05]  /*1b8d0*/  IMAD.WIDE R72, R239, 0x4, R228 ;  /* 0x00000004ef487825 */ /* 0x000fca00078e02e4 */
[----:B------:R-:W-:Y:S04]  /*1b8e0*/  STL.64 [R1+0x1718], R72 ;  /* 0x0017184801007387 */ /* 0x000fe80000100a00 */
[----:B------:R-:W3:Y:S01]  /*1b8f0*/  LDL.LU.64 R216, [R1+0x240] ;  /* 0x0002400001d87983 */ /* 0x000ee20000300a00 */
[----:B------:R-:W-:-:S03]  /*1b900*/  IMAD.WIDE R74, R239, 0x4, R232 ;  /* 0x00000004ef4a7825 */ /* 0x000fc600078e02e8 */
[----:B------:R-:W3:Y:S04]  /*1b910*/  LDL.LU.64 R222, [R1+0x248] ;  /* 0x0002480001de7983 */ /* 0x000ee80000300a00 */
[----:B------:R-:W-:Y:S01]  /*1b920*/  STL.64 [R1+0x1720], R74 ;  /* 0x0017204a01007387 */ /* 0x000fe20000100a00 */
[----:B------:R-:W-:-:S03]  /*1b930*/  IMAD.WIDE R76, R239, 0x4, R250 ;  /* 0x00000004ef4c7825 */ /* 0x000fc600078e02fa */
[----:B------:R-:W3:Y:S04]  /*1b940*/  LDL.LU.64 R226, [R1+0x250] ;  /* 0x0002500001e27983 */ /* 0x000ee80000300a00 */
[----:B------:R-:W3:Y:S01]  /*1b950*/  LDL.LU.64 R250, [R1+0x258] ;  /* 0x0002580001fa7983 */ /* 0x000ee20000300a00 */
[----:B------:R-:W-:-:S03]  /*1b960*/  IMAD.WIDE R78, R239, 0x4, R234 ;  /* 0x00000004ef4e7825 */ /* 0x000fc600078e02ea */
[----:B------:R-:W-:Y:S04]  /*1b970*/  STL.64 [R1+0x1728], R76 ;  /* 0x0017284c01007387 */ /* 0x000fe80000100a00 */
[----:B------:R-:W3:Y:S01]  /*1b980*/  LDL.LU.64 R228, [R1+0x260] ;  /* 0x0002600001e47983 */ /* 0x000ee20000300a00 */
[----:B------:R-:W-:-:S03]  /*1b990*/  IMAD.WIDE R80, R239, 0x4, R246 ;  /* 0x00000004ef507825 */ /* 0x000fc600078e02f6 */
[----:B------:R-:W-:Y:S04]  /*1b9a0*/  STL.64 [R1+0x1730], R78 ;  /* 0x0017304e01007387 */ /* 0x000fe80000100a00 */
[----:B------:R-:W3:Y:S04]  /*1b9b0*/  LDL.LU.64 R232, [R1+0x268] ;  /* 0x0002680001e87983 */ /* 0x000ee80000300a00 */
[----:B------:R-:W3:Y:S04]  /*1b9c0*/  LDL.LU.64 R234, [R1+0x270] ;  /* 0x0002700001ea7983 */ /* 0x000ee80000300a00 */
[----:B------:R-:W3:Y:S04]  /*1b9d0*/  LDL.LU.64 R246, [R1+0x278] ;  /* 0x0002780001f67983 */ /* 0x000ee80000300a00 */
[----:B------:R-:W-:Y:S01]  /*1b9e0*/  STL.64 [R1+0x1738], R80 ;  /* 0x0017385001007387 */ /* 0x000fe20000100a00 */
[----:B--2---:R-:W-:-:S03]  /*1b9f0*/  IMAD.WIDE R82, R239, 0x4, R240 ;  /* 0x00000004ef527825 */ /* 0x004fc600078e02f0 */
[----:B------:R-:W2:Y:S04]  /*1ba00*/  LDL.LU.64 R240, [R1+0x280] ;  /* 0x0002800001f07983 */ /* 0x000ea80000300a00 */
[----:B------:R-:W-:Y:S04]  /*1ba10*/  STL.64 [R1+0x1740], R82 ;  /* 0x0017405201007387 */ /* 0x000fe80000100a00 */
[----:B------:R-:W2:Y:S04]  /*1ba20*/  LDL.LU.64 R208, [R1+0x288] ;  /* 0x0002880001d07983 */ /* 0x000ea80000300a00 */
[----:B------:R-:W2:Y:S01]  /*1ba30*/  LDL.LU.64 R218, [R1+0x290] ;  /* 0x0002900001da7983 */ /* 0x000ea20000300a00 */
[----:B----4-:R-:W-:-:S03]  /*1ba40*/  IMAD.WIDE R84, R239, 0x4, R242 ;  /* 0x00000004ef547825 */ /* 0x010fc600078e02f2 */
[----:B------:R-:W4:Y:S04]  /*1ba50*/  LDL.LU.64 R242, [R1+0x298] ;  /* 0x0002980001f27983 */ /* 0x000f280000300a00 */
[----:B------:R-:W-:Y:S01]  /*1ba60*/  STL.64 [R1+0x1748], R84 ;  /* 0x0017485401007387 */ /* 0x000fe20000100a00 */
[----:B------:R-:W-:-:S03]  /*1ba70*/  IMAD.WIDE R86, R239, 0x4, R244 ;  /* 0x00000004ef567825 */ /* 0x000fc600078e02f4 */
[----:B------:R-:W4:Y:S04]  /*1ba80*/  LDL.LU.64 R244, [R1+0x2a0] ;  /* 0x0002a00001f47983 */ /* 0x000f280000300a00 */
[----:B------:R-:W-:Y:S01]  /*1ba90*/  STL.64 [R1+0x1750], R86 ;  /* 0x0017505601007387 */ /* 0x000fe20000100a00 */
[----:B---3--:R-:W-:-:S03]  /*1baa0*/  IMAD.WIDE R88, R239, 0x4, R4 ;  /* 0x00000004ef587825 */ /* 0x008fc600078e0204 */
[----:B------:R-:W3:Y:S04]  /*1bab0*/  LDL.LU.64 R4, [R1+0x2a8] ;  /* 0x0002a80001047983 */ /* 0x000ee80000300a00 */
[----:B------:R-:W3:Y:S04]  /*1bac0*/  LDL.LU.64 R212, [R1+0x2b0] ;  /* 0x0002b00001d47983 */ /* 0x000ee80000300a00 */
[----:B------:R-:W3:Y:S04]  /*1bad0*/  LDL.LU.64 R214, [R1+0x2b8] ;  /* 0x0002b80001d67983 */ /* 0x000ee80000300a00 */
[----:B------:R-:W3:Y:S04]  /*1bae0*/  LDL.LU.64 R220, [R1+0x2c0] ;  /* 0x0002c00001dc7983 */ /* 0x000ee80000300a00 */
[----:B------:R-:W-:Y:S01]  /*1baf0*/  STL.64 [R1+0x1758], R88 ;  /* 0x0017585801007387 */ /* 0x000fe20000100a00 */
[----:B------:R-:W-:-:S03]  /*1bb00*/  IMAD.WIDE R92, R239, 0x4, R222 ;  /* 0x00000004ef5c7825 */ /* 0x000fc600078e02de */
[----:B------:R-:W3:Y:S04]  /*1bb10*/  LDL.LU.64 R222, [R1+0x2c8] ;  /* 0x0002c80001de7983 */ /* 0x000ee80000300a00 */
[----:B------:R-:W3:Y:S01]  /*1bb20*/  LDL.LU.64 R210, [R1+0x2d0] ;  /* 0x0002d00001d27983 */ /* 0x000ee20000300a00 */
[----:B------:R-:W-:-:S03]  /*1bb30*/  IMAD.WIDE R94, R239, 0x4, R226 ;  /* 0x00000004ef5e7825 */ /* 0x000fc600078e02e2 */
[----:B------:R-:W3:Y:S01]  /*1bb40*/  LDL.LU.64 R226, [R1+0x2d8] ;  /* 0x0002d80001e27983 */ /* 0x000ee20000300a00 */
[----:B------:R-:W-:-:S03]  /*1bb50*/  IMAD.WIDE R96, R239, 0x4, R250 ;  /* 0x00000004ef607825 */ /* 0x000fc600078e02fa */
[----:B------:R-:W3:Y:S01]  /*1bb60*/  LDL.LU.64 R250, [R1+0x2e0] ;  /* 0x0002e00001fa7983 */ /* 0x000ee20000300a00 */
[----:B------:R-:W-:-:S04]  /*1bb70*/  IMAD.WIDE R90, R239, 0x4, R216 ;  /* 0x00000004ef5a7825 */ /* 0x000fc800078e02d8 */
[C---:B------:R-:W-:Y:S02]  /*1bb80*/  IMAD.WIDE R98, R239.reuse, 0x4, R228 ;  /* 0x00000004ef627825 */ /* 0x040fe400078e02e4 */
[----:B------:R-:W3:Y:S02]  /*1bb90*/  LDL.LU.64 R228, [R1+0x2e8] ;  /* 0x0002e80001e47983 */ /* 0x000ee40000300a00 */
[C---:B------:R-:W-:Y:S02]  /*1bba0*/  IMAD.WIDE R100, R239.reuse, 0x4, R232 ;  /* 0x00000004ef647825 */ /* 0x040fe400078e02e8 */
[----:B------:R-:W3:Y:S02]  /*1bbb0*/  LDL.LU.64 R232, [R1+0x2f0] ;  /* 0x0002f00001e87983 */ /* 0x000ee40000300a00 */
[C---:B------:R-:W-:Y:S02]  /*1bbc0*/  IMAD.WIDE R102, R239.reuse, 0x4, R234 ;  /* 0x00000004ef667825 */ /* 0x040fe400078e02ea */
[----:B------:R-:W3:Y:S02]  /*1bbd0*/  LDL.LU.64 R216, [R1+0x2f8] ;  /* 0x0002f80001d87983 */ /* 0x000ee40000300a00 */
[----:B------:R-:W-:-:S02]  /*1bbe0*/  IMAD.WIDE R104, R239, 0x4, R246 ;  /* 0x00000004ef687825 */ /* 0x000fc400078e02f6 */
[----:B------:R-:W3:Y:S04]  /*1bbf0*/  LDL.LU.64 R246, [R1+0x300] ;  /* 0x0003000001f67983 */ /* 0x000ee80000300a00 */
[----:B------:R-:W3:Y:S01]  /*1bc00*/  LDL.LU.64 R234, [R1+0x308] ;  /* 0x0003080001ea7983 */ /* 0x000ee20000300a00 */
[----:B--2---:R-:W-:-:S03]  /*1bc10*/  IMAD.WIDE R106, R239, 0x4, R240 ;  /* 0x00000004ef6a7825 */ /* 0x004fc600078e02f0 */
[----:B------:R-:W2:Y:S01]  /*1bc20*/  LDL.LU.64 R240, [R1+0x310] ;  /* 0x0003100001f07983 */ /* 0x000ea20000300a00 */
[----:B------:R-:W-:-:S04]  /*1bc30*/  IMAD.WIDE R110, R239, 0x4, R218 ;  /* 0x00000004ef6e7825 */ /* 0x000fc800078e02da */
[C---:B----4-:R-:W-:Y:S02]  /*1bc40*/  IMAD.WIDE R112, R239.reuse, 0x4, R242 ;  /* 0x00000004ef707825 */ /* 0x050fe400078e02f2 */
[----:B------:R-:W4:Y:S04]  /*1bc50*/  LDL.LU.64 R242, [R1+0x318] ;  /* 0x0003180001f27983 */ /* 0x000f280000300a00 */
[----:B------:R-:W4:Y:S01]  /*1bc60*/  LDL.LU.64 R218, [R1+0x320] ;  /* 0x0003200001da7983 */ /* 0x000f220000300a00 */
[----:B------:R-:W-:-:S03]  /*1bc70*/  IMAD.WIDE R114, R239, 0x4, R244 ;  /* 0x00000004ef727825 */ /* 0x000fc600078e02f4 */
[----:B------:R-:W4:Y:S01]  /*1bc80*/  LDL.LU.64 R244, [R1+0x328] ;  /* 0x0003280001f47983 */ /* 0x000f220000300a00 */
[----:B---3--:R-:W-:-:S03]  /*1bc90*/  IMAD.WIDE R116, R239, 0x4, R4 ;  /* 0x00000004ef747825 */ /* 0x008fc600078e0204 */
[----:B------:R-:W3:Y:S01]  /*1bca0*/  LDL.LU.64 R4, [R1+0x330] ;  /* 0x0003300001047983 */ /* 0x000ee20000300a00 */
[----:B------:R-:W-:-:S03]  /*1bcb0*/  IMAD.WIDE R118, R239, 0x4, R212 ;  /* 0x00000004ef767825 */ /* 0x000fc600078e02d4 */
[----:B------:R-:W3:Y:S01]  /*1bcc0*/  LDL.LU.64 R212, [R1+0x338] ;  /* 0x0003380001d47983 */ /* 0x000ee20000300a00 */
[----:B------:R-:W-:-:S04]  /*1bcd0*/  IMAD.WIDE R120, R239, 0x4, R214 ;  /* 0x00000004ef787825 */ /* 0x000fc800078e02d6 */
[C---:B------:R-:W-:Y:S02]  /*1bce0*/  IMAD.WIDE R122, R239.reuse, 0x4, R220 ;  /* 0x00000004ef7a7825 */ /* 0x040fe400078e02dc */
[----:B------:R-:W3:Y:S04]  /*1bcf0*/  LDL.LU.64 R220, [R1+0x340] ;  /* 0x0003400001dc7983 */ /* 0x000ee80000300a00 */
[----:B------:R-:W3:Y:S01]  /*1bd00*/  LDL.LU.64 R214, [R1+0x348] ;  /* 0x0003480001d67983 */ /* 0x000ee20000300a00 */
[----:B------:R-:W-:-:S03]  /*1bd10*/  IMAD.WIDE R124, R239, 0x4, R222 ;  /* 0x00000004ef7c7825 */ /* 0x000fc600078e02de */
[----:B------:R-:W3:Y:S01]  /*1bd20*/  LDL.LU.64 R222, [R1+0x350] ;  /* 0x0003500001de7983 */ /* 0x000ee20000300a00 */
[----:B------:R-:W-:-:S04]  /*1bd30*/  IMAD.WIDE R108, R239, 0x4, R208 ;  /* 0x00000004ef6c7825 */ /* 0x000fc800078e02d0 */
[----:B------:R-:W-:-:S04]  /*1bd40*/  IMAD.WIDE R128, R239, 0x4, R226 ;  /* 0x00000004ef807825 */ /* 0x000fc800078e02e2 */
[C---:B------:R-:W-:Y:S02]  /*1bd50*/  IMAD.WIDE R130, R239.reuse, 0x4, R250 ;  /* 0x00000004ef827825 */ /* 0x040fe400078e02fa */
[----:B------:R-:W3:Y:S04]  /*1bd60*/  LDL.LU.64 R250, [R1+0x358] ;  /* 0x0003580001fa7983 */ /* 0x000ee80000300a00 */
[----:B------:R-:W3:Y:S01]  /*1bd70*/  LDL.LU.64 R226, [R1+0x360] ;  /* 0x0003600001e27983 */ /* 0x000ee20000300a00 */
[----:B------:R-:W-:-:S03]  /*1bd80*/  IMAD.WIDE R132, R239, 0x4, R228 ;  /* 0x00000004ef847825 */ /* 0x000fc600078e02e4 */
[----:B------:R-:W3:Y:S01]  /*1bd90*/  LDL.LU.64 R228, [R1+0x368] ;  /* 0x0003680001e47983 */ /* 0x000ee20000300a00 */
[----:B------:R-:W-:-:S03]  /*1bda0*/  IMAD.WIDE R134, R239, 0x4, R232 ;  /* 0x00000004ef867825 */ /* 0x000fc600078e02e8 */
[----:B------:R-:W3:Y:S01]  /*1bdb0*/  LDL.LU.64 R232, [R1+0x370] ;  /* 0x0003700001e87983 */ /* 0x000ee20000300a00 */
[----:B------:R-:W-:-:S03]  /*1bdc0*/  IMAD.WIDE R138, R239, 0x4, R246 ;  /* 0x00000004ef8a7825 */ /* 0x000fc600078e02f6 */
[----:B------:R-:W3:Y:S01]  /*1bdd0*/  LDL.LU.64 R246, [R1+0x378] ;  /* 0x0003780001f67983 */ /* 0x000ee20000300a00 */
[----:B------:R-:W-:-:S03]  /*1bde0*/  IMAD.WIDE R140, R239, 0x4, R234 ;  /* 0x00000004ef8c7825 */ /* 0x000fc600078e02ea */
[----:B------:R-:W3:Y:S04]  /*1bdf0*/  LDL.LU.64 R208, [R1+0x380] ;  /* 0x0003800001d07983 */ /* 0x000ee80000300a00 */
[----:B------:R-:W3:Y:S01]  /*1be00*/  LDL.LU.64 R234, [R1+0x388] ;  /* 0x0003880001ea7983 */ /* 0x000ee20000300a00 */
[----:B------:R-:W-:-:S04]  /*1be10*/  IMAD.WIDE R136, R239, 0x4, R216 ;  /* 0x00000004ef887825 */ /* 0x000fc800078e02d8 */
[C---:B--2---:R-:W-:Y:S02]  /*1be20*/  IMAD.WIDE R142, R239.reuse, 0x4, R240 ;  /* 0x00000004ef8e7825 */ /* 0x044fe400078e02f0 */
[----:B------:R-:W2:Y:S02]  /*1be30*/  LDL.LU.64 R240, [R1+0x390] ;  /* 0x0003900001f07983 */ /* 0x000ea40000300a00 */
[C---:B----4-:R-:W-:Y:S02]  /*1be40*/  IMAD.WIDE R144, R239.reuse, 0x4, R242 ;  /* 0x00000004ef907825 */ /* 0x050fe400078e02f2 */
[----:B------:R-:W4:Y:S02]  /*1be50*/  LDL.LU.64 R242, [R1+0x398] ;  /* 0x0003980001f27983 */ /* 0x000f240000300a00 */
[----:B------:R-:W-:-:S04]  /*1be60*/  IMAD.WIDE R146, R239, 0x4, R218 ;  /* 0x00000004ef927825 */ /* 0x000fc800078e02da */
[C---:B------:R-:W-:Y:S02]  /*1be70*/  IMAD.WIDE R148, R239.reuse, 0x4, R244 ;  /* 0x00000004ef947825 */ /* 0x040fe400078e02f4 */
[----:B------:R-:W4:Y:S04]  /*1be80*/  LDL.LU.64 R244, [R1+0x3a0] ;  /* 0x0003a00001f47983 */ /* 0x000f280000300a00 */
[----:B------:R-:W4:Y:S04]  /*1be90*/  LDL.LU.64 R216, [R1+0x3a8] ;  /* 0x0003a80001d87983 */ /* 0x000f280000300a00 */
[----:B------:R-:W4:Y:S01]  /*1bea0*/  LDL.LU.64 R218, [R1+0x3b0] ;  /* 0x0003b00001da7983 */ /* 0x000f220000300a00 */
[----:B---3--:R-:W-:-:S03]  /*1beb0*/  IMAD.WIDE R150, R239, 0x4, R4 ;  /* 0x00000004ef967825 */ /* 0x008fc600078e0204 */
[----:B------:R-:W3:Y:S01]  /*1bec0*/  LDL.LU.64 R4, [R1+0x3b8] ;  /* 0x0003b80001047983 */ /* 0x000ee20000300a00 */
[----:B------:R-:W-:-:S04]  /*1bed0*/  IMAD.WIDE R126, R239, 0x4, R210 ;  /* 0x00000004ef7e7825 */ /* 0x000fc800078e02d2 */
[----:B------:R-:W-:-:S04]  /*1bee0*/  IMAD.WIDE R152, R239, 0x4, R212 ;  /* 0x00000004ef987825 */ /* 0x000fc800078e02d4 */
[C---:B------:R-:W-:Y:S02]  /*1bef0*/  IMAD.WIDE R154, R239.reuse, 0x4, R220 ;  /* 0x00000004ef9a7825 */ /* 0x040fe400078e02dc */
[----:B------:R-:W3:Y:S04]  /*1bf00*/  LDL.LU.64 R220, [R1+0x3c0] ;  /* 0x0003c00001dc7983 */ /* 0x000ee80000300a00 */
[----:B------:R-:W3:Y:S01]  /*1bf10*/  LDL.LU.64 R210, [R1+0x3c8] ;  /* 0x0003c80001d27983 */ /* 0x000ee20000300a00 */
[----:B------:R-:W-:-:S03]  /*1bf20*/  IMAD.WIDE R158, R239, 0x4, R222 ;  /* 0x00000004ef9e7825 */ /* 0x000fc600078e02de */
[----:B------:R-:W3:Y:S04]  /*1bf30*/  LDL.LU.64 R212, [R1+0x3d0] ;  /* 0x0003d00001d47983 */ /* 0x000ee80000300a00 */
[----:B------:R-:W3:Y:S01]  /*1bf40*/  LDL.LU.64 R222, [R1+0x3d8] ;  /* 0x0003d80001de7983 */ /* 0x000ee20000300a00 */
[----:B------:R-:W-:-:S04]  /*1bf50*/  IMAD.WIDE R156, R239, 0x4, R214 ;  /* 0x00000004ef9c7825 */ /* 0x000fc800078e02d6 */
[C---:B------:R-:W-:Y:S02]  /*1bf60*/  IMAD.WIDE R160, R239.reuse, 0x4, R250 ;  /* 0x00000004efa07825 */ /* 0x040fe400078e02fa */
[----:B------:R-:W3:Y:S02]  /*1bf70*/  LDL.LU.64 R250, [R1+0x3e0] ;  /* 0x0003e00001fa7983 */ /* 0x000ee40000300a00 */
        /* <DEDUP_REMOVED lines=10> */
[----:B------:R-:W3:Y:S01]  /*1c020*/  LDL.LU.64 R234, [R1+0x410] ;  /* 0x0004100001ea7983 */ /* 0x000ee20000300a00 */
[----:B--2---:R-:W-:-:S03]  /*1c030*/  IMAD.WIDE R174, R239, 0x4, R240 ;  /* 0x00000004efae7825 */ /* 0x004fc600078e02f0 */
[----:B------:R-:W2:Y:S01]  /*1c040*/  LDL.LU.64 R240, [R1+0x418] ;  /* 0x0004180001f07983 */ /* 0x000ea20000300a00 */
[----:B----4-:R-:W-:-:S03]  /*1c050*/  IMAD.WIDE R176, R239, 0x4, R242 ;  /* 0x00000004efb07825 */ /* 0x010fc600078e02f2 */
[----:B------:R-:W4:Y:S01]  /*1c060*/  LDL.LU.64 R242, [R1+0x420] ;  /* 0x0004200001f27983 */ /* 0x000f220000300a00 */
[----:B------:R-:W-:-:S03]  /*1c070*/  IMAD.WIDE R178, R239, 0x4, R244 ;  /* 0x00000004efb27825 */ /* 0x000fc600078e02f4 */
[----:B------:R-:W4:Y:S01]  /*1c080*/  LDL.LU.64 R244, [R1+0x428] ;  /* 0x0004280001f47983 */ /* 0x000f220000300a00 */
[----:B------:R-:W-:-:S03]  /*1c090*/  IMAD.WIDE R180, R239, 0x4, R216 ;  /* 0x00000004efb47825 */ /* 0x000fc600078e02d8 */
[----:B------:R-:W4:Y:S01]  /*1c0a0*/  LDL.LU.64 R216, [R1+0x430] ;  /* 0x0004300001d87983 */ /* 0x000f220000300a00 */
[----:B---3--:R-:W-:-:S03]  /*1c0b0*/  IMAD.WIDE R184, R239, 0x4, R4 ;  /* 0x00000004efb87825 */ /* 0x008fc600078e0204 */
        /* <DEDUP_REMOVED lines=11> */
[----:B-1----:R-:W3:Y:S04]  /*1c170*/  LDL.LU.64 R236, [R1+0x460] ;  /* 0x0004600001ec7983 */ /* 0x002ee80000300a00 */
        /* <DEDUP_REMOVED lines=10> */
[----:B------:R-:W-:-:S04]  /*1c220*/  IMAD.WIDE R190, R239, 0x4, R212 ;  /* 0x00000004efbe7825 */ /* 0x000fc800078e02d4 */
[----:B------:R-:W-:-:S04]  /*1c230*/  IMAD.WIDE R198, R239, 0x4, R214 ;  /* 0x00000004efc67825 */ /* 0x000fc800078e02d6 */
[C---:B--2---:R-:W-:Y:S02]  /*1c240*/  IMAD.WIDE R208, R239.reuse, 0x4, R240 ;  /* 0x00000004efd07825 */ /* 0x044fe400078e02f0 */
[----:B------:R-:W2:Y:S02]  /*1c250*/  LDL.LU.64 R240, [R1+0x498] ;  /* 0x0004980001f07983 */ /* 0x000ea40000300a00 */
[C---:B----4-:R-:W-:Y:S02]  /*1c260*/  IMAD.WIDE R210, R239.reuse, 0x4, R242 ;  /* 0x00000004efd27825 */ /* 0x050fe400078e02f2 */
[----:B------:R-:W4:Y:S04]  /*1c270*/  LDL.LU.64 R242, [R1+0x4a0] ;  /* 0x0004a00001f27983 */ /* 0x000f280000300a00 */
[----:B------:R-:W2:Y:S01]  /*1c280*/  LDL.LU.64 R2, [R1+0x4b0] ;  /* 0x0004b00001027983 */ /* 0x000ea20000300a00 */
[----:B------:R-:W-:-:S03]  /*1c290*/  IMAD.WIDE R212, R239, 0x4, R244 ;  /* 0x00000004efd47825 */ /* 0x000fc600078e02f4 */
[----:B------:R-:W4:Y:S01]  /*1c2a0*/  LDL.LU.64 R244, [R1+0x4b8] ;  /* 0x0004b80001f47983 */ /* 0x000f220000300a00 */
[----:B------:R-:W-:-:S04]  /*1c2b0*/  IMAD.WIDE R214, R239, 0x4, R216 ;  /* 0x00000004efd67825 */ /* 0x000fc800078e02d8 */
[C---:B---3--:R-:W-:Y:S02]  /*1c2c0*/  IMAD.WIDE R216, R239.reuse, 0x4, R4 ;  /* 0x00000004efd87825 */ /* 0x048fe400078e0204 */
[----:B------:R-:W3:Y:S04]  /*1c2d0*/  LDL.LU.64 R4, [R1+0x4c0] ;  /* 0x0004c00001047983 */ /* 0x000ee80000300a00 */
[----:B------:R-:W3:Y:S04]  /*1c2e0*/  LDL.LU.64 R30, [R1+0x4d0] ;  /* 0x0004d000011e7983 */ /* 0x000ee80000300a00 */
[----:B------:R-:W3:Y:S04]  /*1c2f0*/  LDL.LU.64 R28, [R1+0x4d8] ;  /* 0x0004d800011c7983 */ /* 0x000ee80000300a00 */
[----:B------:R-:W3:Y:S04]  /*1c300*/  LDL.LU.64 R26, [R1+0x4e8] ;  /* 0x0004e800011a7983 */ /* 0x000ee80000300a00 */
[----:B------:R-:W3:Y:S01]  /*1c310*/  LDL.LU.64 R24, [R1+0x4f0] ;  /* 0x0004f00001187983 */ /* 0x000ee20000300a00 */
[----:B------:R-:W-:-:S03]  /*1c320*/  IMAD.WIDE R12, R239, 0x4, R250 ;  /* 0x00000004ef0c7825 */ /* 0x000fc600078e02fa */
[----:B------:R-:W3:Y:S04]  /*1c330*/  LDL.LU.64 R250, [R1+0x4f8] ;  /* 0x0004f80001fa7983 */ /* 0x000ee80000300a00 */
[----:B------:R-:W3:Y:S01]  /*1c340*/  LDL.LU.64 R22, [R1+0x508] ;  /* 0x0005080001167983 */ /* 0x000ee20000300a00 */
[----:B------:R-:W-:-:S03]  /*1c350*/  IMAD.WIDE R10, R239, 0x4, R226 ;  /* 0x00000004ef0a7825 */ /* 0x000fc600078e02e2 */
        /* <DEDUP_REMOVED lines=10> */
[----:B------:R-:W3:Y:S04]  /*1c400*/  LDL.LU.64 R6, [R1+0x558] ;  /* 0x0005580001067983 */ /* 0x000ee80000300a00 */
[----:B------:R-:W3:Y:S01]  /*1c410*/  LDL.LU.64 R230, [R1+0x560] ;  /* 0x0005600001e67983 */ /* 0x000ee20000300a00 */
[----:B--2---:R-:W-:-:S04]  /*1c420*/  IMAD.WIDE R32, R239, 0x4, R2 ;  /* 0x00000004ef207825 */ /* 0x004fc800078e0202 */
[C---:B----4-:R-:W-:Y:S02]  /*1c430*/  IMAD.WIDE R2, R239.reuse, 0x4, R244 ;  /* 0x00000004ef027825 */ /* 0x050fe400078e02f4 */
[----:B------:R-:W2:Y:S04]  /*1c440*/  LDL.LU.64 R244, [R1+0x568] ;  /* 0x0005680001f47983 */ /* 0x000ea80000300a00 */
[----:B------:R-:W-:Y:S04]  /*1c450*/  STL.64 [R1+0x8], R32 ;  /* 0x0000082001007387 */ /* 0x000fe80000100a00 */
[----:B------:R-:W4:Y:S04]  /*1c460*/  LDL.LU.64 R236, [R1+0x578] ;  /* 0x0005780001ec7983 */ /* 0x000f280000300a00 */
[----:B------:R1:W-:Y:S01]  /*1c470*/  STL.64 [R1+0x10], R2 ;  /* 0x0000100201007387 */ /* 0x0003e20000100a00 */
[----:B---3--:R-:W-:-:S03]  /*1c480*/  IMAD.WIDE R40, R239, 0x4, R4 ;  /* 0x00000004ef287825 */ /* 0x008fc600078e0204 */
[----:B-1----:R-:W3:Y:S04]  /*1c490*/  LDL.LU.64 R2, [R1+0x588] ;  /* 0x0005880001027983 */ /* 0x002ee80000300a00 */
[----:B------:R-:W3:Y:S01]  /*1c4a0*/  LDL.LU.64 R4, [R1+0x580] ;  /* 0x0005800001047983 */ /* 0x000ee20000300a00 */
[----:B------:R-:W-:-:S04]  /*1c4b0*/  IMAD.WIDE R34, R239, 0x4, R30 ;  /* 0x00000004ef227825 */ /* 0x000fc800078e021e */
[----:B------:R-:W-:-:S04]  /*1c4c0*/  IMAD.WIDE R36, R239, 0x4, R28 ;  /* 0x00000004ef247825 */ /* 0x000fc800078e021c */
[C---:B------:R-:W-:Y:S01]  /*1c4d0*/  IMAD.WIDE R26, R239.reuse, 0x4, R26 ;  /* 0x00000004ef1a7825 */ /* 0x040fe200078e021a */
[----:B------:R-:W-:Y:S03]  /*1c4e0*/  STL.64 [R1+0x20], R40 ;  /* 0x0000202801007387 */ /* 0x000fe60000100a00 */
[C---:B------:R-:W-:Y:S01]  /*1c4f0*/  IMAD.WIDE R32, R239.reuse, 0x4, R24 ;  /* 0x00000004ef207825 */ /* 0x040fe200078e0218 */
[----:B------:R1:W-:Y:S04]  /*1c500*/  STL.64 [R1+0x40], R26 ;  /* 0x0000401a01007387 */ /* 0x0003e80000100a00 */
[----:B------:R-:W-:Y:S04]  /*1c510*/  STL.64 [R1+0x28], R34 ;  /* 0x0000282201007387 */ /* 0x000fe80000100a00 */
[----:B------:R-:W-:Y:S01]  /*1c520*/  STL.64 [R1+0x38], R36 ;  /* 0x0000382401007387 */ /* 0x000fe20000100a00 */
[----:B------:R-:W-:-:S03]  /*1c530*/  IMAD.WIDE R250, R239, 0x4, R250 ;  /* 0x00000004effa7825 */ /* 0x000fc600078e02fa */
[----:B------:R-:W-:Y:S01]  /*1c540*/  STL.64 [R1+0x48], R32 ;  /* 0x0000482001007387 */ /* 0x000fe20000100a00 */
[----:B------:R-:W-:-:S04]  /*1c550*/  IMAD.WIDE R28, R239, 0x4, R22 ;  /* 0x00000004ef1c7825 */ /* 0x000fc800078e0216 */
[C---:B------:R-:W-:Y:S01]  /*1c560*/  IMAD.WIDE R20, R239.reuse, 0x4, R20 ;  /* 0x00000004ef147825 */ /* 0x040fe200078e0214 */
[----:B------:R-:W-:Y:S03]  /*1c570*/  STL.64 [R1+0x58], R250 ;  /* 0x000058fa01007387 */ /* 0x000fe60000100a00 */
[C---:B------:R-:W-:Y:S01]  /*1c580*/  IMAD.WIDE R24, R239.reuse, 0x4, R18 ;  /* 0x00000004ef187825 */ /* 0x040fe200078e0212 */
[----:B------:R1:W-:Y:S03]  /*1c590*/  STL.64 [R1+0x70], R20 ;  /* 0x0000701401007387 */ /* 0x0003e60000100a00 */
[C---:B-1----:R-:W-:Y:S01]  /*1c5a0*/  IMAD.WIDE R26, R239.reuse, 0x4, R16 ;  /* 0x00000004ef1a7825 */ /* 0x042fe200078e0210 */
        /* <DEDUP_REMOVED lines=8> */
[----:B------:R-:W-:Y:S03]  /*1c630*/  STL.64 [R1+0xc0], R16 ;  /* 0x0000c01001007387 */ /* 0x000fe60000100a00 */
[C---:B------:R-:W-:Y:S01]  /*1c640*/  IMAD.WIDE R224, R239.reuse, 0x4, R230 ;  /* 0x00000004efe07825 */ /* 0x040fe200078e02e6 */
[----:B------:R-:W-:Y:S04]  /*1c650*/  STL.64 [R1+0xb0], R246 ;  /* 0x0000b0f601007387 */ /* 0x000fe80000100a00 */
[----:B------:R-:W-:Y:S04]  /*1c660*/  STL.64 [R1+0xd0], R18 ;  /* 0x0000d01201007387 */ /* 0x000fe80000100a00 */
[----:B------:R-:W-:Y:S01]  /*1c670*/  STL.64 [R1+0xe8], R224 ;  /* 0x0000e8e001007387 */ /* 0x000fe20000100a00 */
[----:B--2---:R-:W-:-:S04]  /*1c680*/  IMAD.WIDE R244, R239, 0x4, R244 ;  /* 0x00000004eff47825 */ /* 0x004fc800078e02f4 */
[----:B----4-:R-:W-:-:S05]  /*1c690*/  IMAD.WIDE R236, R239, 0x4, R236 ;  /* 0x00000004efec7825 */ /* 0x010fca00078e02ec */
[----:B------:R-:W-:Y:S04]  /*1c6a0*/  STL.64 [R1+0x118], R236 ;  /* 0x000118ec01007387 */ /* 0x000fe80000100a00 */
[----:B------:R-:W-:Y:S01]  /*1c6b0*/  STL.64 [R1+0xf8], R244 ;  /* 0x0000f8f401007387 */ /* 0x000fe20000100a00 */
[----:B---3--:R-:W-:-:S04]  /*1c6c0*/  IMAD.WIDE R6, R239, 0x4, R4 ;  /* 0x00000004ef067825 */ /* 0x008fc800078e0204 */
[C---:B------:R-:W-:Y:S02]  /*1c6d0*/  IMAD.WIDE R4, R239.reuse, 0x4, R248 ;  /* 0x00000004ef047825 */ /* 0x040fe400078e02f8 */
[----:B------:R-:W2:Y:S04]  /*1c6e0*/  LDL.LU.64 R248, [R1+0x1760] ;  /* 0x0017600001f87983 */ /* 0x000ea80000300a00 */
[----:B------:R-:W2:Y:S04]  /*1c6f0*/  LDL.64 R88, [R1+0x868] ;  /* 0x0008680001587983 */ /* 0x000ea80000100a00 */
        /* <DEDUP_REMOVED lines=22> */
[----:B------:R-:W4:Y:S01]  /*1c860*/  LDL.64 R42, [R1+0x550] ;  /* 0x00055000012a7983 */ /* 0x000f220000100a00 */
[----:B------:R-:W-:-:S03]  /*1c870*/  IMAD.WIDE R230, R239, 0x4, R2 ;  /* 0x00000004efe67825 */ /* 0x000fc600078e0202 */
[----:B------:R-:W4:Y:S04]  /*1c880*/  LDL.64 R38, [R1+0x4e0] ;  /* 0x0004e00001267983 */ /* 0x000f280000100a00 */
[----:B------:R-:W4:Y:S04]  /*1c890*/  LDL.64 R30, [R1+0x110] ;  /* 0x00011000011e7983 */ /* 0x000f280000100a00 */
[----:B------:R-:W4:Y:S04]  /*1c8a0*/  LDL.64 R22, [R1+0xe0] ;  /* 0x0000e00001167983 */ /* 0x000f280000100a00 */
[----:B------:R-:W4:Y:S04]  /*1c8b0*/  LDL.64 R14, [R1+0xa8] ;  /* 0x0000a800010e7983 */ /* 0x000f280000100a00 */
[----:B------:R-:W4:Y:S04]  /*1c8c0*/  LDL.64 R2, [R1+0x68] ;  /* 0x0000680001027983 */ /* 0x000f280000100a00 */
[----:B------:R-:W-:Y:S04]  /*1c8d0*/  STL.64 [R1+0x128], R230 ;  /* 0x000128e601007387 */ /* 0x000fe80000100a00 */
[----:B------:R-:W-:Y:S04]  /*1c8e0*/  STL [R1+0x15d8], R239 ;  /* 0x0015d8ef01007387 */ /* 0x000fe80000100800 */
[----:B------:R-:W-:Y:S04]  /*1c8f0*/  STL.64 [R1+0x138], R6 ;  /* 0x0001380601007387 */ /* 0x000fe80000100a00 */
[----:B--2---:R-:W-:Y:S04]  /*1c900*/  LDGSTS.E [R248+0x20000], desc[UR46][R88.64], P4 ;  /* 0x2000000058f87fae */ /* 0x004fe8000a12186e */
[----:B---3--:R-:W-:Y:S04]  /*1c910*/  LDGSTS.E [R248+0x20400], desc[UR46][R86.64], P4 ;  /* 0x2040000056f87fae */ /* 0x008fe8000a12186e */
[----:B----4-:R-:W-:Y:S04]  /*1c920*/  LDGSTS.E [R248+0x20800], desc[UR46][R84.64], P4 ;  /* 0x2080000054f87fae */ /* 0x010fe8000a12186e */
[----:B------:R-:W2:Y:S04]  /*1c930*/  LDL.LU.64 R88, [R1+0x1758] ;  /* 0x0017580001587983 */ /* 0x000ea80000300a00 */
[----:B------:R-:W-:Y:S04]  /*1c940*/  STL.64 [R1+0x150], R4 ;  /* 0x0001500401007387 */ /* 0x000fe80000100a00 */
[----:B------:R-:W3:Y:S04]  /*1c950*/  LDL.LU.64 R86, [R1+0x1750] ;  /* 0x0017500001567983 */ /* 0x000ee80000300a00 */
[----:B------:R-:W4:Y:S04]  /*1c960*/  LDL.LU.64 R84, [R1+0x1748] ;  /* 0x0017480001547983 */ /* 0x000f280000300a00 */
[----:B------:R-:W-:Y:S04]  /*1c970*/  LDGSTS.E [R248+0x20c00], desc[UR46][R82.64], P4 ;  /* 0x20c0000052f87fae */ /* 0x000fe8000a12186e */
[----:B------:R-:W-:Y:S04]  /*1c980*/  LDGSTS.E [R248+0x21000], desc[UR46][R80.64], P4 ;  /* 0x2100000050f87fae */ /* 0x000fe8000a12186e */
[----:B------:R-:W-:Y:S04]  /*1c990*/  LDGSTS.E [R248+0x21400], desc[UR46][R78.64], P4 ;  /* 0x214000004ef87fae */ /* 0x000fe8000a12186e */
[----:B------:R-:W4:Y:S04]  /*1c9a0*/  LDL.LU.64 R82, [R1+0x1740] ;  /* 0x0017400001527983 */ /* 0x000f280000300a00 */
[----:B------:R-:W2:Y:S04]  /*1c9b0*/  LDL.LU.64 R80, [R1+0x1738] ;  /* 0x0017380001507983 */ /* 0x000ea80000300a00 */
[----:B------:R-:W3:Y:S04]  /*1c9c0*/  LDL.LU.64 R78, [R1+0x1730] ;  /* 0x00173000014e7983 */ /* 0x000ee80000300a00 */
[----:B------:R-:W-:Y:S04]  /*1c9d0*/  LDGSTS.E [R248+0x21800], desc[UR46][R76.64], P4 ;  /* 0x218000004cf87fae */ /* 0x000fe8000a12186e */
[----:B------:R-:W-:Y:S04]  /*1c9e0*/  LDGSTS.E [R248+0x21c00], desc[UR46][R74.64], P4 ;  /* 0x21c000004af87fae */ /* 0x000fe8000a12186e */
[----:B------:R-:W-:Y:S04]  /*1c9f0*/  LDGSTS.E [R248+0x22000], desc[UR46][R72.64], P4 ;  /* 0x2200000048f87fae */ /* 0x000fe8000a12186e */
[----:B------:R-:W4:Y:S04]  /*1ca00*/  LDL.LU.64 R76, [R1+0x1728] ;  /* 0x00172800014c7983 */ /* 0x000f280000300a00 */
[----:B------:R-:W4:Y:S04]  /*1ca10*/  LDL.LU.64 R74, [R1+0x1720] ;  /* 0x00172000014a7983 */ /* 0x000f280000300a00 */
[----:B------:R-:W2:Y:S04]  /*1ca20*/  LDL.LU.64 R72, [R1+0x1718] ;  /* 0x0017180001487983 */ /* 0x000ea80000300a00 */
        /* <DEDUP_REMOVED lines=9> */
[----:B------:R-:W2:Y:S04]  /*1cac0*/  LDL.LU.64 R64, [R1+0x16f8] ;  /* 0x0016f80001407983 */ /* 0x000ea80000300a00 */
        /* <DEDUP_REMOVED lines=28> */
[----:B------:R-:W2:Y:S04]  /*1cc90*/  LDL.LU.64 R14, [R1+0x1680] ;  /* 0x00168000010e7983 */ /* 0x000ea80000300a00 */
[----:B------:R-:W3:Y:S04]  /*1cca0*/  LDL.LU.64 R2, [R1+0x1678] ;  /* 0x0016780001027983 */ /* 0x000ee80000300a00 */
[----:B---3--:R-:W-:Y:S04]  /*1ccb0*/  LDGSTS.E [R248+0x27400], desc[UR46][R2.64], P4 ;  /* 0x2740000002f87fae */ /* 0x008fe8000a12186e */
[----:B------:R1:W-:Y:S04]  /*1ccc0*/  STL.64 [R1+0x13e0], R2 ;  /* 0x0013e00201007387 */ /* 0x0003e80000100a00 */
[----:B--2---:R-:W-:Y:S04]  /*1ccd0*/  LDGSTS.E [R248+0x27800], desc[UR46][R14.64], P4 ;  /* 0x278000000ef87fae */ /* 0x004fe8000a12186e */
[----:B----4-:R-:W-:Y:S04]  /*1cce0*/  LDGSTS.E [R248+0x27c00], desc[UR46][R22.64], P4 ;  /* 0x27c0000016f87fae */ /* 0x010fe8000a12186e */
[----:B-1----:R-:W2:Y:S04]  /*1ccf0*/  LDL.64 R2, [R1+0x760] ;  /* 0x0007600001027983 */ /* 0x002ea80000100a00 */
[----:B------:R-:W-:Y:S04]  /*1cd00*/  STL.64 [R1+0x13e8], R14 ;  /* 0x0013e80e01007387 */ /* 0x000fe80000100a00 */
[----:B------:R-:W-:Y:S04]  /*1cd10*/  STL.64 [R1+0x13f0], R22 ;  /* 0x0013f01601007387 */ /* 0x000fe80000100a00 */
[----:B------:R-:W-:Y:S04]  /*1cd20*/  LDGSTS.E [R248+0x30000], desc[UR46][R30.64], P4 ;  /* 0x300000001ef87fae */ /* 0x000fe8000a12186e */
        /* <DEDUP_REMOVED lines=14> */
[----:B------:R1:W-:Y:S04]  /*1ce10*/  STL.64 [R1+0x1430], R86 ;  /* 0x0014305601007387 */ /* 0x0003e80000100a00 */
[----:B------:R-:W-:Y:S04]  /*1ce20*/  LDGSTS.E [R248+0x32000], desc[UR46][R94.64], P4 ;  /* 0x320000005ef87fae */ /* 0x000fe8000a12186e */
[----:B------:R-:W-:Y:S04]  /*1ce30*/  LDGSTS.E [R248+0x32400], desc[UR46][R102.64], P4 ;  /* 0x3240000066f87fae */ /* 0x000fe8000a12186e */
[----:B-1----:R-:W3:Y:S04]  /*1ce40*/  LDL.LU.64 R86, [R1+0x6c0] ;  /* 0x0006c00001567983 */ /* 0x002ee80000300a00 */
[----:B------:R-:W-:Y:S04]  /*1ce50*/  STL.64 [R1+0x1438], R94 ;  /* 0x0014385e01007387 */ /* 0x000fe80000100a00 */
        /* <DEDUP_REMOVED lines=14> */
[----:B------:R-:W-:Y:S04]  /*1cf40*/  STL.64 [R1+0x1468], R142 ;  /* 0x0014688e01007387 */ /* 0x000fe80000100a00 */
[----:B------:R1:W-:Y:S04]  /*1cf50*/  STL.64 [R1+0x1470], R150 ;  /* 0x0014709601007387 */ /* 0x0003e80000100a00 */
[----:B------:R-:W-:Y:S04]  /*1cf60*/  LDGSTS.E [R248+0x34400], desc[UR46][R166.64], P4 ;  /* 0x34400000a6f87fae */ /* 0x000fe8000a12186e */
[----:B------:R-:W-:Y:S04]  /*1cf70*/  LDGSTS.E [R248+0x34800], desc[UR46][R174.64], P4 ;  /* 0x34800000aef87fae */ /* 0x000fe8000a12186e */
[----:B-1----:R-:W3:Y:S04]  /*1cf80*/  LDL.64 R150, [R1+0x7c0] ;  /* 0x0007c00001967983 */ /* 0x002ee80000100a00 */
[----:B------:R1:W-:Y:S04]  /*1cf90*/  STL.64 [R1+0x1478], R158 ;  /* 0x0014789e01007387 */ /* 0x0003e80000100a00 */
[----:B------:R-:W-:Y:S04]  /*1cfa0*/  LDGSTS.E [R248+0x34c00], desc[UR46][R182.64], P4 ;  /* 0x34c00000b6f87fae */ /* 0x000fe8000a12186e */
[----:B------:R-:W-:Y:S04]  /*1cfb0*/  LDGSTS.E [R248+0x35000], desc[UR46][R190.64], P4 ;  /* 0x35000000bef87fae */ /* 0x000fe8000a12186e */
[----:B-1----:R-:W4:Y:S04]  /*1cfc0*/  LDL.64 R158, [R1+0x7e0] ;  /* 0x0007e000019e7983 */ /* 0x002f280000100a00 */
[----:B------:R1:W-:Y:S04]  /*1cfd0*/  STL.64 [R1+0x1480], R166 ;  /* 0x001480a601007387 */ /* 0x0003e80000100a00 */
[----:B------:R-:W-:Y:S01]  /*1cfe0*/  LDGSTS.E [R248+0x35400], desc[UR46][R198.64], P4 ;  /* 0x35400000c6f87fae */ /* 0x000fe2000a12186e */
[----:B------:R-:W-:-:S03]  /*1cff0*/  IMAD.WIDE R222, R239, 0x4, R222 ;  /* 0x00000004efde7825 */ /* 0x000fc600078e02de */
[----:B------:R-:W-:Y:S04]  /*1d000*/  LDGSTS.E [R248+0x35800], desc[UR46][R206.64], P4 ;  /* 0x35800000cef87fae */ /* 0x000fe8000a12186e */
[----:B-1----:R-:W2:Y:S04]  /*1d010*/  LDL.64 R166, [R1+0x800] ;  /* 0x0008000001a67983 */ /* 0x002ea80000100a00 */
[----:B------:R-:W-:Y:S04]  /*1d020*/  STL.64 [R1+0x1488], R174 ;  /* 0x001488ae01007387 */ /* 0x000fe80000100a00 */
[----:B------:R1:W-:Y:S01]  /*1d030*/  STL.64 [R1+0x1490], R182 ;  /* 0x001490b601007387 */ /* 0x0003e20000100a00 */
[----:B------:R-:W-:-:S03]  /*1d040*/  IMAD.WIDE R240, R239, 0x4, R240 ;  /* 0x00000004eff07825 */ /* 0x000fc600078e02f0 */
        /* <DEDUP_REMOVED lines=12> */
[----:B------:R-:W-:Y:S04]  /*1d110*/  STL.64 [R1+0x14b0], R214 ;  /* 0x0014b0d601007387 */ /* 0x000fe80000100a00 */
[----:B------:R-:W-:Y:S04]  /*1d120*/  STL.64 [R1+0x14b8], R222 ;  /* 0x0014b8de01007387 */ /* 0x000fe80000100a00 */
[----:B------:R-:W-:Y:S04]  /*1d130*/  STL.64 [R1+0x14c0], R226 ;  /* 0x0014c0e201007387 */ /* 0x000fe80000100a00 */
[----:B------:R1:W-:Y:S04]  /*1d140*/  STL.64 [R1+0x14c8], R240 ;  /* 0x0014c8f001007387 */ /* 0x0003e80000100a00 */
[----:B------:R-:W-:Y:S04]  /*1d150*/  LDGSTS.E [R248+0x37400], desc[UR46][R24.64], P4 ;  /* 0x3740000018f87fae */ /* 0x000fe8000a12186e */
[----:B------:R-:W-:Y:S04]  /*1d160*/  LDGSTS.E [R248+0x37800], desc[UR46][R16.64], P4 ;  /* 0x3780000010f87fae */ /* 0x000fe8000a12186e */
[----:B-1----:R-:W3:Y:S04]  /*1d170*/  LDL.LU.64 R240, [R1+0x6e0] ;  /* 0x0006e00001f07983 */ /* 0x002ee80000300a00 */
[----:B------:R-:W3:Y:S04]  /*1d180*/  LDL.LU.64 R40, [R1+0x1670] ;  /* 0x0016700001287983 */ /* 0x000ee80000300a00 */
[----:B------:R-:W3:Y:S04]  /*1d190*/  LDL.64 R102, [R1+0x740] ;  /* 0x0007400001667983 */ /* 0x000ee80000100a00 */
[----:B------:R-:W3:Y:S04]  /*1d1a0*/  LDL.64 R94, [R1+0x720] ;  /* 0x00072000015e7983 */ /* 0x000ee80000100a00 */
[----:B------:R-:W3:Y:S04]  /*1d1b0*/  LDL.64 R70, [R1+0x700] ;  /* 0x0007000001467983 */ /* 0x000ee80000100a00 */
[----:B------:R-:W3:Y:S04]  /*1d1c0*/  LDL.LU.64 R118, [R1+0x620] ;  /* 0x0006200001767983 */ /* 0x000ee80000300a00 */
[----:B------:R-:W3:Y:S04]  /*1d1d0*/  LDL.LU.64 R214, [R1+0x600] ;  /* 0x0006000001d67983 */ /* 0x000ee80000300a00 */
[----:B------:R-:W3:Y:S04]  /*1d1e0*/  LDL.LU.64 R32, [R1+0x1668] ;  /* 0x0016680001207983 */ /* 0x000ee80000300a00 */
[----:B------:R-:W3:Y:S04]  /*1d1f0*/  LDL.64 R62, [R1+0x6a0] ;  /* 0x0006a000013e7983 */ /* 0x000ee80000100a00 */
[----:B------:R-:W3:Y:S04]  /*1d200*/  LDL.64 R54, [R1+0x680] ;  /* 0x0006800001367983 */ /* 0x000ee80000100a00 */
[----:B------:R-:W3:Y:S04]  /*1d210*/  LDL.64 R38, [R1+0x660] ;  /* 0x0006600001267983 */ /* 0x000ee80000100a00 */
[----:B------:R-:W3:Y:S04]  /*1d220*/  LDL.64 R30, [R1+0x640] ;  /* 0x00064000011e7983 */ /* 0x000ee80000100a00 */
[----:B------:R-:W3:Y:S04]  /*1d230*/  LDL.64 R22, [R1+0x5e0] ;  /* 0x0005e00001167983 */ /* 0x000ee80000100a00 */
[----:B------:R-:W3:Y:S04]  /*1d240*/  LDL.LU.64 R206, [R1+0x5c0] ;  /* 0x0005c00001ce7983 */ /* 0x000ee80000300a00 */
[----:B------:R-:W-:Y:S04]  /*1d250*/  LDGSTS.E [R248+0x37c00], desc[UR46][R236.64], P4 ;  /* 0x37c00000ecf87fae */ /* 0x000fe8000a12186e */
[----:B------:R-:W3:Y:S04]  /*1d260*/  LDL.LU.64 R174, [R1+0x5a0] ;  /* 0x0005a00001ae7983 */ /* 0x000ee80000300a00 */
        /* <DEDUP_REMOVED lines=8> */
[----:B--2---:R-:W-:Y:S04]  /*1d2f0*/  LDGSTS.E [R249+0x20100], desc[UR46][R198.64], P4 ;  /* 0x20100000c6f97fae */ /* 0x004fe8000a12186e */
[----:B----4-:R-:W-:Y:S04]  /*1d300*/  LDGSTS.E [R249+0x20500], desc[UR46][R190.64], P4 ;  /* 0x20500000bef97fae */ /* 0x010fe8000a12186e */
        /* <DEDUP_REMOVED lines=9> */
[----:B------:R-:W-:Y:S04]  /*1d3a0*/  LDGSTS.E [R249+0x22900], desc[UR46][R94.64], P4 ;  /* 0x229000005ef97fae */ /* 0x000fe8000a12186e */
[----:B------:R-:W-:Y:S04]  /*1d3b0*/  LDGSTS.E [R249+0x22d00], desc[UR46][R70.64], P4 ;  /* 0x22d0000046f97fae */ /* 0x000fe8000a12186e */
[----:B------:R-:W-:Y:S04]  /*1d3c0*/  LDGSTS.E [R249+0x23100], desc[UR46][R240.64], P4 ;  /* 0x23100000f0f97fae */ /* 0x000fe8000a12186e */
[----:B------:R-:W-:Y:S04]  /*1d3d0*/  LDGSTS.E [R249+0x23500], desc[UR46][R86.64], P4 ;  /* 0x2350000056f97fae */ /* 0x000fe8000a12186e */
[----:B------:R-:W-:Y:S04]  /*1d3e0*/  LDGSTS.E [R249+0x23900], desc[UR46][R62.64], P4 ;  /* 0x239000003ef97fae */ /* 0x000fe8000a12186e */
[----:B------:R-:W-:Y:S04]  /*1d3f0*/  STL.64 [R1+0x1540], R240 ;  /* 0x001540f001007387 */ /* 0x000fe80000100a00 */
[----:B------:R-:W-:Y:S04]  /*1d400*/  LDGSTS.E [R249+0x23d00], desc[UR46][R54.64], P4 ;  /* 0x23d0000036f97fae */ /* 0x000fe8000a12186e */
[----:B------:R-:W-:Y:S04]  /*1d410*/  STL.64 [R1+0x1528], R86 ;  /* 0x0015285601007387 */ /* 0x000fe80000100a00 */
[----:B------:R-:W-:Y:S04]  /*1d420*/  LDGSTS.E [R249+0x24100], desc[UR46][R38.64], P4 ;  /* 0x2410000026f97fae */ /* 0x000fe8000a12186e */
        /* <DEDUP_REMOVED lines=13> */
[----:B------:R-:W-:Y:S04]  /*1d500*/  STL.64 [R1+0x1500], R78 ;  /* 0x0015004e01007387 */ /* 0x000fe80000100a00 */
[----:B------:R-:W-:Y:S04]  /*1d510*/  LDGSTS.E [R249+0x26100], desc[UR46][R110.64], P4 ;  /* 0x261000006ef97fae */ /* 0x000fe8000a12186e */
[----:B------:R-:W-:Y:S04]  /*1d520*/  STL.64 [R1+0x1508], R46 ;  /* 0x0015082e01007387 */ /* 0x000fe80000100a00 */
[----:B------:R-:W-:Y:S04]  /*1d530*/  LDGSTS.E [R249+0x26500], desc[UR46][R78.64], P4 ;  /* 0x265000004ef97fae */ /* 0x000fe8000a12186e */
[----:B------:R-:W-:Y:S04]  /*1d540*/  STL.64 [R1+0x1510], R14 ;  /* 0x0015100e01007387 */ /* 0x000fe80000100a00 */
[----:B------:R-:W-:Y:S04]  /*1d550*/  LDGSTS.E [R249+0x26900], desc[UR46][R46.64], P4 ;  /* 0x269000002ef97fae */ /* 0x000fe8000a12186e */
[----:B------:R-:W3:Y:S04]  /*1d560*/  LDL.64 R126, [R1+0x7f8] ;  /* 0x0007f800017e7983 */ /* 0x000ee80000100a00 */
[----:B------:R-:W4:Y:S04]  /*1d570*/  LDL.64 R94, [R1+0x738] ;  /* 0x00073800015e7983 */ /* 0x000f280000100a00 */
[----:B------:R-:W-:Y:S04]  /*1d580*/  LDGSTS.E [R249+0x26d00], desc[UR46][R14.64], P4 ;  /* 0x26d000000ef97fae */ /* 0x000fe8000a12186e */
[----:B-1----:R-:W4:Y:S04]  /*1d590*/  LDL.LU.64 R110, [R1+0x718] ;  /* 0x00071800016e7983 */ /* 0x002f280000300a00 */
[----:B------:R-:W4:Y:S04]  /*1d5a0*/  LDL.LU.64 R214, [R1+0x6f8] ;  /* 0x0006f80001d67983 */ /* 0x000f280000300a00 */
[----:B------:R1:W-:Y:S01]  /*1d5b0*/  STL.64 [R1+0x1518], R236 ;  /* 0x001518ec01007387 */ /* 0x0003e20000100a00 */
[----:B------:R-:W-:-:S03]  /*1d5c0*/  IMAD.WIDE R242, R239, 0x4, R242 ;  /* 0x00000004eff27825 */ /* 0x000fc600078e02f2 */
[----:B--2---:R-:W-:Y:S04]  /*1d5d0*/  LDGSTS.E [R249+0x27100], desc[UR46][R2.64], P4 ;  /* 0x2710000002f97fae */ /* 0x004fe8000a12186e */
[----:B------:R-:W-:Y:S04]  /*1d5e0*/  LDGSTS.E [R249+0x27500], desc[UR46][R236.64], P4 ;  /* 0x27500000ecf97fae */ /* 0x000fe8000a12186e */
[----:B------:R-:W-:Y:S04]  /*1d5f0*/  LDGSTS.E [R249+0x27900], desc[UR46][R16.64], P4 ;  /* 0x2790000010f97fae */ /* 0x000fe8000a12186e */
[----:B------:R-:W-:Y:S04]  /*1d600*/  LDGSTS.E [R249+0x27d00], desc[UR46][R24.64], P4 ;  /* 0x27d0000018f97fae */ /* 0x000fe8000a12186e */
[----:B-1----:R-:W2:Y:S04]  /*1d610*/  LDL.LU.64 R236, [R1+0x7d8] ;  /* 0x0007d80001ec7983 */ /* 0x002ea80000300a00 */
[----:B------:R1:W-:Y:S04]  /*1d620*/  STL.64 [R1+0x1520], R16 ;  /* 0x0015201001007387 */ /* 0x0003e80000100a00 */
[----:B------:R-:W-:Y:S04]  /*1d630*/  LDGSTS.E [R249+0x30100], desc[UR46][R32.64], P4 ;  /* 0x3010000020f97fae */ /* 0x000fe8000a12186e */
[----:B------:R-:W-:Y:S04]  /*1d640*/  LDGSTS.E [R249+0x30500], desc[UR46][R40.64], P4 ;  /* 0x3050000028f97fae */ /* 0x000fe8000a12186e */
[----:B-1----:R-:W4:Y:S04]  /*1d650*/  LDL.LU.64 R16, [R1+0x6b8] ;  /* 0x0006b80001107983 */ /* 0x002f280000300a00 */
[----:B------:R-:W-:Y:S04]  /*1d660*/  STL.64 [R1+0x1530], R24 ;  /* 0x0015301801007387 */ /* 0x000fe80000100a00 */
[----:B------:R1:W-:Y:S04]  /*1d670*/  STL.64 [R1+0x1538], R32 ;  /* 0x0015382001007387 */ /* 0x0003e80000100a00 */
[----:B------:R-:W-:Y:S04]  /*1d680*/  LDGSTS.E [R249+0x30900], desc[UR46][R48.64], P4 ;  /* 0x3090000030f97fae */ /* 0x000fe8000a12186e */
[----:B------:R-:W-:Y:S04]  /*1d690*/  LDGSTS.E [R249+0x30d00], desc[UR46][R56.64], P4 ;  /* 0x30d0000038f97fae */ /* 0x000fe8000a12186e */
[----:B-1----:R-:W4:Y:S04]  /*1d6a0*/  LDL.LU.64 R32, [R1+0x6d8] ;  /* 0x0006d80001207983 */ /* 0x002f280000300a00 */
[----:B------:R-:W-:Y:S04]  /*1d6b0*/  STL.64 [R1+0x1548], R40 ;  /* 0x0015482801007387 */ /* 0x000fe80000100a00 */
[----:B------:R-:W-:Y:S04]  /*1d6c0*/  STL.64 [R1+0x1550], R48 ;  /* 0x0015503001007387 */ /* 0x000fe80000100a00 */
[----:B------:R-:W-:Y:S04]  /*1d6d0*/  LDGSTS.E [R249+0x31100], desc[UR46][R64.64], P4 ;  /* 0x3110000040f97fae */ /* 0x000fe8000a12186e */
[----:B------:R1:W-:Y:S04]  /*1d6e0*/  STL.64 [R1+0x1558], R56 ;  /* 0x0015583801007387 */ /* 0x0003e80000100a00 */
[----:B------:R-:W-:Y:S04]  /*1d6f0*/  LDGSTS.E [R249+0x31500], desc[UR46][R72.64], P4 ;  /* 0x3150000048f97fae */ /* 0x000fe8000a12186e */
[----:B------:R-:W-:Y:S04]  /*1d700*/  LDGSTS.E [R249+0x31900], desc[UR46][R80.64], P4 ;  /* 0x3190000050f97fae */ /* 0x000fe8000a12186e */
[----:B-1----:R-:W4:Y:S04]  /*1d710*/  LDL.LU.64 R56, [R1+0x758] ;  /* 0x0007580001387983 */ /* 0x002f280000300a00 */
[----:B------:R-:W-:Y:S04]  /*1d720*/  STL.64 [R1+0x1560], R64 ;  /* 0x0015604001007387 */ /* 0x000fe80000100a00 */
[----:B------:R-:W-:Y:S04]  /*1d730*/  LDGSTS.E [R249+0x31d00], desc[UR46][R88.64], P4 ;  /* 0x31d0000058f97fae */ /* 0x000fe8000a12186e */
        /* <DEDUP_REMOVED lines=25> */
[----:B-1----:R-:W3:Y:S04]  /*1d8d0*/  LDL.LU.64 R136, [R1+0x858] ;  /* 0x0008580001887983 */ /* 0x002ee80000300a00 */
[----:B------:R1:W-:Y:S04]  /*1d8e0*/  STL.64 [R1+0x15b0], R144 ;  /* 0x0015b09001007387 */ /* 0x0003e80000100a00 */
[----:B------:R-:W-:Y:S04]  /*1d8f0*/  LDGSTS.E [R249+0x35500], desc[UR46][R200.64], P4 ;  /* 0x35500000c8f97fae */ /* 0x000fe8000a12186e */
[----:B------:R-:W-:Y:S04]  /*1d900*/  LDGSTS.E [R249+0x35900], desc[UR46][R208.64], P4 ;  /* 0x35900000d0f97fae */ /* 0x000fe8000a12186e */
[----:B-1----:R-:W2:Y:S04]  /*1d910*/  LDL.LU.64 R144, [R1+0x818] ;  /* 0x0008180001907983 */ /* 0x002ea80000300a00 */
        /* <DEDUP_REMOVED lines=11> */
[----:B------:R-:W-:Y:S04]  /*1d9d0*/  LDGSTS.E [R249+0x37500], desc[UR46][R26.64], P4 ;  /* 0x375000001af97fae */ /* 0x000fe8000a12186e */
[----:B------:R-:W2:Y:S04]  /*1d9e0*/  LDL.LU.64 R34, [R1+0x1648] ;  /* 0x0016480001227983 */ /* 0x000ea80000300a00 */
[----:B------:R-:W2:Y:S04]  /*1d9f0*/  LDL.64 R62, [R1+0x698] ;  /* 0x00069800013e7983 */ /* 0x000ea80000100a00 */
[----:B------:R-:W2:Y:S04]  /*1da00*/  LDL.LU.64 R46, [R1+0x678] ;  /* 0x00067800012e7983 */ /* 0x000ea80000300a00 */
[----:B------:R-:W2:Y:S04]  /*1da10*/  LDL.LU.64 R174, [R1+0x658] ;  /* 0x0006580001ae7983 */ /* 0x000ea80000300a00 */
[----:B------:R-:W2:Y:S04]  /*1da20*/  LDL.LU.64 R150, [R1+0x638] ;  /* 0x0006380001967983 */ /* 0x000ea80000300a00 */
[----:B------:R-:W2:Y:S04]  /*1da30*/  LDL.LU.64 R226, [R1+0x618] ;  /* 0x0006180001e27983 */ /* 0x000ea80000300a00 */
[----:B------:R-:W3:Y:S04]  /*1da40*/  LDL.LU.64 R250, [R1+0x1640] ;  /* 0x0016400001fa7983 */ /* 0x000ee80000300a00 */
[----:B------:R-:W2:Y:S04]  /*1da50*/  LDL.64 R54, [R1+0x5f8] ;  /* 0x0005f80001367983 */ /* 0x000ea80000100a00 */
[----:B------:R-:W2:Y:S04]  /*1da60*/  LDL.LU.64 R22, [R1+0x5d8] ;  /* 0x0005d80001167983 */ /* 0x000ea80000300a00 */
        /* <DEDUP_REMOVED lines=8> */
[----:B------:R-:W2:Y:S04]  /*1daf0*/  LDL.64 R30, [R1+0x30] ;  /* 0x00003000011e7983 */ /* 0x000ea80000100a00 */
[----:B------:R-:W-:Y:S04]  /*1db00*/  LDGSTS.E [R249+0x37900], desc[UR46][R18.64], P4 ;  /* 0x3790000012f97fae */ /* 0x000fe8000a12186e */
[----:B------:R-:W-:Y:S04]  /*1db10*/  LDGSTS.E [R249+0x37d00], desc[UR46][R230.64], P4 ;  /* 0x37d00000e6f97fae */ /* 0x000fe8000a12186e */
[----:B------:R-:W2:Y:S04]  /*1db20*/  LDL.LU.64 R18, [R1+0x1630] ;  /* 0x0016300001127983 */ /* 0x000ea80000300a00 */
[----:B------:R-:W2:Y:S04]  /*1db30*/  LDL.LU.64 R230, [R1+0x1628] ;  /* 0x0016280001e67983 */ /* 0x000ea80000300a00 */
[----:B-1----:R-:W2:Y:S04]  /*1db40*/  LDL.64 R176, [R1+0x7f0] ;  /* 0x0007f00001b07983 */ /* 0x002ea80000100a00 */
[----:B------:R-:W2:Y:S04]  /*1db50*/  LDL.64 R168, [R1+0x750] ;  /* 0x0007500001a87983 */ /* 0x000ea80000100a00 */
[----:B------:R-:W2:Y:S04]  /*1db60*/  LDL.64 R88, [R1+0x730] ;  /* 0x0007300001587983 */ /* 0x000ea80000100a00 */
[----:B---3--:R-:W-:Y:S04]  /*1db70*/  LDGSTS.E [R250+0x20200], desc[UR46][R136.64], P4 ;  /* 0x2020000088fa7fae */ /* 0x008fe8000a12186e */
[----:B----4-:R-:W-:Y:S04]  /*1db80*/  LDGSTS.E [R250+0x20600], desc[UR46][R160.64], P4 ;  /* 0x20600000a0fa7fae */ /* 0x010fe8000a12186e */
        /* <DEDUP_REMOVED lines=44> */
[----:B------:R-:W-:Y:S04]  /*1de50*/  LDGSTS.E [R250+0x33200], desc[UR46][R130.64], P4 ;  /* 0x3320000082fa7fae */ /* 0x000fe8000a12186e */
[----:B------:R-:W4:Y:S04]  /*1de60*/  LDL.LU.64 R152, [R1+0x830] ;  /* 0x0008300001987983 */ /* 0x000f280000300a00 */
[----:B------:R-:W-:Y:S04]  /*1de70*/  LDGSTS.E [R250+0x33600], desc[UR46][R138.64], P4 ;  /* 0x336000008afa7fae */ /* 0x000fe8000a12186e */
[----:B------:R-:W4:Y:S04]  /*1de80*/  LDL.LU.64 R64, [R1+0x810] ;  /* 0x0008100001407983 */ /* 0x000f280000300a00 */
[----:B------:R-:W-:Y:S01]  /*1de90*/  LDGSTS.E [R250+0x33a00], desc[UR46][R146.64], P4 ;  /* 0x33a0000092fa7fae */ /* 0x000fe2000a12186e */
[----:B------:R-:W-:-:S03]  /*1dea0*/  IMAD.WIDE R218, R239, 0x4, R218 ;  /* 0x00000004efda7825 */ /* 0x000fc600078e02da */
[----:B------:R-:W4:Y:S04]  /*1deb0*/  LDL.LU.64 R14, [R1+0x7d0] ;  /* 0x0007d000010e7983 */ /* 0x000f280000300a00 */
[----:B------:R-:W-:Y:S04]  /*1dec0*/  LDGSTS.E [R250+0x33e00], desc[UR46][R154.64], P4 ;  /* 0x33e000009afa7fae */ /* 0x000fe8000a12186e */
        /* <DEDUP_REMOVED lines=12> */
[----:B------:R-:W-:Y:S04]  /*1df90*/  LDGSTS.E [R250+0x35a00], desc[UR46][R210.64], P4 ;  /* 0x35a00000d2fa7fae */ /* 0x000fe8000a12186e */
[----:B------:R-:W4:Y:S04]  /*1dfa0*/  LDL.64 R48, [R1+0x6b0] ;  /* 0x0006b00001307983 */ /* 0x000f280000100a00 */
        /* <DEDUP_REMOVED lines=8> */
[----:B------:R-:W4:Y:S04]  /*1e030*/  LDL.LU.64 R54, [R1+0x5f0] ;  /* 0x0005f00001367983 */ /* 0x000f280000300a00 */
[----:B--2---:R-:W-:Y:S04]  /*1e040*/  LDGSTS.E [R250+0x36a00], desc[UR46][R30.64], P4 ;  /* 0x36a000001efa7fae */ /* 0x004fe8000a12186e */
        /* <DEDUP_REMOVED lines=13> */
[----:B------:R-:W2:Y:S04]  /*1e120*/  LDL.LU.64 R20, [R1+0x1610] ;  /* 0x0016100001147983 */ /* 0x000ea80000300a00 */
[----:B------:R-:W-:Y:S04]  /*1e130*/  LDGSTS.E [R250+0x37a00], desc[UR46][R224.64], P4 ;  /* 0x37a00000e0fa7fae */ /* 0x000fe8000a12186e */
[----:B------:R-:W-:Y:S04]  /*1e140*/  LDGSTS.E [R250+0x37e00], desc[UR46][R6.64], P4 ;  /* 0x37e0000006fa7fae */ /* 0x000fe8000a12186e */
[----:B---3--:R-:W-:Y:S04]  /*1e150*/  LDGSTS.E [R251+0x20300], desc[UR46][R128.64], P4 ;  /* 0x2030000080fb7fae */ /* 0x008fe8000a12186e */
[----:B------:R-:W3:Y:S04]  /*1e160*/  LDL.LU.64 R224, [R1+0x1608] ;  /* 0x0016080001e07983 */ /* 0x000ee80000300a00 */
[----:B------:R-:W3:Y:S04]  /*1e170*/  LDL.LU.64 R6, [R1+0x1600] ;  /* 0x0016000001067983 */ /* 0x000ee80000300a00 */
        /* <DEDUP_REMOVED lines=28> */
[----:B------:R-:W-:Y:S04]  /*1e340*/  LDGSTS.E [R251+0x27700], desc[UR46][R224.64], P4 ;  /* 0x27700000e0fb7fae */ /* 0x000fe8000a12186e */
[----:B------:R-:W-:Y:S04]  /*1e350*/  LDGSTS.E [R251+0x27b00], desc[UR46][R20.64], P4 ;  /* 0x27b0000014fb7fae */ /* 0x000fe8000a12186e */
[----:B------:R-:W2:Y:S04]  /*1e360*/  LDL.LU.64 R6, [R1+0x15f8] ;  /* 0x0015f80001067983 */ /* 0x000ea80000300a00 */
[----:B------:R-:W3:Y:S04]  /*1e370*/  LDL.64 R168, [R1+0x10] ;  /* 0x0000100001a87983 */ /* 0x000ee80000100a00 */
[----:B------:R-:W4:Y:S04]  /*1e380*/  LDL.64 R206, [R1+0x40] ;  /* 0x0000400001ce7983 */ /* 0x000f280000100a00 */
[----:B------:R-:W2:Y:S04]  /*1e390*/  LDL.64 R86, [R1+0x70] ;  /* 0x0000700001567983 */ /* 0x000ea80000100a00 */
[----:B------:R-:W2:Y:S04]  /*1e3a0*/  LDL.LU.64 R48, [R1+0x970] ;  /* 0x0009700001307983 */ /* 0x000ea80000300a00 */
        /* <DEDUP_REMOVED lines=16> */
[----:B------:R-:W-:Y:S01]  /*1e4b0*/  LDGSTS.E [R251+0x33b00], desc[UR46][R148.64], P4 ;  /* 0x33b0000094fb7fae */ /* 0x000fe2000a12186e */
[----:B------:R-:W-:-:S03]  /*1e4c0*/  IMAD.WIDE R220, R239, 0x4, R220 ;  /* 0x00000004efdc7825 */ /* 0x000fc600078e02dc */
[----:B------:R-:W-:Y:S04]  /*1e4d0*/  LDGSTS.E [R251+0x33f00], desc[UR46][R156.64], P4 ;  /* 0x33f000009cfb7fae */ /* 0x000fe8000a12186e */
[----:B------:R-:W-:Y:S01]  /*1e4e0*/  LDGSTS.E [R251+0x34300], desc[UR46][R164.64], P4 ;  /* 0x34300000a4fb7fae */ /* 0x000fe2000a12186e */
[----:B------:R-:W-:-:S03]  /*1e4f0*/  IMAD.WIDE R234, R239, 0x4, R234 ;  /* 0x00000004efea7825 */ /* 0x000fc600078e02ea */
        /* <DEDUP_REMOVED lines=9> */
[----:B------:R-:W2:Y:S01]  /*1e590*/  LDL.LU.64 R88, [R1+0x958] ;  /* 0x0009580001587983 */ /* 0x000ea20000300a00 */
[----:B------:R-:W-:-:S02]  /*1e5a0*/  ISETP.NE.U32.AND P0, PT, R238, RZ, PT ;  /* 0x000000ffee00720c */ /* 0x000fc40003f05070 */
[----:B------:R-:W-:Y:S01]  /*1e5b0*/  SEL R238, RZ, 0x4, P3 ;  /* 0x00000004ffee7807 */ /* 0x000fe20001800000 */
[----:B---3--:R-:W-:Y:S04]  /*1e5c0*/  LDGSTS.E [R251+0x36b00], desc[UR46][R168.64], P4 ;  /* 0x36b00000a8fb7fae */ /* 0x008fe8000a12186e */
[----:B----4-:R-:W-:Y:S04]  /*1e5d0*/  LDGSTS.E [R251+0x36f00], desc[UR46][R206.64], P4 ;  /* 0x36f00000cefb7fae */ /* 0x010fe8000a12186e */
[----:B--2---:R1:W-:Y:S04]  /*1e5e0*/  LDGSTS.E [R251+0x37300], desc[UR46][R86.64], P4 ;  /* 0x3730000056fb7fae */ /* 0x0043e8000a12186e */
[----:B------:R-:W-:Y:S04]  /*1e5f0*/  LDGSTS.E [R251+0x37700], desc[UR46][R246.64], P4 ;  /* 0x37700000f6fb7fae */ /* 0x000fe8000a12186e */
[----:B------:R-:W-:Y:S04]  /*1e600*/  LDGSTS.E [R251+0x37b00], desc[UR46][R244.64], P4 ;  /* 0x37b00000f4fb7fae */ /* 0x000fe8000a12186e */
[----:B------:R-:W-:Y:S04]  /*1e610*/  LDGSTS.E [R251+0x37f00], desc[UR46][R4.64], P4 ;  /* 0x37f0000004fb7fae */ /* 0x000fe8000a12186e */
[----:B------:R-:W2:Y:S04]  /*1e620*/  LDL.LU.64 R246, [R1+0x15f0] ;  /* 0x0015f00001f67983 */ /* 0x000ea80000300a00 */
[----:B------:R-:W3:Y:S04]  /*1e630*/  LDL.LU.64 R244, [R1+0x15e8] ;  /* 0x0015e80001f47983 */ /* 0x000ee80000300a00 */
[----:B------:R-:W4:Y:S04]  /*1e640*/  LDL.LU.64 R206, [R1+0x950] ;  /* 0x0009500001ce7983 */ /* 0x000f280000300a00 */
[----:B------:R-:W2:Y:S04]  /*1e650*/  LDL.LU.64 R4, [R1+0x15e0] ;  /* 0x0015e00001047983 */ /* 0x000ea80000300a00 */
[----:B------:R-:W-:Y:S04]  /*1e660*/  STL.64 [R1+0x1360], R250 ;  /* 0x001360fa01007387 */ /* 0x000fe80000100a00 */
[----:B------:R-:W3:Y:S04]  /*1e670*/  LDL.LU.64 R168, [R1+0x960] ;  /* 0x0009600001a87983 */ /* 0x000ee80000300a00 */
[----:B------:R-:W0:Y:S01]  /*1e680*/  LDGDEPBAR ;  /* 0x00000000000079af */ /* 0x000e220000000000 */
[----:B-1----:R-:W-:-:S04]  /*1e690*/  LOP3.LUT R87, R6, 0x24, RZ, 0xfc, !PT ;  /* 0x0000002406577812 */ /* 0x002fc800078efcff */
[----:B------:R-:W-:Y:S02]  /*1e6a0*/  ISETP.GE.AND P4, PT, R87, UR4, PT ;  /* 0x0000000457007c0c */ /* 0x000fe4000bf86270 */
[----:B------:R-:W2:Y:S01]  /*1e6b0*/  LDL.LU.64 R86, [R1+0x948] ;  /* 0x0009480001567983 */ /* 0x000ea20000300a00 */
[----:B------:R-:W-:Y:S01]  /*1e6c0*/  LOP3.LUT R239, R6, 0x6, RZ, 0xfc, !PT ;  /* 0x0000000606ef7812 */ /* 0x000fe200078efcff */
[----:B------:R-:W-:Y:S01]  /*1e6d0*/  IMAD.WIDE R48, R252, 0x4, R48 ;  /* 0x00000004fc307825 */ /* 0x000fe200078e0230 */
[----:B------:R-:W-:Y:S02]  /*1e6e0*/  BAR.SYNC.DEFER_BLOCKING 0x0 ;  /* 0x0000000000007b1d */ /* 0x000fe40000010000 */
[----:B------:R-:W-:Y:S02]  /*1e6f0*/  ISETP.GE.AND P3, PT, R239, UR4, PT ;  /* 0x00000004ef007c0c */ /* 0x000fe4000bf66270 */
[----:B------:R-:W-:Y:S02]  /*1e700*/  LOP3.LUT R177, R6, 0x26, RZ, 0xfc, !PT ;  /* 0x0000002606b17812 */ /* 0x000fe400078efcff */
[----:B------:R1:W-:Y:S04]  /*1e710*/  STL.64 [R1+0x970], R48 ;  /* 0x0009703001007387 */ /* 0x0003e80000100a00 */
[----:B------:R-:W-:Y:S01]  /*1e720*/  @!PT LDS RZ, [RZ] ;  /* 0x00000000fffff984 */ /* 0x000fe20000000800 */
[----:B------:R-:W-:Y:S01]  /*1e730*/  @!PT LDS RZ, [RZ] ;  /* 0x00000000fffff984 */ /* 0x000fe20000000800 */
[----:B------:R-:W-:Y:S01]  /*1e740*/  @!PT LDS RZ, [RZ] ;  /* 0x00000000fffff984 */ /* 0x000fe20000000800 */
[----:B------:R1:W-:Y:S02]  /*1e750*/  LDGSTS.E [R0+0x8000], desc[UR46][R48.64], P6 ;  /* 0x0800000030007fae */ /* 0x0003e4000b12186e */
[----:B-1----:R-:W-:-:S02]  /*1e760*/  SEL R49, RZ, 0x4, P3 ;  /* 0x00000004ff317807 */ /* 0x002fc40001800000 */
[----:B------:R-:W-:Y:S01]  /*1e770*/  ISETP.GE.AND P3, PT, R177, UR4, PT ;  /* 0x00000004b1007c0c */ /* 0x000fe2000bf66270 */
[C---:B------:R-:W-:Y:S02]  /*1e780*/  IMAD.WIDE R176, R252.reuse, 0x4, R240 ;  /* 0x00000004fcb07825 */ /* 0x040fe400078e02f0 */
[----:B------:R-:W2:Y:S04]  /*1e790*/  LDL.LU.64 R240, [R1+0x938] ;  /* 0x0009380001f07983 */ /* 0x000ea80000300a00 */
[----:B------:R1:W-:Y:S04]  /*1e7a0*/  STL.64 [R1+0x968], R176 ;  /* 0x000968b001007387 */ /* 0x0003e80000100a00 */
[----:B------:R-:W-:Y:S04]  /*1e7b0*/  LDGSTS.E [R0+0x8008], desc[UR46][R176.64], P1 ;  /* 0x08008000b0007fae */ /* 0x000fe8000892186e */
[----:B-1----:R-:W2:Y:S01]  /*1e7c0*/  LDL.LU.64 R176, [R1+0x930] ;  /* 0x0009300001b07983 */ /* 0x002ea20000300a00 */
[----:B------:R-:W-:-:S05]  /*1e7d0*/  IMAD.WIDE R88, R252, 0x4, R88 ;  /* 0x00000004fc587825 */ /* 0x000fca00078e0258 */
[----:B------:R4:W-:Y:S04]  /*1e7e0*/  STL.64 [R1+0x188], R88 ;  /* 0x0001885801007387 */ /* 0x0009e80000100a00 */
[----:B------:R4:W-:Y:S01]  /*1e7f0*/  LDGSTS.E [R0+0xa000], desc[UR46][R88.64], P2 ;  /* 0x0a00000058007fae */ /* 0x0009e2000912186e */
[----:B------:R-:W-:Y:S02]  /*1e800*/  SEL R238, R238, RZ, P5 ;  /* 0x000000ffeeee7207 */ /* 0x000fe40002800000 */
[----:B------:R-:W-:Y:S02]  /*1e810*/  LOP3.LUT R48, R6, 0x8, RZ, 0xfc, !PT ;  /* 0x0000000806307812 */ /* 0x000fe400078efcff */
[----:B------:R-:W-:Y:S02]  /*1e820*/  ISETP.NE.U32.AND P6, PT, R238, RZ, PT ;  /* 0x000000ffee00720c */ /* 0x000fe40003fc5070 */
[----:B------:R-:W-:-:S02]  /*1e830*/  SEL R238, RZ, 0x4, P4 ;  /* 0x00000004ffee7807 */ /* 0x000fc40002000000 */
[----:B------:R-:W-:Y:S02]  /*1e840*/  SEL R49, R49, RZ, P5 ;  /* 0x000000ff31317207 */ /* 0x000fe40002800000 */
[----:B------:R-:W-:Y:S02]  /*1e850*/  ISETP.GE.AND P4, PT, R48, UR4, PT ;  /* 0x0000000430007c0c */ /* 0x000fe4000bf86270 */
[----:B------:R-:W-:Y:S02]  /*1e860*/  SEL R48, RZ, 0x4, P3 ;  /* 0x00000004ff307807 */ /* 0x000fe40001800000 */
[----:B------:R-:W-:Y:S02]  /*1e870*/  SEL R238, R238, RZ, P5 ;  /* 0x000000ffeeee7207 */ /* 0x000fe40002800000 */
[----:B------:R-:W-:Y:S02]  /*1e880*/  ISETP.NE.U32.AND P3, PT, R49, RZ, PT ;  /* 0x000000ff3100720c */ /* 0x000fe40003f65070 */
[----:B------:R-:W-:-:S02]  /*1e890*/  LOP3.LUT R49, R6, 0xa, RZ, 0xfc, !PT ;  /* 0x0000000a06317812 */ /* 0x000fc400078efcff */
[----:B------:R-:W-:Y:S02]  /*1e8a0*/  ISETP.NE.U32.AND P1, PT, R238, RZ, PT ;  /* 0x000000ffee00720c */ /* 0x000fe40003f25070 */
[----:B------:R-:W-:Y:S02]  /*1e8b0*/  SEL R238, RZ, 0x4, P4 ;  /* 0x00000004ffee7807 */ /* 0x000fe40002000000 */
[----:B------:R-:W-:Y:S02]  /*1e8c0*/  SEL R48, R48, RZ, P5 ;  /* 0x000000ff30307207 */ /* 0x000fe40002800000 */
[----:B------:R-:W-:Y:S02]  /*1e8d0*/  ISETP.GE.AND P4, PT, R49, UR4, PT ;  /* 0x0000000431007c0c */ /* 0x000fe4000bf86270 */
[----:B------:R-:W-:Y:S02]  /*1e8e0*/  LOP3.LUT R49, R6, 0x28, RZ, 0xfc, !PT ;  /* 0x0000002806317812 */ /* 0x000fe400078efcff */
[----:B------:R-:W-:-:S02]  /*1e8f0*/  ISETP.NE.U32.AND P2, PT, R48, RZ, PT ;  /* 0x000000ff3000720c */ /* 0x000fc40003f45070 */
[----:B------:R-:W-:Y:S02]  /*1e900*/  SEL R48, RZ, 0x4, P4 ;  /* 0x00000004ff307807 */ /* 0x000fe40002000000 */
[----:B------:R-:W-:Y:S02]  /*1e910*/  ISETP.GE.AND P4, PT, R49, UR4, PT ;  /* 0x0000000431007c0c */ /* 0x000fe4000bf86270 */
[----:B------:R-:W-:Y:S02]  /*1e920*/  SEL R238, R238, RZ, P5 ;  /* 0x000000ffeeee7207 */ /* 0x000fe40002800000 */
[----:B------:R-:W-:Y:S01]  /*1e930*/  LOP3.LUT R49, R6, 0x2a, RZ, 0xfc, !PT ;  /* 0x0000002a06317812 */ /* 0x000fe200078efcff */
[C---:B----4-:R-:W-:Y:S02]  /*1e940*/  IMAD.WIDE R88, R252.reuse, 0x4, R206 ;  /* 0x00000004fc587825 */ /* 0x050fe400078e02ce */
[----:B------:R-:W4:Y:S04]  /*1e950*/  LDL.LU.64 R206, [R1+0x940] ;  /* 0x0009400001ce7983 */ /* 0x000f280000300a00 */
[----:B------:R1:W-:Y:S04]  /*1e960*/  STL.64 [R1+0x1a0], R88 ;  /* 0x0001a05801007387 */ /* 0x0003e80000100a00 */
[----:B------:R-:W-:Y:S01]  /*1e970*/  LDGSTS.E [R0+0xa008], desc[UR46][R88.64], P0 ;  /* 0x0a00800058007fae */ /* 0x000fe2000812186e */
[----:B---3--:R-:W-:-:S05]  /*1e980*/  IMAD.WIDE R168, R252, 0x4, R168 ;  /* 0x00000004fca87825 */ /* 0x008fca00078e02a8 */
[----:B------:R3:W-:Y:S01]  /*1e990*/  STL.64 [R1+0x950], R168 ;  /* 0x000950a801007387 */ /* 0x0007e20000100a00 */
[----:B------:R-:W-:-:S03]  /*1e9a0*/  ISETP.NE.U32.AND P0, PT, R238, RZ, PT ;  /* 0x000000ffee00720c */ /* 0x000fc60003f05070 */
[----:B--2---:R3:W-:Y:S04]  /*1e9b0*/  LDGSTS.E [R4+0x8000], desc[UR46][R168.64], P6 ;  /* 0x08000000a8047fae */ /* 0x0047e8000b12186e */
[----:B-1----:R-:W2:Y:S01]  /*1e9c0*/  LDL.LU.64 R88, [R1+0x920] ;  /* 0x0009200001587983 */ /* 0x002ea20000300a00 */
[----:B------:R-:W-:Y:S01]  /*1e9d0*/  IMAD.WIDE R86, R252, 0x4, R86 ;  /* 0x00000004fc567825 */ /* 0x000fe200078e0256 */
[----:B------:R-:W-:Y:S02]  /*1e9e0*/  SEL R238, R48, RZ, P5 ;  /* 0x000000ff30ee7207 */ /* 0x000fe40002800000 */
[----:B------:R-:W-:Y:S02]  /*1e9f0*/  ISETP.GE.AND P6, PT, R49, UR4, PT ;  /* 0x0000000431007c0c */ /* 0x000fe4000bfc6270 */
[----:B------:R1:W-:Y:S04]  /*1ea00*/  STL.64 [R1+0x948], R86 ;  /* 0x0009485601007387 */ /* 0x0003e80000100a00 */
[----:B------:R-:W2:Y:S01]  /*1ea10*/  LDL.LU.64 R48, [R1+0x910] ;  /* 0x0009100001307983 */ /* 0x000ea20000300a00 */
[----:B---3--:R-:W-:-:S03]  /*1ea20*/  LOP3.LUT R169, R6, 0xc, RZ, 0xfc, !PT ;  /* 0x0000000c06a97812 */ /* 0x008fc600078efcff */
[----:B------:R1:W-:Y:S01]  /*1ea30*/  LDGSTS.E [R4+0x8008], desc[UR46][R86.64], P3 ;  /* 0x0800800056047fae */ /* 0x0003e2000992186e */
[----:B------:R-:W-:Y:S02]  /*1ea40*/  ISETP.NE.U32.AND P3, PT, R238, RZ, PT ;  /* 0x000000ffee00720c */ /* 0x000fe40003f65070 */
[----:B------:R-:W-:Y:S02]  /*1ea50*/  SEL R238, RZ, 0x4, P6 ;  /* 0x00000004ffee7807 */ /* 0x000fe40003000000 */
[----:B-1----:R-:W-:Y:S02]  /*1ea60*/  SEL R86, RZ, 0x4, P4 ;  /* 0x00000004ff567807 */ /* 0x002fe40002000000 */
[----:B------:R-:W-:Y:S02]  /*1ea70*/  LOP3.LUT R87, R6, 0xe, RZ, 0xfc, !PT ;  /* 0x0000000e06577812 */ /* 0x000fe400078efcff */
[----:B------:R-:W-:Y:S02]  /*1ea80*/  ISETP.GE.AND P4, PT, R169, UR4, PT ;  /* 0x00000004a9007c0c */ /* 0x000fe4000bf86270 */
[----:B------:R-:W-:-:S02]  /*1ea90*/  SEL R86, R86, RZ, P5 ;  /* 0x000000ff56567207 */ /* 0x000fc40002800000 */
[----:B------:R-:W-:Y:S02]  /*1eaa0*/  SEL R168, RZ, 0x4, P4 ;  /* 0x00000004ffa87807 */ /* 0x000fe40002000000 */
[----:B------:R-:W-:Y:S02]  /*1eab0*/  ISETP.GE.AND P6, PT, R87, UR4, PT ;  /* 0x0000000457007c0c */ /* 0x000fe4000bfc6270 */
[----:B------:R-:W-:Y:S01]  /*1eac0*/  ISETP.NE.U32.AND P4, PT, R86, RZ, PT ;  /* 0x000000ff5600720c */ /* 0x000fe20003f85070 */
[----:B------:R-:W-:Y:S02]  /*1ead0*/  IMAD.WIDE R250, R252, 0x4, R240 ;  /* 0x00000004fcfa7825 */ /* 0x000fe400078e02f0 */
[----:B------:R-:W3:Y:S04]  /*1eae0*/  LDL.LU.64 R240, [R1+0x908] ;  /* 0x0009080001f07983 */ /* 0x000ee80000300a00 */
[----:B------:R-:W-:Y:S04]  /*1eaf0*/  STL.64 [R1+0x1e8], R250 ;  /* 0x0001e8fa01007387 */ /* 0x000fe80000100a00 */
[----:B------:R-:W3:Y:S01]  /*1eb00*/  LDL.LU.64 R86, [R1+0x918] ;  /* 0x0009180001567983 */ /* 0x000ee20000300a00 */
[----:B------:R-:W-:-:S02]  /*1eb10*/  SEL R238, R238, RZ, P5 ;  /* 0x000000ffeeee7207 */ /* 0x000fc40002800000 */
[----:B------:R-:W-:Y:S01]  /*1eb20*/  LOP3.LUT R169, R6, 0x2c, RZ, 0xfc, !PT ;  /* 0x0000002c06a97812 */ /* 0x000fe200078efcff */
[----:B------:R-:W-:Y:S01]  /*1eb30*/  LDGSTS.E [R4+0xa000], desc[UR46][R250.64], P1 ;  /* 0x0a000000fa047fae */ /* 0x000fe2000892186e */
[----:B------:R-:W-:Y:S01]  /*1eb40*/  ISETP.NE.U32.AND P1, PT, R238, RZ, PT ;  /* 0x000000ffee00720c */ /* 0x000fe20003f25070 */
[----:B------:R-:W-:Y:S01]  /*1eb50*/  IMAD.WIDE R176, R252, 0x4, R176 ;  /* 0x00000004fcb07825 */ /* 0x000fe200078e02b0 */
[----:B------:R-:W-:Y:S02]  /*1eb60*/  SEL R238, RZ, 0x4, P6 ;  /* 0x00000004ffee7807 */ /* 0x000fe40003000000 */
[----:B------:R-:W-:Y:S02]  /*1eb70*/  SEL R168, R168, RZ, P5 ;  /* 0x000000ffa8a87207 */ /* 0x000fe40002800000 */
[----:B------:R-:W-:Y:S01]  /*1eb80*/  STL.64 [R1+0x1f8], R176 ;  /* 0x0001f8b001007387 */ /* 0x000fe20000100a00 */
[----:B------:R-:W-:-:S03]  /*1eb90*/  ISETP.GE.AND P6, PT, R169, UR4, PT ;  /* 0x00000004a9007c0c */ /* 0x000fc6000bfc6270 */
[----:B------:R-:W-:Y:S01]  /*1eba0*/  LDGSTS.E [R4+0xa008], desc[UR46][R176.64], P2 ;  /* 0x0a008000b0047fae */ /* 0x000fe2000912186e */
[----:B------:R-:W-:Y:S02]  /*1ebb0*/  ISETP.NE.U32.AND P2, PT, R168, RZ, PT ;  /* 0x000000ffa800720c */ /* 0x000fe40003f45070 */
[----:B------:R-:W-:Y:S02]  /*1ebc0*/  SEL R168, RZ, 0x4, P6 ;  /* 0x00000004ffa87807 */ /* 0x000fe40003000000 */
[----:B------:R-:W-:Y:S02]  /*1ebd0*/  LOP3.LUT R169, R6, 0x10, RZ, 0xfc, !PT ;  /* 0x0000001006a97812 */ /* 0x000fe400078efcff */
[----:B------:R-:W-:Y:S01]  /*1ebe0*/  SEL R238, R238, RZ, P5 ;  /* 0x000000ffeeee7207 */ /* 0x000fe20002800000 */
[----:B----4-:R-:W-:-:S05]  /*1ebf0*/  IMAD.WIDE R206, R252, 0x4, R206 ;  /* 0x00000004fcce7825 */ /* 0x010fca00078e02ce */
[----:B------:R1:W-:Y:S04]  /*1ec00*/  STL.64 [R1+0x930], R206 ;  /* 0x000930ce01007387 */ /* 0x0003e80000100a00 */
[----:B------:R1:W-:Y:S02]  /*1ec10*/  LDGSTS.E [R5+0x8000], desc[UR46][R206.64], P0 ;  /* 0x08000000ce057fae */ /* 0x0003e4000812186e */
[----:B-1----:R-:W-:Y:S01]  /*1ec20*/  LOP3.LUT R207, R6, 0x2e, RZ, 0xfc, !PT ;  /* 0x0000002e06cf7812 */ /* 0x002fe200078efcff */
[----:B--2---:R-:W-:Y:S02]  /*1ec30*/  IMAD.WIDE R176, R252, 0x4, R88 ;  /* 0x00000004fcb07825 */ /* 0x004fe400078e0258 */
[----:B------:R-:W2:Y:S01]  /*1ec40*/  LDL.LU.64 R88, [R1+0x900] ;  /* 0x0009000001587983 */ /* 0x000ea20000300a00 */
[----:B------:R-:W-:-:S03]  /*1ec50*/  ISETP.GE.AND P6, PT, R207, UR4, PT ;  /* 0x00000004cf007c0c */ /* 0x000fc6000bfc6270 */
[----:B------:R1:W-:Y:S04]  /*1ec60*/  STL.64 [R1+0x920], R176 ;  /* 0x000920b001007387 */ /* 0x0003e80000100a00 */
[----:B------:R-:W4:Y:S01]  /*1ec70*/  LDL.LU.64 R206, [R1+0x8f8] ;  /* 0x0008f80001ce7983 */ /* 0x000f220000300a00 */
[----:B------:R-:W-:-:S03]  /*1ec80*/  IMAD.WIDE R48, R252, 0x4, R48 ;  /* 0x00000004fc307825 */ /* 0x000fc600078e0230 */
[----:B------:R-:W-:Y:S04]  /*1ec90*/  LDGSTS.E [R5+0x8008], desc[UR46][R176.64], P3 ;  /* 0x08008000b0057fae */ /* 0x000fe8000992186e */
[----:B------:R1:W-:Y:S01]  /*1eca0*/  STL.64 [R1+0x238], R48 ;  /* 0x0002383001007387 */ /* 0x0003e20000100a00 */
[----:B------:R-:W-:Y:S02]  /*1ecb0*/  ISETP.GE.AND P3, PT, R169, UR4, PT ;  /* 0x00000004a9007c0c */ /* 0x000fe4000bf66270 */
[----:B------:R-:W-:Y:S01]  /*1ecc0*/  LOP3.LUT R169, R6, 0x12, RZ, 0xfc, !PT ;  /* 0x0000001206a97812 */ /* 0x000fe200078efcff */
[----:B------:R3:W-:Y:S04]  /*1ecd0*/  LDGSTS.E [R5+0xa000], desc[UR46][R48.64], P4 ;  /* 0x0a00000030057fae */ /* 0x0007e8000a12186e */
[----:B-1----:R-:W4:Y:S01]  /*1ece0*/  LDL.LU.64 R176, [R1+0x8f0] ;  /* 0x0008f00001b07983 */ /* 0x002f220000300a00 */
[----:B------:R-:W-:-:S02]  /*1ecf0*/  ISETP.NE.U32.AND P0, PT, R238, RZ, PT ;  /* 0x000000ffee00720c */ /* 0x000fc40003f05070 */
[----:B------:R-:W-:Y:S02]  /*1ed00*/  SEL R238, R168, RZ, P5 ;  /* 0x000000ffa8ee7207 */ /* 0x000fe40002800000 */
[----:B---3--:R-:W-:Y:S02]  /*1ed10*/  SEL R49, RZ, 0x4, P6 ;  /* 0x00000004ff317807 */ /* 0x008fe40003000000 */
[----:B------:R-:W-:Y:S01]  /*1ed20*/  ISETP.GE.AND P6, PT, R169, UR4, PT ;  /* 0x00000004a9007c0c */ /* 0x000fe2000bfc6270 */
[----:B------:R-:W-:-:S05]  /*1ed30*/  IMAD.WIDE R240, R252, 0x4, R240 ;  /* 0x00000004fcf07825 */ /* 0x000fca00078e02f0 */
[----:B------:R1:W-:Y:S01]  /*1ed40*/  STL.64 [R1+0x248], R240 ;  /* 0x000248f001007387 */ /* 0x0003e20000100a00 */
[----:B------:R-:W-:-:S03]  /*1ed50*/  IMAD.WIDE R168, R252, 0x4, R86 ;  /* 0x00000004fca87825 */ /* 0x000fc600078e0256 */
[----:B------:R2:W-:Y:S04]  /*1ed60*/  LDGSTS.E [R5+0xa008], desc[UR46][R240.64], P1 ;  /* 0x0a008000f0057fae */ /* 0x0005e8000892186e */
[----:B------:R-:W3:Y:S04]  /*1ed70*/  LDL.LU.64 R86, [R1+0x8e8] ;  /* 0x0008e80001567983 */ /* 0x000ee80000300a00 */
[----:B------:R2:W-:Y:S04]  /*1ed80*/  STL.64 [R1+0x1300], R4 ;  /* 0x0013000401007387 */ /* 0x0005e80000100a00 */
[----:B------:R4:W-:Y:S04]  /*1ed90*/  STL.64 [R1+0x908], R168 ;  /* 0x000908a801007387 */ /* 0x0009e80000100a00 */
[----:B-1----:R-:W3:Y:S01]  /*1eda0*/  LDL.LU.64 R240, [R1+0x8e0] ;  /* 0x0008e00001f07983 */ /* 0x002ee20000300a00 */
[----:B------:R-:W-:-:S02]  /*1edb0*/  LOP3.LUT R48, R6, 0x30, RZ, 0xfc, !PT ;  /* 0x0000003006307812 */ /* 0x000fc400078efcff */
[----:B------:R-:W-:Y:S01]  /*1edc0*/  ISETP.NE.U32.AND P4, PT, R238, RZ, PT ;  /* 0x000000ffee00720c */ /* 0x000fe20003f85070 */
[----:B------:R4:W-:Y:S01]  /*1edd0*/  LDGSTS.E [R7+0x8000], desc[UR46][R168.64], P2 ;  /* 0x08000000a8077fae */ /* 0x0009e2000912186e */
[----:B------:R-:W-:Y:S02]  /*1ede0*/  SEL R49, R49, RZ, P5 ;  /* 0x000000ff31317207 */ /* 0x000fe40002800000 */
[----:B------:R-:W-:Y:S02]  /*1edf0*/  SEL R238, RZ, 0x4, P3 ;  /* 0x00000004ffee7807 */ /* 0x000fe40001800000 */
[----:B------:R-:W-:Y:S02]  /*1ee00*/  ISETP.GE.AND P3, PT, R48, UR4, PT ;  /* 0x0000000430007c0c */ /* 0x000fe4000bf66270 */
[----:B------:R-:W-:Y:S02]  /*1ee10*/  SEL R48, RZ, 0x4, P6 ;  /* 0x00000004ff307807 */ /* 0x000fe40003000000 */
[----:B------:R-:W-:-:S02]  /*1ee20*/  ISETP.NE.U32.AND P6, PT, R49, RZ, PT ;  /* 0x000000ff3100720c */ /* 0x000fc40003fc5070 */
[----:B------:R-:W-:Y:S02]  /*1ee30*/  LOP3.LUT R49, R6, 0x32, RZ, 0xfc, !PT ;  /* 0x0000003206317812 */ /* 0x000fe400078efcff */
[----:B------:R-:W-:Y:S02]  /*1ee40*/  SEL R238, R238, RZ, P5 ;  /* 0x000000ffeeee7207 */ /* 0x000fe40002800000 */
[----:B------:R-:W-:Y:S02]  /*1ee50*/  SEL R48, R48, RZ, P5 ;  /* 0x000000ff30307207 */ /* 0x000fe40002800000 */
[----:B------:R-:W-:Y:S02]  /*1ee60*/  ISETP.GE.AND P2, PT, R49, UR4, PT ;  /* 0x0000000431007c0c */ /* 0x000fe4000bf46270 */
[----:B------:R-:W-:Y:S02]  /*1ee70*/  ISETP.NE.U32.AND P1, PT, R238, RZ, PT ;  /* 0x000000ffee00720c */ /* 0x000fe40003f25070 */
[----:B------:R-:W-:-:S02]  /*1ee80*/  SEL R238, RZ, 0x4, P3 ;  /* 0x00000004ffee7807 */ /* 0x000fc40001800000 */
[----:B------:R-:W-:Y:S02]  /*1ee90*/  ISETP.NE.U32.AND P3, PT, R48, RZ, PT ;  /* 0x000000ff3000720c */ /* 0x000fe40003f65070 */
[----:B------:R-:W-:Y:S02]  /*1eea0*/  SEL R48, RZ, 0x4, P2 ;  /* 0x00000004ff307807 */ /* 0x000fe40001000000 */
[----:B------:R-:W-:Y:S02]  /*1eeb0*/  SEL R238, R238, RZ, P5 ;  /* 0x000000ffeeee7207 */ /* 0x000fe40002800000 */
[----:B------:R-:W-:Y:S01]  /*1eec0*/  LOP3.LUT R49, R6, 0x16, RZ, 0xfc, !PT ;  /* 0x0000001606317812 */ /* 0x000fe200078efcff */
[C---:B--2---:R-:W-:Y:S02]  /*1eed0*/  IMAD.WIDE R4, R252.reuse, 0x4, R88 ;  /* 0x00000004fc047825 */ /* 0x044fe400078e0258 */
[----:B------:R-:W2:Y:S02]  /*1eee0*/  LDL.LU.64 R88, [R1+0x8d8] ;  /* 0x0008d80001587983 */ /* 0x000ea40000300a00 */
[----:B----4-:R-:W-:Y:S01]  /*1eef0*/  IMAD.WIDE R168, R252, 0x4, R206 ;  /* 0x00000004fca87825 */ /* 0x010fe200078e02ce */
[----:B------:R-:W-:Y:S01]  /*1ef00*/  LOP3.LUT R207, R6, 0x14, RZ, 0xfc, !PT ;  /* 0x0000001406cf7812 */ /* 0x000fe200078efcff */
[----:B------:R1:W-:Y:S03]  /*1ef10*/  STL.64 [R1+0x900], R4 ;  /* 0x0009000401007387 */ /* 0x0003e60000100a00 */
[----:B------:R-:W-:Y:S01]  /*1ef20*/  ISETP.GE.AND P2, PT, R207, UR4, PT ;  /* 0x00000004cf007c0c */ /* 0x000fe2000bf46270 */
[----:B------:R3:W-:Y:S04]  /*1ef30*/  STL.64 [R1+0x8f8], R168 ;  /* 0x0008f8a801007387 */ /* 0x0007e80000100a00 */
[----:B------:R-:W4:Y:S04]  /*1ef40*/  LDL.LU.64 R206, [R1+0x8d0] ;  /* 0x0008d00001ce7983 */ /* 0x000f280000300a00 */
[----:B------:R1:W-:Y:S01]  /*1ef50*/  LDGSTS.E [R7+0x8008], desc[UR46][R4.64], P0 ;  /* 0x0800800004077fae */ /* 0x0003e2000812186e */
[----:B------:R-:W-:-:S02]  /*1ef60*/  ISETP.NE.U32.AND P0, PT, R238, RZ, PT ;  /* 0x000000ffee00720c */ /* 0x000fc40003f05070 */
[----:B------:R-:W-:Y:S01]  /*1ef70*/  SEL R238, R48, RZ, P5 ;  /* 0x000000ff30ee7207 */ /* 0x000fe20002800000 */
[----:B------:R3:W-:Y:S01]  /*1ef80*/  LDGSTS.E [R7+0xa000], desc[UR46][R168.64], P4 ;  /* 0x0a000000a8077fae */ /* 0x0007e2000a12186e */
[----:B------:R-:W-:Y:S02]  /*1ef90*/  ISETP.GE.AND P4, PT, R49, UR4, PT ;  /* 0x0000000431007c0c */ /* 0x000fe4000bf86270 */
[----:B------:R-:W-:Y:S01]  /*1efa0*/  LOP3.LUT R48, R6, 0x34, RZ, 0xfc, !PT ;  /* 0x0000003406307812 */ /* 0x000fe200078efcff */
[----:B-1----:R-:W-:Y:S01]  /*1efb0*/  IMAD.WIDE R4, R252, 0x4, R176 ;  /* 0x00000004fc047825 */ /* 0x002fe200078e02b0 */
[----:B------:R-:W-:-:S04]  /*1efc0*/  LOP3.LUT R49, R6, 0x36, RZ, 0xfc, !PT ;  /* 0x0000003606317812 */ /* 0x000fc800078efcff */
[----:B------:R1:W-:Y:S04]  /*1efd0*/  STL.64 [R1+0x8f0], R4 ;  /* 0x0008f00401007387 */ /* 0x0003e80000100a00 */
[----:B------:R-:W4:Y:S04]  /*1efe0*/  LDL.LU.64 R176, [R1+0x8c8] ;  /* 0x0008c80001b07983 */ /* 0x000f280000300a00 */
[----:B------:R1:W-:Y:S01]  /*1eff0*/  LDGSTS.E [R7+0xa008], desc[UR46][R4.64], P6 ;  /* 0x0a00800004077fae */ /* 0x0003e2000b12186e */
[----:B------:R-:W-:Y:S02]  /*1f000*/  ISETP.NE.U32.AND P6, PT, R238, RZ, PT ;  /* 0x000000ffee00720c */ /* 0x000fe40003fc5070 */
[----:B------:R-:W-:-:S02]  /*1f010*/  SEL R238, RZ, 0x4, P4 ;  /* 0x00000004ffee7807 */ /* 0x000fc40002000000 */
[----:B------:R-:W-:Y:S01]  /*1f020*/  ISETP.GE.AND P4, PT, R49, UR4, PT ;  /* 0x0000000431007c0c */ /* 0x000fe2000bf86270 */
[----:B---3--:R-:W-:Y:S01]  /*1f030*/  IMAD.WIDE R168, R252, 0x4, R86 ;  /* 0x00000004fca87825 */ /* 0x008fe200078e0256 */
[----:B-1----:R-:W-:Y:S02]  /*1f040*/  SEL R4, RZ, 0x4, P2 ;  /* 0x00000004ff047807 */ /* 0x002fe40001000000 */
[----:B------:R-:W-:Y:S02]  /*1f050*/  ISETP.GE.AND P2, PT, R48, UR4, PT ;  /* 0x0000000430007c0c */ /* 0x000fe4000bf46270 */
[----:B------:R-:W-:Y:S01]  /*1f060*/  LDGSTS.E [R244+0x8000], desc[UR46][R168.64], P1 ;  /* 0x08000000a8f47fae */ /* 0x000fe2000892186e */
[----:B------:R-:W-:-:S03]  /*1f070*/  SEL R87, R4, RZ, P5 ;  /* 0x000000ff04577207 */ /* 0x000fc60002800000 */
[----:B------:R-:W3:Y:S01]  /*1f080*/  LDL.LU.64 R48, [R1+0x8c0] ;  /* 0x0008c00001307983 */ /* 0x000ee20000300a00 */
[----:B------:R-:W-:-:S03]  /*1f090*/  IMAD.WIDE R4, R252, 0x4, R240 ;  /* 0x00000004fc047825 */ /* 0x000fc600078e02f0 */
[----:B------:R-:W-:Y:S04]  /*1f0a0*/  STL.64 [R1+0x8e8], R168 ;  /* 0x0008e8a801007387 */ /* 0x000fe80000100a00 */
[----:B------:R-:W3:Y:S01]  /*1f0b0*/  LDL.LU.64 R240, [R1+0x8b8] ;  /* 0x0008b80001f07983 */ /* 0x000ee20000300a00 */
[----:B------:R-:W-:Y:S02]  /*1f0c0*/  SEL R86, RZ, 0x4, P2 ;  /* 0x00000004ff567807 */ /* 0x000fe40001000000 */
[----:B------:R-:W-:Y:S01]  /*1f0d0*/  SEL R238, R238, RZ, P5 ;  /* 0x000000ffeeee7207 */ /* 0x000fe20002800000 */
[----:B------:R2:W-:Y:S01]  /*1f0e0*/  LDGSTS.E [R244+0x8008], desc[UR46][R4.64], P3 ;  /* 0x0800800004f47fae */ /* 0x0005e2000992186e */
[----:B------:R-:W-:Y:S02]  /*1f0f0*/  ISETP.NE.U32.AND P2, PT, R87, RZ, PT ;  /* 0x000000ff5700720c */ /* 0x000fe40003f45070 */
[----:B------:R-:W-:-:S02]  /*1f100*/  LOP3.LUT R87, R6, 0x18, RZ, 0xfc, !PT ;  /* 0x0000001806577812 */ /* 0x000fc400078efcff */
[----:B------:R-:W-:Y:S01]  /*1f110*/  SEL R86, R86, RZ, P5 ;  /* 0x000000ff56567207 */ /* 0x000fe20002800000 */
[----:B------:R2:W-:Y:S01]  /*1f120*/  STL.64 [R1+0x8e0], R4 ;  /* 0x0008e00401007387 */ /* 0x0005e20000100a00 */
[----:B------:R-:W-:Y:S02]  /*1f130*/  ISETP.NE.U32.AND P1, PT, R238, RZ, PT ;  /* 0x000000ffee00720c */ /* 0x000fe40003f25070 */
[----:B------:R-:W-:Y:S02]  /*1f140*/  SEL R238, RZ, 0x4, P4 ;  /* 0x00000004ffee7807 */ /* 0x000fe40002000000 */
[----:B------:R-:W-:Y:S02]  /*1f150*/  ISETP.GE.AND P4, PT, R87, UR4, PT ;  /* 0x0000000457007c0c */ /* 0x000fe4000bf86270 */
[----:B------:R-:W-:Y:S02]  /*1f160*/  ISETP.NE.U32.AND P3, PT, R86, RZ, PT ;  /* 0x000000ff5600720c */ /* 0x000fe40003f65070 */
[----:B------:R-:W3:Y:S01]  /*1f170*/  LDL.LU.64 R86, [R1+0x8b0] ;  /* 0x0008b00001567983 */ /* 0x000ee20000300a00 */
[----:B------:R-:W-:Y:S01]  /*1f180*/  SEL R238, R238, RZ, P5 ;  /* 0x000000ffeeee7207 */ /* 0x000fe20002800000 */
[----:B--2---:R-:W-:-:S05]  /*1f190*/  IMAD.WIDE R4, R252, 0x4, R88 ;  /* 0x00000004fc047825 */ /* 0x004fca00078e0258 */
[----:B------:R1:W-:Y:S01]  /*1f1a0*/  STL.64 [R1+0x8d8], R4 ;  /* 0x0008d80401007387 */ /* 0x0003e20000100a00 */
[----:B----4-:R-:W-:Y:S01]  /*1f1b0*/  IMAD.WIDE R168, R252, 0x4, R206 ;  /* 0x00000004fca87825 */ /* 0x010fe200078e02ce */
[C---:B------:R-:W-:Y:S02]  /*1f1c0*/  LOP3.LUT R89, R6.reuse, 0x1a, RZ, 0xfc, !PT ;  /* 0x0000001a06597812 */ /* 0x040fe400078efcff */
[----:B------:R-:W2:Y:S01]  /*1f1d0*/  LDL.LU.64 R206, [R1+0x8a8] ;  /* 0x0008a80001ce7983 */ /* 0x000ea20000300a00 */
[----:B------:R-:W-:Y:S02]  /*1f1e0*/  SEL R88, RZ, 0x4, P4 ;  /* 0x00000004ff587807 */ /* 0x000fe40002000000 */
[----:B------:R-:W-:Y:S01]  /*1f1f0*/  ISETP.GE.AND P4, PT, R89, UR4, PT ;  /* 0x0000000459007c0c */ /* 0x000fe2000bf86270 */
[----:B------:R1:W-:Y:S01]  /*1f200*/  LDGSTS.E [R244+0xa000], desc[UR46][R4.64], P0 ;  /* 0x0a00000004f47fae */ /* 0x0003e2000812186e */
[----:B------:R-:W-:Y:S02]  /*1f210*/  LOP3.LUT R89, R6, 0x38, RZ, 0xfc, !PT ;  /* 0x0000003806597812 */ /* 0x000fe400078efcff */
[----:B------:R-:W-:Y:S01]  /*1f220*/  ISETP.NE.U32.AND P0, PT, R238, RZ, PT ;  /* 0x000000ffee00720c */ /* 0x000fe20003f05070 */
[----:B------:R-:W-:Y:S01]  /*1f230*/  LDGSTS.E [R244+0xa008], desc[UR46][R168.64], P6 ;  /* 0x0a008000a8f47fae */ /* 0x000fe2000b12186e */
[----:B------:R-:W-:-:S02]  /*1f240*/  SEL R238, R88, RZ, P5 ;  /* 0x000000ff58ee7207 */ /* 0x000fc40002800000 */
[----:B------:R-:W-:Y:S02]  /*1f250*/  ISETP.GE.AND P6, PT, R89, UR4, PT ;  /* 0x0000000459007c0c */ /* 0x000fe4000bfc6270 */
[C---:B------:R-:W-:Y:S02]  /*1f260*/  LOP3.LUT R88, R6.reuse, 0x3a, RZ, 0xfc, !PT ;  /* 0x0000003a06587812 */ /* 0x040fe400078efcff */
[----:B------:R-:W-:Y:S01]  /*1f270*/  LOP3.LUT R89, R6, 0x1c, RZ, 0xfc, !PT ;  /* 0x0000001c06597812 */ /* 0x000fe200078efcff */
[----:B------:R-:W-:Y:S01]  /*1f280*/  STL.64 [R1+0x8d0], R168 ;  /* 0x0008d0a801007387 */ /* 0x000fe20000100a00 */
[----:B-1----:R-:W-:-:S05]  /*1f290*/  IMAD.WIDE R4, R252, 0x4, R176 ;  /* 0x00000004fc047825 */ /* 0x002fca00078e02b0 */
[----:B------:R1:W-:Y:S01]  /*1f2a0*/  LDGSTS.E [R245+0x8000], desc[UR46][R4.64], P2 ;  /* 0x0800000004f57fae */ /* 0x0003e2000912186e */
[----:B------:R-:W-:Y:S02]  /*1f2b0*/  ISETP.NE.U32.AND P2, PT, R238, RZ, PT ;  /* 0x000000ffee00720c */ /* 0x000fe40003f45070 */
[----:B------:R-:W-:Y:S01]  /*1f2c0*/  SEL R238, RZ, 0x4, P6 ;  /* 0x00000004ffee7807 */ /* 0x000fe20003000000 */
[----:B------:R1:W-:Y:S01]  /*1f2d0*/  STL.64 [R1+0x8c8], R4 ;  /* 0x0008c80401007387 */ /* 0x0003e20000100a00 */
[----:B------:R-:W-:Y:S02]  /*1f2e0*/  ISETP.GE.AND P6, PT, R89, UR4, PT ;  /* 0x0000000459007c0c */ /* 0x000fe4000bfc6270 */
[----:B-1----:R-:W-:Y:S01]  /*1f2f0*/  SEL R5, RZ, 0x4, P4 ;  /* 0x00000004ff057807 */ /* 0x002fe20002000000 */
[----:B---3--:R-:W-:Y:S01]  /*1f300*/  IMAD.WIDE R48, R252, 0x4, R48 ;  /* 0x00000004fc307825 */ /* 0x008fe200078e0230 */
[----:B------:R-:W-:Y:S02]  /*1f310*/  ISETP.GE.AND P4, PT, R88, UR4, PT ;  /* 0x0000000458007c0c */ /* 0x000fe4000bf86270 */
[----:B------:R-:W3:Y:S04]  /*1f320*/  LDL.LU.64 R88, [R1+0x8a0] ;  /* 0x0008a00001587983 */ /* 0x000ee80000300a00 */
[----:B------:R1:W-:Y:S01]  /*1f330*/  STL.64 [R1+0x8c0], R48 ;  /* 0x0008c03001007387 */ /* 0x0003e20000100a00 */
[----:B------:R-:W-:-:S03]  /*1f340*/  IMAD.WIDE R168, R252, 0x4, R240 ;  /* 0x00000004fca87825 */ /* 0x000fc600078e02f0 */
[----:B------:R-:W4:Y:S01]  /*1f350*/  LDL.LU.64 R240, [R1+0x898] ;  /* 0x0008980001f07983 */ /* 0x000f220000300a00 */
[----:B------:R-:W-:Y:S02]  /*1f360*/  SEL R238, R238, RZ, P5 ;  /* 0x000000ffeeee7207 */ /* 0x000fe40002800000 */
[----:B------:R-:W-:Y:S01]  /*1f370*/  SEL R4, RZ, 0x4, P4 ;  /* 0x00000004ff047807 */ /* 0x000fe20002000000 */
[----:B------:R1:W-:Y:S01]  /*1f380*/  LDGSTS.E [R245+0x8008], desc[UR46][R48.64], P1 ;  /* 0x0800800030f57fae */ /* 0x0003e2000892186e */
[----:B------:R-:W-:Y:S02]  /*1f390*/  ISETP.NE.U32.AND P1, PT, R238, RZ, PT ;  /* 0x000000ffee00720c */ /* 0x000fe40003f25070 */
[----:B------:R-:W-:Y:S01]  /*1f3a0*/  SEL R5, R5, RZ, P5 ;  /* 0x000000ff05057207 */ /* 0x000fe20002800000 */
[----:B------:R-:W-:Y:S01]  /*1f3b0*/  LDGSTS.E [R245+0xa000], desc[UR46][R168.64], P3 ;  /* 0x0a000000a8f57fae */ /* 0x000fe2000992186e */
[----:B------:R-:W-:Y:S02]  /*1f3c0*/  SEL R238, RZ, 0x4, P6 ;  /* 0x00000004ffee7807 */ /* 0x000fe40003000000 */
[----:B------:R-:W-:-:S02]  /*1f3d0*/  SEL R4, R4, RZ, P5 ;  /* 0x000000ff04047207 */ /* 0x000fc40002800000 */
[----:B-1----:R-:W-:-:S04]  /*1f3e0*/  LOP3.LUT R49, R6, 0x1e, RZ, 0xfc, !PT ;  /* 0x0000001e06317812 */ /* 0x002fc800078efcff */
[----:B------:R-:W-:Y:S01]  /*1f3f0*/  ISETP.GE.AND P6, PT, R49, UR4, PT ;  /* 0x0000000431007c0c */ /* 0x000fe2000bfc6270 */
[----:B------:R-:W-:Y:S01]  /*1f400*/  IMAD.WIDE R48, R252, 0x4, R86 ;  /* 0x00000004fc307825 */ /* 0x000fe200078e0256 */
[----:B------:R-:W-:Y:S02]  /*1f410*/  ISETP.NE.U32.AND P4, PT, R5, RZ, PT ;  /* 0x000000ff0500720c */ /* 0x000fe40003f85070 */
[----:B------:R-:W-:Y:S01]  /*1f420*/  ISETP.NE.U32.AND P3, PT, R4, RZ, PT ;  /* 0x000000ff0400720c */ /* 0x000fe20003f65070 */
[----:B------:R-:W-:Y:S04]  /*1f430*/  STL.64 [R1+0x8b8], R168 ;  /* 0x0008b8a801007387 */ /* 0x000fe80000100a00 */
[----:B------:R1:W-:Y:S04]  /*1f440*/  STL.64 [R1+0x8b0], R48 ;  /* 0x0008b03001007387 */ /* 0x0003e80000100a00 */
[----:B------:R-:W-:Y:S01]  /*1f450*/  LDGSTS.E [R245+0xa008], desc[UR46][R48.64], P0 ;  /* 0x0a00800030f57fae */ /* 0x000fe2000812186e */
[----:B------:R-:W-:-:S02]  /*1f460*/  LOP3.LUT R87, R6, 0x3c, RZ, 0xfc, !PT ;  /* 0x0000003c06577812 */ /* 0x000fc400078efcff */
[----:B------:R-:W-:Y:S01]  /*1f470*/  SEL R86, R238, RZ, P5 ;  /* 0x000000ffee567207 */ /* 0x000fe20002800000 */
[----:B-1----:R-:W4:Y:S04]  /*1f480*/  LDL.LU.64 R48, [R1+0x890] ;  /* 0x0008900001307983 */ /* 0x002f280000300a00 */
[----:B------:R-:W-:Y:S01]  /*1f490*/  STL.64 [R1+0x1308], R244 ;  /* 0x001308f401007387 */ /* 0x000fe20000100a00 */
[----:B------:R-:W-:Y:S02]  /*1f4a0*/  SEL R238, RZ, 0x4, P6 ;  /* 0x00000004ffee7807 */ /* 0x000fe40003000000 */
[----:B------:R-:W-:Y:S02]  /*1f4b0*/  ISETP.GE.AND P6, PT, R87, UR4, PT ;  /* 0x0000000457007c0c */ /* 0x000fe4000bfc6270 */
[----:B------:R-:W1:Y:S01]  /*1f4c0*/  S2R R87, SR_TID.X ;  /* 0x0000000000577919 */ /* 0x000e620000002100 */
[----:B------:R-:W-:-:S02]  /*1f4d0*/  ISETP.NE.U32.AND P0, PT, R86, RZ, PT ;  /* 0x000000ff5600720c */ /* 0x000fc40003f05070 */
[----:B------:R-:W-:Y:S02]  /*1f4e0*/  LOP3.LUT R86, R6, 0x3e, RZ, 0xfc, !PT ;  /* 0x0000003e06567812 */ /* 0x000fe400078efcff */
[----:B-1----:R-:W-:Y:S01]  /*1f4f0*/  LOP3.LUT R87, R87, 0x3f, RZ, 0xc0, !PT ;  /* 0x0000003f57577812 */ /* 0x002fe200078ec0ff */
[----:B--2---:R-:W-:-:S05]  /*1f500*/  IMAD.WIDE R4, R252, 0x4, R206 ;  /* 0x00000004fc047825 */ /* 0x004fca00078e02ce */
[----:B------:R1:W-:Y:S04]  /*1f510*/  STL.64 [R1+0x8a8], R4 ;  /* 0x0008a80401007387 */ /* 0x0003e80000100a00 */
[----:B------:R-:W2:Y:S04]  /*1f520*/  LDL.LU.64 R206, [R1+0x888] ;  /* 0x0008880001ce7983 */ /* 0x000ea80000300a00 */
[----:B------:R1:W-:Y:S01]  /*1f530*/  LDGSTS.E [R246+0x8000], desc[UR46][R4.64], P2 ;  /* 0x0800000004f67fae */ /* 0x0003e2000912186e */
[----:B------:R-:W-:-:S04]  /*1f540*/  ISETP.GE.AND P2, PT, R86, UR4, PT ;  /* 0x0000000456007c0c */ /* 0x000fc8000bf46270 */
[----:B-1----:R-:W-:Y:S02]  /*1f550*/  SEL R4, RZ, 0x4, P2 ;  /* 0x00000004ff047807 */ /* 0x002fe40001000000 */
[----:B------:R-:W-:Y:S01]  /*1f560*/  ISETP.GE.AND P2, PT, R87, UR4, PT ;  /* 0x0000000457007c0c */ /* 0x000fe2000bf46270 */
[----:B------:R-:W-:Y:S01]  /*1f570*/  UIADD3 UR6, UR6, -0xc0, URZ ;  /* 0xffffff4006067890 */ /* 0x000fe2000fffe03f */
[----:B------:R-:W2:Y:S01]  /*1f580*/  LDL.LU.64 R86, [R1+0x880] ;  /* 0x0008800001567983 */ /* 0x000ea20000300a00 */
[----:B---3--:R-:W-:-:S04]  /*1f590*/  IMAD.WIDE R88, R252, 0x4, R88 ;  /* 0x00000004fc587825 */ /* 0x008fc800078e0258 */
[----:B----4-:R-:W-:Y:S01]  /*1f5a0*/  IMAD.WIDE R168, R252, 0x4, R240 ;  /* 0x00000004fca87825 */ /* 0x010fe200078e02f0 */
[----:B------:R1:W-:Y:S01]  /*1f5b0*/  STL.64 [R1+0x8a0], R88 ;  /* 0x0008a05801007387 */ /* 0x0003e20000100a00 */
[----:B------:R-:W-:Y:S01]  /*1f5c0*/  SEL R238, R238, RZ, P5 ;  /* 0x000000ffeeee7207 */ /* 0x000fe20002800000 */
[----:B------:R-:W-:Y:S02]  /*1f5d0*/  ULDC UR4, c[0x0][0x230] ;  /* 0x00008c0000047ab9 */ /* 0x000fe40000000800 */
[----:B------:R-:W3:Y:S04]  /*1f5e0*/  LDL.LU.64 R240, [R1+0x878] ;  /* 0x0008780001f07983 */ /* 0x000ee80000300a00 */
[----:B------:R-:W-:Y:S04]  /*1f5f0*/  STL.64 [R1+0x898], R168 ;  /* 0x000898a801007387 */ /* 0x000fe80000100a00 */
[----:B------:R-:W4:Y:S04]  /*1f600*/  LDL.LU.64 R250, [R1+0x870] ;  /* 0x0008700001fa7983 */ /* 0x000f280000300a00 */
[----:B------:R1:W-:Y:S04]  /*1f610*/  LDGSTS.E [R246+0x8008], desc[UR46][R88.64], P4 ;  /* 0x0800800058f67fae */ /* 0x0003e8000a12186e */
[----:B------:R-:W-:Y:S01]  /*1f620*/  LDGSTS.E [R246+0xa000], desc[UR46][R168.64], P1 ;  /* 0x0a000000a8f67fae */ /* 0x000fe2000892186e */
[----:B-1----:R-:W1:Y:S01]  /*1f630*/  S2R R89, SR_TID.X ;  /* 0x0000000000597919 */ /* 0x002e620000002100 */
[----:B------:R-:W-:-:S02]  /*1f640*/  ISETP.GE.AND P1, PT, R6, UR6, PT ;  /* 0x0000000606007c0c */ /* 0x000fc4000bf26270 */
[----:B------:R2:W-:Y:S01]  /*1f650*/  STL.64 [R1+0x1310], R6 ;  /* 0x0013100601007387 */ /* 0x0005e20000100a00 */
[----:B------:R-:W-:Y:S02]  /*1f660*/  SEL R5, RZ, 0x4, P6 ;  /* 0x00000004ff057807 */ /* 0x000fe40003000000 */
[----:B------:R-:W-:Y:S02]  /*1f670*/  ISETP.NE.U32.AND P6, PT, R238, RZ, PT ;  /* 0x000000ffee00720c */ /* 0x000fe40003fc5070 */
[----:B------:R-:W-:Y:S02]  /*1f680*/  SEL R238, R5, RZ, P5 ;  /* 0x000000ff05ee7207 */ /* 0x000fe40002800000 */
[----:B-1----:R-:W-:Y:S02]  /*1f690*/  SHF.R.U32.HI R88, RZ, 0x6, R89 ;  /* 0x00000006ff587819 */ /* 0x002fe40000011659 */
[----:B------:R-:W1:Y:S02]  /*1f6a0*/  LDC R89, c[0x0][0x230] ;  /* 0x00008c00ff597b82 */ /* 0x000e640000000800 */
[----:B------:R-:W-:-:S02]  /*1f6b0*/  SGXT.U32 R88, R88, 0x1 ;  /* 0x000000015858781a */ /* 0x000fc40000000000 */
[----:B------:R-:W-:Y:S02]  /*1f6c0*/  ISETP.NE.U32.AND P4, PT, R238, RZ, PT ;  /* 0x000000ffee00720c */ /* 0x000fe40003f85070 */
[----:B------:R-:W-:Y:S02]  /*1f6d0*/  SEL R238, RZ, 0x4, P2 ;  /* 0x00000004ffee7807 */ /* 0x000fe40001000000 */
[----:B------:R-:W-:Y:S02]  /*1f6e0*/  LOP3.LUT R88, R88, 0x2, RZ, 0xfc, !PT ;  /* 0x0000000258587812 */ /* 0x000fe400078efcff */
[----:B------:R-:W-:Y:S02]  /*1f6f0*/  SEL R4, R4, RZ, P5 ;  /* 0x000000ff04047207 */ /* 0x000fe40002800000 */
[----:B------:R-:W-:Y:S02]  /*1f700*/  SEL R5, R238, RZ, P5 ;  /* 0x000000ffee057207 */ /* 0x000fe40002800000 */
[----:B------:R-:W-:-:S02]  /*1f710*/  ISETP.GE.AND P5, PT, R88, UR6, PT ;  /* 0x0000000658007c0c */ /* 0x000fc4000bfa6270 */
[----:B------:R-:W-:Y:S01]  /*1f720*/  SEL R238, RZ, 0x4, P1 ;  /* 0x00000004ffee7807 */ /* 0x000fe20000800000 */
[----:B------:R-:W-:Y:S01]  /*1f730*/  IMAD.WIDE R48, R252, 0x4, R48 ;  /* 0x00000004fc307825 */ /* 0x000fe200078e0230 */
[----:B------:R-:W-:-:S03]  /*1f740*/  ISETP.NE.U32.AND P2, PT, R4, RZ, PT ;  /* 0x000000ff0400720c */ /* 0x000fc60003f45070 */
[----:B-1----:R-:W-:Y:S01]  /*1f750*/  VIADD R89, R89, 0x3f ;  /* 0x0000003f59597836 */ /* 0x002fe20000000000 */
[----:B------:R-:W-:Y:S01]  /*1f760*/  SEL R4, RZ, 0x4, P5 ;  /* 0x00000004ff047807 */ /* 0x000fe20002800000 */
[----:B------:R-:W-:Y:S03]  /*1f770*/  LDGSTS.E [R246+0xa008], desc[UR46][R48.64], P3 ;  /* 0x0a00800030f67fae */ /* 0x000fe6000992186e */
[----:B------:R-:W-:-:S04]  /*1f780*/  ISETP.GT.AND P1, PT, R89, 0xff, PT ;  /* 0x000000ff5900780c */ /* 0x000fc80003f24270 */
[----:B------:R-:W-:Y:S02]  /*1f790*/  SEL R238, R238, RZ, P1 ;  /* 0x000000ffeeee7207 */ /* 0x000fe40000800000 */
[----:B------:R-:W-:Y:S02]  /*1f7a0*/  SEL R4, R4, RZ, P1 ;  /* 0x000000ff04047207 */ /* 0x000fe40000800000 */
[----:B------:R-:W-:Y:S01]  /*1f7b0*/  ISETP.NE.U32.AND P3, PT, R5, RZ, PT ;  /* 0x000000ff0500720c */ /* 0x000fe20003f65070 */
[----:B------:R1:W-:Y:S04]  /*1f7c0*/  STL.64 [R1+0x890], R48 ;  /* 0x0008903001007387 */ /* 0x0003e80000100a00 */
[----:B------:R-:W4:Y:S01]  /*1f7d0*/  LDL.LU.64 R176, [R1+0x868] ;  /* 0x0008680001b07983 */ /* 0x000f220000300a00 */
[----:B--2---:R-:W-:-:S02]  /*1f7e0*/  IMAD.WIDE R6, R252, 0x4, R206 ;  /* 0x00000004fc067825 */ /* 0x004fc400078e02ce */
[----:B------:R-:W2:Y:S03]  /*1f7f0*/  S2R R207, SR_TID.X ;  /* 0x0000000000cf7919 */ /* 0x000ea60000002100 */
[----:B------:R3:W-:Y:S01]  /*1f800*/  LDGSTS.E [R247+0x8000], desc[UR46][R6.64], P0 ;  /* 0x0800000006f77fae */ /* 0x0007e2000812186e */
[----:B------:R-:W-:Y:S01]  /*1f810*/  ISETP.NE.U32.AND P0, PT, R238, RZ, PT ;  /* 0x000000ffee00720c */ /* 0x000fe20003f05070 */
[----:B------:R-:W-:Y:S01]  /*1f820*/  IMAD.WIDE R244, R252, 0x4, R86 ;  /* 0x00000004fcf47825 */ /* 0x000fe200078e0256 */
[----:B--2---:R-:W-:Y:S01]  /*1f830*/  SHF.R.U32.HI R207, RZ, 0x6, R207 ;  /* 0x00000006ffcf7819 */ /* 0x004fe200000116cf */
[----:B------:R-:W2:Y:S03]  /*1f840*/  S2R R87, SR_TID.X ;  /* 0x0000000000577919 */ /* 0x000ea60000002100 */
[----:B------:R-:W-:Y:S01]  /*1f850*/  SGXT.U32 R207, R207, 0x1 ;  /* 0x00000001cfcf781a */ /* 0x000fe20000000000 */
[----:B------:R3:W-:Y:S03]  /*1f860*/  STL.64 [R1+0x888], R6 ;  /* 0x0008880601007387 */ /* 0x0007e60000100a00 */
[----:B------:R-:W-:Y:S01]  /*1f870*/  LOP3.LUT R207, R207, 0x20, RZ, 0xfc, !PT ;  /* 0x00000020cfcf7812 */ /* 0x000fe200078efcff */
[----:B------:R-:W2:Y:S03]  /*1f880*/  LDL.LU.64 R168, [R1+0x860] ;  /* 0x0008600001a87983 */ /* 0x000ea60000300a00 */
[----:B------:R-:W-:Y:S01]  /*1f890*/  ISETP.GE.AND P5, PT, R207, UR6, PT ;  /* 0x00000006cf007c0c */ /* 0x000fe2000bfa6270 */
[----:B-1----:R-:W2:Y:S03]  /*1f8a0*/  LDL.LU.64 R48, [R1+0x848] ;  /* 0x0008480001307983 */ /* 0x002ea60000300a00 */
[----:B------:R-:W-:Y:S01]  /*1f8b0*/  SEL R238, RZ, 0x4, P5 ;  /* 0x00000004ffee7807 */ /* 0x000fe20002800000 */
[----:B------:R-:W2:Y:S01]  /*1f8c0*/  LDL.LU.64 R206, [R1+0x840] ;  /* 0x0008400001ce7983 */ /* 0x000ea20000300a00 */
[----:B------:R-:W-:Y:S01]  /*1f8d0*/  ISETP.NE.U32.AND P5, PT, R4, RZ, PT ;  /* 0x000000ff0400720c */ /* 0x000fe20003fa5070 */
[----:B---3--:R-:W-:-:S02]  /*1f8e0*/  IMAD.WIDE R6, R252, 0x4, R240 ;  /* 0x00000004fc067825 */ /* 0x008fc400078e02f0 */
[----:B------:R-:W3:Y:S04]  /*1f8f0*/  LDL.LU.64 R88, [R1+0x828] ;  /* 0x0008280001587983 */ /* 0x000ee80000300a00 */
[----:B------:R-:W-:Y:S01]  /*1f900*/  LDGSTS.E [R247+0x8008], desc[UR46][R244.64], P6 ;  /* 0x08008000f4f77fae */ /* 0x000fe2000b12186e */
[----:B----4-:R-:W-:Y:S02]  /*1f910*/  IMAD.WIDE R4, R252, 0x4, R250 ;  /* 0x00000004fc047825 */ /* 0x010fe400078e02fa */
[----:B------:R-:W1:Y:S01]  /*1f920*/  S2R R251, SR_TID.X ;  /* 0x0000000000fb7919 */ /* 0x000e620000002100 */
[----:B--2---:R-:W-:Y:S01]  /*1f930*/  SHF.R.U32.HI R87, RZ, 0x6, R87 ;  /* 0x00000006ff577819 */ /* 0x004fe20000011657 */
[----:B------:R-:W-:Y:S03]  /*1f940*/  STL.64 [R1+0x880], R244 ;  /* 0x000880f401007387 */ /* 0x000fe60000100a00 */
[----:B------:R-:W-:Y:S01]  /*1f950*/  SGXT.U32 R87, R87, 0x1 ;  /* 0x000000015757781a */ /* 0x000fe20000000000 */
[----:B------:R-:W2:Y:S03]  /*1f960*/  LDL.LU.64 R240, [R1+0x820] ;  /* 0x0008200001f07983 */ /* 0x000ea60000300a00 */
[----:B------:R-:W-:Y:S01]  /*1f970*/  LOP3.LUT R87, R87, 0x22, RZ, 0xfc, !PT ;  /* 0x0000002257577812 */ /* 0x000fe200078efcff */
[----:B------:R4:W-:Y:S01]  /*1f980*/  STL.64 [R1+0x878], R6 ;  /* 0x0008780601007387 */ /* 0x0009e20000100a00 */
[----:B------:R-:W-:-:S02]  /*1f990*/  SEL R238, R238, RZ, P1 ;  /* 0x000000ffeeee7207 */ /* 0x000fc40000800000 */
[----:B------:R-:W-:Y:S01]  /*1f9a0*/  ISETP.GE.AND P6, PT, R87, UR6, PT ;  /* 0x0000000657007c0c */ /* 0x000fe2000bfc6270 */
[----:B------:R-:W-:Y:S04]  /*1f9b0*/  STL.64 [R1+0x870], R4 ;  /* 0x0008700401007387 */ /* 0x000fe80000100a00 */
[----:B------:R-:W2:Y:S04]  /*1f9c0*/  LDL.LU.64 R86, [R1+0x808] ;  /* 0x0008080001567983 */ /* 0x000ea80000300a00 */
[----:B------:R-:W-:Y:S01]  /*1f9d0*/  LDGSTS.E [R247+0xa000], desc[UR46][R6.64], P4 ;  /* 0x0a00000006f77fae */ /* 0x000fe2000a12186e */
[----:B-1----:R-:W-:-:S03]  /*1f9e0*/  SHF.R.U32.HI R251, RZ, 0x6, R251 ;  /* 0x00000006fffb7819 */ /* 0x002fc600000116fb */
[----:B------:R1:W-:Y:S01]  /*1f9f0*/  LDGSTS.E [R247+0xa008], desc[UR46][R4.64], P2 ;  /* 0x0a00800004f77fae */ /* 0x0003e2000912186e */
[----:B------:R-:W-:-:S03]  /*1fa00*/  SGXT.U32 R251, R251, 0x1 ;  /* 0x00000001fbfb781a */ /* 0x000fc60000000000 */
[----:B----4-:R-:W4:Y:S01]  /*1fa10*/  LDL.LU.64 R6, [R1+0x7f8] ;  /* 0x0007f80001067983 */ /* 0x010f220000300a00 */
[----:B------:R-:W-:-:S03]  /*1fa20*/  LOP3.LUT R251, R251, 0x4, RZ, 0xfc, !PT ;  /* 0x00000004fbfb7812 */ /* 0x000fc600078efcff */
[----:B------:R-:W4:Y:S01]  /*1fa30*/  LDL.LU.64 R244, [R1+0x7f0] ;  /* 0x0007f00001f47983 */ /* 0x000f220000300a00 */
[----:B------:R-:W-:-:S03]  /*1fa40*/  ISETP.NE.U32.AND P4, PT, R238, RZ, PT ;  /* 0x000000ffee00720c */ /* 0x000fc60003f85070 */
[----:B------:R1:W-:Y:S01]  /*1fa50*/  STL.64 [R1+0x1318], R246 ;  /* 0x001318f601007387 */ /* 0x0003e20000100a00 */
[----:B------:R-:W-:Y:S02]  /*1fa60*/  ISETP.GE.AND P2, PT, R251, UR6, PT ;  /* 0x00000006fb007c0c */ /* 0x000fe4000bf46270 */
[----:B------:R-:W-:Y:S01]  /*1fa70*/  SEL R238, RZ, 0x4, P6 ;  /* 0x00000004ffee7807 */ /* 0x000fe20003000000 */
[----:B------:R-:W0:Y:S01]  /*1fa80*/  LDGDEPBAR ;  /* 0x00000000000079af */ /* 0x000e220000000000 */
[----:B------:R-:W-:-:S03]  /*1fa90*/  ISETP.GE.AND P6, PT, R239, UR6, PT ;  /* 0x00000006ef007c0c */ /* 0x000fc6000bfc6270 */
[----:B-1----:R-:W4:Y:S04]  /*1faa0*/  LDL.LU.64 R246, [R1+0x800] ;  /* 0x0008000001f67983 */ /* 0x002f280000300a00 */
[----:B------:R-:W4:Y:S04]  /*1fab0*/  LDL.LU.64 R4, [R1+0x7e8] ;  /* 0x0007e80001047983 */ /* 0x000f280000300a00 */
[----:B------:R-:W4:Y:S04]  /*1fac0*/  LDL.LU.64 R250, [R1+0x7e0] ;  /* 0x0007e00001fa7983 */ /* 0x000f280000300a00 */
[----:B------:R-:W3:Y:S02]  /*1fad0*/  LDL.LU R239, [R1+0x15d8] ;  /* 0x0015d80001ef7983 */ /* 0x000ee40000300800 */
[----:B---3--:R-:W-:-:S04]  /*1fae0*/  IMAD.WIDE R176, R239, 0x4, R176 ;  /* 0x00000004efb07825 */ /* 0x008fc800078e02b0 */
[C---:B------:R-:W-:Y:S01]  /*1faf0*/  IMAD.WIDE R168, R239.reuse, 0x4, R168 ;  /* 0x00000004efa87825 */ /* 0x040fe200078e02a8 */
[----:B------:R1:W-:Y:S03]  /*1fb00*/  STL.64 [R1+0x868], R176 ;  /* 0x000868b001007387 */ /* 0x0003e60000100a00 */
[----:B------:R-:W-:-:S04]  /*1fb10*/  IMAD.WIDE R136, R239, 0x4, R136 ;  /* 0x00000004ef887825 */ /* 0x000fc800078e0288 */
[C---:B------:R-:W-:Y:S01]  /*1fb20*/  IMAD.WIDE R128, R239.reuse, 0x4, R128 ;  /* 0x00000004ef807825 */ /* 0x040fe200078e0280 */
[----:B-1----:R-:W3:Y:S04]  /*1fb30*/  LDL.LU.64 R176, [R1+0x15d0] ;  /* 0x0015d00001b07983 */ /* 0x002ee80000300a00 */
[----:B------:R1:W-:Y:S01]  /*1fb40*/  STL.64 [R1+0x860], R168 ;  /* 0x000860a801007387 */ /* 0x0003e20000100a00 */
[----:B------:R-:W-:-:S04]  /*1fb50*/  IMAD.WIDE R48, R239, 0x4, R48 ;  /* 0x00000004ef307825 */ /* 0x000fc800078e0230 */
[C---:B------:R-:W-:Y:S01]  /*1fb60*/  IMAD.WIDE R206, R239.reuse, 0x4, R206 ;  /* 0x00000004efce7825 */ /* 0x040fe200078e02ce */
[----:B-1----:R-:W3:Y:S04]  /*1fb70*/  LDL.LU.64 R168, [R1+0x15c8] ;  /* 0x0015c80001a87983 */ /* 0x002ee80000300a00 */
[----:B------:R1:W-:Y:S01]  /*1fb80*/  STL.64 [R1+0x858], R136 ;  /* 0x0008588801007387 */ /* 0x0003e20000100a00 */
[----:B------:R-:W-:-:S03]  /*1fb90*/  IMAD.WIDE R160, R239, 0x4, R160 ;  /* 0x00000004efa07825 */ /* 0x000fc600078e02a0 */
[----:B-1----:R-:W3:Y:S04]  /*1fba0*/  LDL.LU.64 R136, [R1+0x7c8] ;  /* 0x0007c80001887983 */ /* 0x002ee80000300a00 */
[----:B------:R1:W-:Y:S01]  /*1fbb0*/  STL.64 [R1+0x850], R128 ;  /* 0x0008508001007387 */ /* 0x0003e20000100a00 */
[----:B------:R-:W-:-:S03]  /*1fbc0*/  IMAD.WIDE R152, R239, 0x4, R152 ;  /* 0x00000004ef987825 */ /* 0x000fc600078e0298 */
[----:B-1----:R-:W3:Y:S01]  /*1fbd0*/  LDL.LU.64 R128, [R1+0x7c0] ;  /* 0x0007c00001807983 */ /* 0x002ee20000300a00 */
[----:B------:R-:W-:-:S03]  /*1fbe0*/  IMAD.WIDE R88, R239, 0x4, R88 ;  /* 0x00000004ef587825 */ /* 0x000fc600078e0258 */
[----:B------:R1:W-:Y:S01]  /*1fbf0*/  STL.64 [R1+0x848], R48 ;  /* 0x0008483001007387 */ /* 0x0003e20000100a00 */
[----:B--2---:R-:W-:-:S03]  /*1fc00*/  IMAD.WIDE R240, R239, 0x4, R240 ;  /* 0x00000004eff07825 */ /* 0x004fc600078e02f0 */
[----:B-1----:R-:W2:Y:S04]  /*1fc10*/  LDL.LU.64 R48, [R1+0x7a8] ;  /* 0x0007a80001307983 */ /* 0x002ea80000300a00 */
[----:B------:R1:W-:Y:S04]  /*1fc20*/  STL.64 [R1+0x840], R206 ;  /* 0x000840ce01007387 */ /* 0x0003e80000100a00 */
        /* <DEDUP_REMOVED lines=8> */
[----:B-1----:R-:W2:Y:S01]  /*1fcb0*/  LDL.LU.64 R240, [R1+0x780] ;  /* 0x0007800001f07983 */ /* 0x002ea20000300a00 */
[----:B------:R-:W-:-:S04]  /*1fcc0*/  IMAD.WIDE R144, R239, 0x4, R144 ;  /* 0x00000004ef907825 */ /* 0x000fc800078e0290 */
[C---:B------:R-:W-:Y:S01]  /*1fcd0*/  IMAD.WIDE R64, R239.reuse, 0x4, R64 ;  /* 0x00000004ef407825 */ /* 0x040fe200078e0240 */
[----:B------:R1:W-:Y:S03]  /*1fce0*/  STL.64 [R1+0x818], R144 ;  /* 0x0008189001007387 */ /* 0x0003e60000100a00 */
[----:B------:R-:W-:-:S04]  /*1fcf0*/  IMAD.WIDE R86, R239, 0x4, R86 ;  /* 0x00000004ef567825 */ /* 0x000fc800078e0256 */
[C---:B----4-:R-:W-:Y:S01]  /*1fd00*/  IMAD.WIDE R246, R239.reuse, 0x4, R246 ;  /* 0x00000004eff67825 */ /* 0x050fe200078e02f6 */
[----:B-1----:R-:W4:Y:S03]  /*1fd10*/  LDL.LU.64 R144, [R1+0x15b0] ;  /* 0x0015b00001907983 */ /* 0x002f260000300a00 */
[C---:B------:R-:W-:Y:S01]  /*1fd20*/  IMAD.WIDE R6, R239.reuse, 0x4, R6 ;  /* 0x00000004ef067825 */ /* 0x040fe200078e0206 */
[----:B------:R1:W-:Y:S03]  /*1fd30*/  STL.64 [R1+0x810], R64 ;  /* 0x0008104001007387 */ /* 0x0003e60000100a00 */
[----:B------:R-:W-:-:S04]  /*1fd40*/  IMAD.WIDE R244, R239, 0x4, R244 ;  /* 0x00000004eff47825 */ /* 0x000fc800078e02f4 */
[C---:B------:R-:W-:Y:S01]  /*1fd50*/  IMAD.WIDE R4, R239.reuse, 0x4, R4 ;  /* 0x00000004ef047825 */ /* 0x040fe200078e0204 */
[----:B-1----:R-:W4:Y:S04]  /*1fd60*/  LDL.LU.64 R64, [R1+0x768] ;  /* 0x0007680001407983 */ /* 0x002f280000300a00 */
[----:B------:R1:W-:Y:S01]  /*1fd70*/  STL.64 [R1+0x808], R86 ;  /* 0x0008085601007387 */ /* 0x0003e20000100a00 */
[----:B------:R-:W-:-:S04]  /*1fd80*/  IMAD.WIDE R250, R239, 0x4, R250 ;  /* 0x00000004effa7825 */ /* 0x000fc800078e02fa */
[C---:B------:R-:W-:Y:S01]  /*1fd90*/  IMAD.WIDE R236, R239.reuse, 0x4, R236 ;  /* 0x00000004efec7825 */ /* 0x040fe200078e02ec */
[----:B-1----:R-:W4:Y:S04]  /*1fda0*/  LDL.LU.64 R86, [R1+0x760] ;  /* 0x0007600001567983 */ /* 0x002f280000300a00 */
[----:B------:R1:W-:Y:S01]  /*1fdb0*/  STL.64 [R1+0x800], R246 ;  /* 0x000800f601007387 */ /* 0x0003e20000100a00 */
[----:B------:R-:W-:-:S03]  /*1fdc0*/  IMAD.WIDE R14, R239, 0x4, R14 ;  /* 0x00000004ef0e7825 */ /* 0x000fc600078e020e */
[----:B-1----:R-:W4:Y:S04]  /*1fdd0*/  LDL.LU.64 R246, [R1+0x750] ;  /* 0x0007500001f67983 */ /* 0x002f280000300a00 */
[----:B------:R1:W-:Y:S01]  /*1fde0*/  STL.64 [R1+0x7f8], R6 ;  /* 0x0007f80601007387 */ /* 0x0003e20000100a00 */
[----:B------:R-:W-:-:S03]  /*1fdf0*/  IMAD.WIDE R120, R239, 0x4, R120 ;  /* 0x00000004ef787825 */ /* 0x000fc600078e0278 */
[----:B-1----:R-:W4:Y:S04]  /*1fe00*/  LDL.LU.64 R6, [R1+0x748] ;  /* 0x0007480001067983 */ /* 0x002f280000300a00 */
[----:B------:R1:W-:Y:S01]  /*1fe10*/  STL.64 [R1+0x7f0], R244 ;  /* 0x0007f0f401007387 */ /* 0x0003e20000100a00 */
[----:B------:R-:W-:-:S03]  /*1fe20*/  IMAD.WIDE R112, R239, 0x4, R112 ;  /* 0x00000004ef707825 */ /* 0x000fc600078e0270 */
[----:B-1----:R-:W4:Y:S04]  /*1fe30*/  LDL.LU.64 R244, [R1+0x740] ;  /* 0x0007400001f47983 */ /* 0x002f280000300a00 */
[----:B------:R1:W-:Y:S04]  /*1fe40*/  STL.64 [R1+0x7e8], R4 ;  /* 0x0007e80401007387 */ /* 0x0003e80000100a00 */
[----:B-1----:R-:W4:Y:S04]  /*1fe50*/  LDL.LU.64 R4, [R1+0x738] ;  /* 0x0007380001047983 */ /* 0x002f280000300a00 */
[----:B------:R1:W-:Y:S04]  /*1fe60*/  STL.64 [R1+0x7e0], R250 ;  /* 0x0007e0fa01007387 */ /* 0x0003e80000100a00 */
[----:B-1----:R-:W4:Y:S04]  /*1fe70*/  LDL.LU.64 R250, [R1+0x730] ;  /* 0x0007300001fa7983 */ /* 0x002f280000300a00 */
[----:B------:R1:W-:Y:S01]  /*1fe80*/  STL.64 [R1+0x7d8], R236 ;  /* 0x0007d8ec01007387 */ /* 0x0003e20000100a00 */
[----:B------:R-:W-:-:S03]  /*1fe90*/  IMAD.WIDE R104, R239, 0x4, R104 ;  /* 0x00000004ef687825 */ /* 0x000fc600078e0268 */
[----:B-1----:R-:W4:Y:S04]  /*1fea0*/  LDL.LU.64 R236, [R1+0x728] ;  /* 0x0007280001ec7983 */ /* 0x002f280000300a00 */
[----:B------:R1:W-:Y:S01]  /*1feb0*/  STL.64 [R1+0x7d0], R14 ;  /* 0x0007d00e01007387 */ /* 0x0003e20000100a00 */
[----:B------:R-:W-:-:S03]  /*1fec0*/  IMAD.WIDE R96, R239, 0x4, R96 ;  /* 0x00000004ef607825 */ /* 0x000fc600078e0260 */
[----:B-1----:R-:W4:Y:S01]  /*1fed0*/  LDL.LU.64 R14, [R1+0x720] ;  /* 0x00072000010e7983 */ /* 0x002f220000300a00 */
[----:B---3--:R-:W-:-:S05]  /*1fee0*/  IMAD.WIDE R136, R239, 0x4, R136 ;  /* 0x00000004ef887825 */ /* 0x008fca00078e0288 */
[----:B------:R1:W-:Y:S01]  /*1fef0*/  STL.64 [R1+0x7c8], R136 ;  /* 0x0007c88801007387 */ /* 0x0003e20000100a00 */
[----:B------:R-:W-:-:S03]  /*1ff00*/  IMAD.WIDE R128, R239, 0x4, R128 ;  /* 0x00000004ef807825 */ /* 0x000fc600078e0280 */
[----:B-1----:R-:W3:Y:S04]  /*1ff10*/  LDL.LU.64 R136, [R1+0x15a8] ;  /* 0x0015a80001887983 */ /* 0x002ee80000300a00 */
[----:B------:R1:W-:Y:S01]  /*1ff20*/  STL.64 [R1+0x7c0], R128 ;  /* 0x0007c08001007387 */ /* 0x0003e20000100a00 */
[----:B--2---:R-:W-:-:S03]  /*1ff30*/  IMAD.WIDE R48, R239, 0x4, R48 ;  /* 0x00000004ef307825 */ /* 0x004fc600078e0230 */
[----:B-1----:R-:W2:Y:S04]  /*1ff40*/  LDL.LU.64 R128, [R1+0x15a0] ;  /* 0x0015a00001807983 */ /* 0x002ea80000300a00 */
[----:B------:R1:W-:Y:S01]  /*1ff50*/  STL.64 [R1+0x7b8], R120 ;  /* 0x0007b87801007387 */ /* 0x0003e20000100a00 */
[----:B------:R-:W-:-:S03]  /*1ff60*/  IMAD.WIDE R206, R239, 0x4, R206 ;  /* 0x00000004efce7825 */ /* 0x000fc600078e02ce */
[----:B-1----:R-:W3:Y:S04]  /*1ff70*/  LDL.LU.64 R120, [R1+0x1598] ;  /* 0x0015980001787983 */ /* 0x002ee80000300a00 */
[----:B------:R1:W-:Y:S04]  /*1ff80*/  STL.64 [R1+0x7b0], R112 ;  /* 0x0007b07001007387 */ /* 0x0003e80000100a00 */
[----:B-1----:R-:W3:Y:S04]  /*1ff90*/  LDL.LU.64 R112, [R1+0x1590] ;  /* 0x0015900001707983 */ /* 0x002ee80000300a00 */
[----:B------:R1:W-:Y:S04]  /*1ffa0*/  STL.64 [R1+0x7a8], R48 ;  /* 0x0007a83001007387 */ /* 0x0003e80000100a00 */
[----:B-1----:R-:W2:Y:S04]  /*1ffb0*/  LDL.LU.64 R48, [R1+0x708] ;  /* 0x0007080001307983 */ /* 0x002ea80000300a00 */
[----:B------:R1:W-:Y:S01]  /*1ffc0*/  STL.64 [R1+0x7a0], R206 ;  /* 0x0007a0ce01007387 */ /* 0x0003e20000100a00 */
[----:B------:R-:W-:-:S03]  /*1ffd0*/  IMAD.WIDE R88, R239, 0x4, R88 ;  /* 0x00000004ef587825 */ /* 0x000fc600078e0258 */
[----:B-1----:R-:W3:Y:S04]  /*1ffe0*/  LDL.LU.64 R206, [R1+0x700] ;  /* 0x0007000001ce7983 */ /* 0x002ee80000300a00 */
[----:B------:R1:W-:Y:S01]  /*1fff0*/  STL.64 [R1+0x798], R104 ;  /* 0x0007986801007387 */ /* 0x0003e20000100a00 */
[----:B------:R-:W-:-:S03]  /*20000*/  IMAD.WIDE R240, R239, 0x4, R240 ;  /* 0x00000004eff07825 */ /* 0x000fc600078e02f0 */
[----:B-1----:R-:W3:Y:S04]  /*20010*/  LDL.LU.64 R104, [R1+0x1588] ;  /* 0x0015880001687983 */ /* 0x002ee80000300a00 */
[----:B------:R1:W-:Y:S04]  /*20020*/  STL.64 [R1+0x790], R96 ;  /* 0x0007906001007387 */ /* 0x0003e80000100a00 */
[----:B-1----:R-:W3:Y:S04]  /*20030*/  LDL.LU.64 R96, [R1+0x1580] ;  /* 0x0015800001607983 */ /* 0x002ee80000300a00 */
[----:B------:R1:W-:Y:S04]  /*20040*/  STL.64 [R1+0x788], R88 ;  /* 0x0007885801007387 */ /* 0x0003e80000100a00 */
[----:B-1----:R-:W3:Y:S04]  /*20050*/  LDL.LU.64 R88, [R1+0x1578] ;  /* 0x0015780001587983 */ /* 0x002ee80000300a00 */
[----:B------:R1:W-:Y:S04]  /*20060*/  STL.64 [R1+0x780], R240 ;  /* 0x000780f001007387 */ /* 0x0003e80000100a00 */
[----:B-1----:R-:W3:Y:S01]  /*20070*/  LDL.LU.64 R240, [R1+0x6e8] ;  /* 0x0006e80001f07983 */ /* 0x002ee20000300a00 */
[----:B------:R-:W-:-:S04]  /*20080*/  IMAD.WIDE R80, R239, 0x4, R80 ;  /* 0x00000004ef507825 */ /* 0x000fc800078e0250 */
[C---:B------:R-:W-:Y:S01]  /*20090*/  IMAD.WIDE R72, R239.reuse, 0x4, R72 ;  /* 0x00000004ef487825 */ /* 0x040fe200078e0248 */
[----:B------:R1:W-:Y:S03]  /*200a0*/  STL.64 [R1+0x778], R80 ;  /* 0x0007785001007387 */ /* 0x0003e60000100a00 */
[----:B----4-:R-:W-:-:S04]  /*200b0*/  IMAD.WIDE R64, R239, 0x4, R64 ;  /* 0x00000004ef407825 */ /* 0x010fc800078e0240 */
[C---:B------:R-:W-:Y:S01]  /*200c0*/  IMAD.WIDE R86, R239.reuse, 0x4, R86 ;  /* 0x00000004ef567825 */ /* 0x040fe200078e0256 */
[----:B-1----:R-:W4:Y:S03]  /*200d0*/  LDL.LU.64 R80, [R1+0x1570] ;  /* 0x0015700001507983 */ /* 0x002f260000300a00 */
[C---:B------:R-:W-:Y:S01]  /*200e0*/  IMAD.WIDE R56, R239.reuse, 0x4, R56 ;  /* 0x00000004ef387825 */ /* 0x040fe200078e0238 */
[----:B------:R1:W-:Y:S03]  /*200f0*/  STL.64 [R1+0x770], R72 ;  /* 0x0007704801007387 */ /* 0x0003e60000100a00 */
[C---:B------:R-:W-:Y:S01]  /*20100*/  IMAD.WIDE R246, R239.reuse, 0x4, R246 ;  /* 0x00000004eff67825 */ /* 0x040fe200078e02f6 */
[----:B-1----:R-:W4:Y:S03]  /*20110*/  LDL.LU.64 R72, [R1+0x1568] ;  /* 0x0015680001487983 */ /* 0x002f260000300a00 */
[C---:B------:R-:W-:Y:S01]  /*20120*/  IMAD.WIDE R6, R239.reuse, 0x4, R6 ;  /* 0x00000004ef067825 */ /* 0x040fe200078e0206 */
[----:B------:R1:W-:Y:S04]  /*20130*/  STL.64 [R1+0x768], R64 ;  /* 0x0007684001007387 */ /* 0x0003e80000100a00 */
[----:B-1----:R-:W4:Y:S01]  /*20140*/  LDL.LU.64 R64, [R1+0x1560] ;  /* 0x0015600001407983 */ /* 0x002f220000300a00 */
[----:B------:R-:W-:-:S03]  /*20150*/  IMAD.WIDE R244, R239, 0x4, R244 ;  /* 0x00000004eff47825 */ /* 0x000fc600078e02f4 */
[----:B------:R1:W-:Y:S04]  /*20160*/  STL.64 [R1+0x760], R86 ;  /* 0x0007605601007387 */ /* 0x0003e80000100a00 */
[----:B-1----:R-:W4:Y:S01]  /*20170*/  LDL.LU.64 R86, [R1+0x6c8] ;  /* 0x0006c80001567983 */ /* 0x002f220000300a00 */
[----:B------:R-:W-:-:S03]  /*20180*/  IMAD.WIDE R4, R239, 0x4, R4 ;  /* 0x00000004ef047825 */ /* 0x000fc600078e0204 */
[----:B------:R1:W-:Y:S01]  /*20190*/  STL.64 [R1+0x758], R56 ;  /* 0x0007583801007387 */ /* 0x0003e20000100a00 */
[----:B------:R-:W-:-:S03]  /*201a0*/  IMAD.WIDE R110, R239, 0x4, R110 ;  /* 0x00000004ef6e7825 */ /* 0x000fc600078e026e */
[----:B-1----:R-:W4:Y:S01]  /*201b0*/  LDL.LU.64 R56, [R1+0x1558] ;  /* 0x0015580001387983 */ /* 0x002f220000300a00 */
[----:B------:R-:W-:-:S03]  /*201c0*/  IMAD.WIDE R250, R239, 0x4, R250 ;  /* 0x00000004effa7825 */ /* 0x000fc600078e02fa */
[----:B------:R1:W-:Y:S01]  /*201d0*/  STL.64 [R1+0x750], R246 ;  /* 0x000750f601007387 */ /* 0x0003e20000100a00 */
[----:B------:R-:W-:-:S03]  /*201e0*/  IMAD.WIDE R142, R239, 0x4, R142 ;  /* 0x00000004ef8e7825 */ /* 0x000fc600078e028e */
[----:B-1----:R-:W4:Y:S01]  /*201f0*/  LDL.LU.64 R246, [R1+0x6b0] ;  /* 0x0006b00001f67983 */ /* 0x002f220000300a00 */
[----:B------:R-:W-:-:S03]  /*20200*/  IMAD.WIDE R236, R239, 0x4, R236 ;  /* 0x00000004efec7825 */ /* 0x000fc600078e02ec */
[----:B------:R1:W-:Y:S04]  /*20210*/  STL.64 [R1+0x748], R6 ;  /* 0x0007480601007387 */ /* 0x0003e80000100a00 */
[----:B-1----:R-:W4:Y:S01]  /*20220*/  LDL.LU.64 R6, [R1+0x6a8] ;  /* 0x0006a80001067983 */ /* 0x002f220000300a00 */
[----:B------:R-:W-:-:S03]  /*20230*/  IMAD.WIDE R14, R239, 0x4, R14 ;  /* 0x00000004ef0e7825 */ /* 0x000fc600078e020e */
[----:B------:R1:W-:Y:S04]  /*20240*/  STL.64 [R1+0x740], R244 ;  /* 0x000740f401007387 */ /* 0x0003e80000100a00 */
        /* <DEDUP_REMOVED lines=11> */
[----:B------:R1:W-:Y:S04]  /*20300*/  STL.64 [R1+0x718], R110 ;  /* 0x0007186e01007387 */ /* 0x0003e80000100a00 */
[----:B-1----:R-:W4:Y:S04]  /*20310*/  LDL.LU.64 R110, [R1+0x668] ;  /* 0x00066800016e7983 */ /* 0x002f280000300a00 */
[----:B------:R1:W-:Y:S01]  /*20320*/  STL.64 [R1+0x710], R142 ;  /* 0x0007108e01007387 */ /* 0x0003e20000100a00 */
[----:B--2---:R-:W-:-:S03]  /*20330*/  IMAD.WIDE R48, R239, 0x4, R48 ;  /* 0x00000004ef307825 */ /* 0x004fc600078e0230 */
[----:B-1----:R-:W2:Y:S04]  /*20340*/  LDL.LU.64 R142, [R1+0x660] ;  /* 0x00066000018e7983 */ /* 0x002ea80000300a00 */
[----:B------:R1:W-:Y:S01]  /*20350*/  STL.64 [R1+0x708], R48 ;  /* 0x0007083001007387 */ /* 0x0003e20000100a00 */
[----:B---3--:R-:W-:-:S03]  /*20360*/  IMAD.WIDE R206, R239, 0x4, R206 ;  /* 0x00000004efce7825 */ /* 0x008fc600078e02ce */
[----:B-1----:R-:W3:Y:S04]  /*20370*/  LDL.LU.64 R48, [R1+0x1550] ;  /* 0x0015500001307983 */ /* 0x002ee80000300a00 */
[----:B------:R1:W-:Y:S04]  /*20380*/  STL.64 [R1+0x700], R206 ;  /* 0x000700ce01007387 */ /* 0x0003e80000100a00 */
[----:B-1----:R-:W3:Y:S04]  /*20390*/  LDL.LU.64 R206, [R1+0x648] ;  /* 0x0006480001ce7983 */ /* 0x002ee80000300a00 */
[----:B------:R1:W-:Y:S04]  /*203a0*/  STL.64 [R1+0x6f8], R214 ;  /* 0x0006f8d601007387 */ /* 0x0003e80000100a00 */
[----:B-1----:R-:W3:Y:S04]  /*203b0*/  LDL.LU.64 R214, [R1+0x640] ;  /* 0x0006400001d67983 */ /* 0x002ee80000300a00 */
[----:B------:R1:W-:Y:S04]  /*203c0*/  STL.64 [R1+0x6f0], R40 ;  /* 0x0006f02801007387 */ /* 0x0003e80000100a00 */
[----:B-1----:R-:W3:Y:S01]  /*203d0*/  LDL.LU.64 R40, [R1+0x1548] ;  /* 0x0015480001287983 */ /* 0x002ee20000300a00 */
[----:B------:R-:W-:-:S05]  /*203e0*/  IMAD.WIDE R240, R239, 0x4, R240 ;  /* 0x00000004eff07825 */ /* 0x000fca00078e02f0 */
[----:B------:R1:W-:Y:S04]  /*203f0*/  STL.64 [R1+0x6e8], R240 ;  /* 0x0006e8f001007387 */ /* 0x0003e80000100a00 */
[----:B-1----:R-:W2:Y:S01]  /*20400*/  LDL.LU.64 R240, [R1+0x1540] ;  /* 0x0015400001f07983 */ /* 0x002ea20000300a00 */
[----:B------:R-:W-:-:S04]  /*20410*/  IMAD.WIDE R32, R239, 0x4, R32 ;  /* 0x00000004ef207825 */ /* 0x000fc800078e0220 */
[----:B------:R-:W-:-:S04]  /*20420*/  IMAD.WIDE R24, R239, 0x4, R24 ;  /* 0x00000004ef187825 */ /* 0x000fc800078e0218 */
[----:B----4-:R-:W-:-:S04]  /*20430*/  IMAD.WIDE R86, R239, 0x4, R86 ;  /* 0x00000004ef567825 */ /* 0x010fc800078e0256 */
[----:B--2---:R-:W-:-:S05]  /*20440*/  IMAD.WIDE R240, R239, 0x4, R240 ;  /* 0x00000004eff07825 */ /* 0x004fca00078e02f0 */
[----:B------:R1:W-:Y:S04]  /*20450*/  STL.64 [R1+0x6e0], R240 ;  /* 0x0006e0f001007387 */ /* 0x0003e80000100a00 */
[----:B-1----:R-:W2:Y:S04]  /*20460*/  LDL.LU.64 R240, [R1+0x628] ;  /* 0x0006280001f07983 */ /* 0x002ea80000300a00 */
[----:B------:R1:W-:Y:S04]  /*20470*/  STL.64 [R1+0x6d8], R32 ;  /* 0x0006d82001007387 */ /* 0x0003e80000100a00 */
[----:B-1----:R-:W4:Y:S04]  /*20480*/  LDL.LU.64 R32, [R1+0x1538] ;  /* 0x0015380001207983 */ /* 0x002f280000300a00 */
[----:B------:R1:W-:Y:S04]  /*20490*/  STL.64 [R1+0x6d0], R24 ;  /* 0x0006d01801007387 */ /* 0x0003e80000100a00 */
[----:B-1----:R-:W4:Y:S04]  /*204a0*/  LDL.LU.64 R24, [R1+0x1530] ;  /* 0x0015300001187983 */ /* 0x002f280000300a00 */
[----:B------:R1:W-:Y:S04]  /*204b0*/  STL.64 [R1+0x6c8], R86 ;  /* 0x0006c85601007387 */ /* 0x0003e80000100a00 */
[----:B-1----:R-:W2:Y:S01]  /*204c0*/  LDL.LU.64 R86, [R1+0x1528] ;  /* 0x0015280001567983 */ /* 0x002ea20000300a00 */
[----:B------:R-:W-:-:S04]  /*204d0*/  IMAD.WIDE R16, R239, 0x4, R16 ;  /* 0x00000004ef107825 */ /* 0x000fc800078e0210 */
        /* <DEDUP_REMOVED lines=13> */
[----:B---3--:R-:W-:-:S04]  /*205b0*/  IMAD.WIDE R206, R239, 0x4, R206 ;  /* 0x00000004efce7825 */ /* 0x008fc800078e02ce */
[----:B------:R-:W-:-:S04]  /*205c0*/  IMAD.WIDE R214, R239, 0x4, R214 ;  /* 0x00000004efd67825 */ /* 0x000fc800078e02d6 */
[----:B------:R-:W-:-:S04]  /*205d0*/  IMAD.WIDE R150, R239, 0x4, R150 ;  /* 0x00000004ef967825 */ /* 0x000fc800078e0296 */
[----:B------:R-:W-:-:S04]  /*205e0*/  IMAD.WIDE R118, R239, 0x4, R118 ;  /* 0x00000004ef767825 */ /* 0x000fc800078e0276 */
[----:B--2---:R-:W-:-:S05]  /*205f0*/  IMAD.WIDE R86, R239, 0x4, R86 ;  /* 0x00000004ef567825 */ /* 0x004fca00078e0256 */
[----:B------:R1:W-:Y:S04]  /*20600*/  STL.64 [R1+0x6c0], R86 ;  /* 0x0006c05601007387 */ /* 0x0003e80000100a00 */
[----:B-1----:R-:W2:Y:S04]  /*20610*/  LDL.LU.64 R86, [R1+0x608] ;  /* 0x0006080001567983 */ /* 0x002ea80000300a00 */
[----:B------:R1:W-:Y:S04]  /*20620*/  STL.64 [R1+0x6b8], R16 ;  /* 0x0006b81001007387 */ /* 0x0003e80000100a00 */
[----:B-1----:R-:W3:Y:S04]  /*20630*/  LDL.LU.64 R16, [R1+0x1520] ;  /* 0x0015200001107983 */ /* 0x002ee80000300a00 */
[----:B------:R1:W-:Y:S04]  /*20640*/  STL.64 [R1+0x6b0], R246 ;  /* 0x0006b0f601007387 */ /* 0x0003e80000100a00 */
[----:B-1----:R-:W4:Y:S04]  /*20650*/  LDL.LU.64 R246, [R1+0x5f8] ;  /* 0x0005f80001f67983 */ /* 0x002f280000300a00 */
[----:B------:R1:W-:Y:S04]  /*20660*/  STL.64 [R1+0x6a8], R6 ;  /* 0x0006a80601007387 */ /* 0x0003e80000100a00 */
[----:B-1----:R-:W3:Y:S04]  /*20670*/  LDL.LU.64 R6, [R1+0x5e8] ;  /* 0x0005e80001067983 */ /* 0x002ee80000300a00 */
        /* <DEDUP_REMOVED lines=33> */
[----:B------:R-:W-:-:S04]  /*20890*/  IMAD.WIDE R222, R239, 0x4, R222 ;  /* 0x00000004efde7825 */ /* 0x000fc800078e02de */
[C---:B--2---:R-:W-:Y:S01]  /*208a0*/  IMAD.WIDE R86, R239.reuse, 0x4, R86 ;  /* 0x00000004ef567825 */ /* 0x044fe200078e0256 */
[----:B-1----:R-:W2:Y:S03]  /*208b0*/  LDL.LU.64 R240, [R1+0x14c8] ;  /* 0x0014c80001f07983 */ /* 0x002ea60000300a00 */
[----:B----4-:R-:W-:-:S04]  /*208c0*/  IMAD.WIDE R246, R239, 0x4, R246 ;  /* 0x00000004eff67825 */ /* 0x010fc800078e02f6 */
[----:B---3--:R-:W-:-:S04]  /*208d0*/  IMAD.WIDE R214, R239, 0x4, R214 ;  /* 0x00000004efd67825 */ /* 0x008fc800078e02d6 */
[----:B------:R-:W-:-:S05]  /*208e0*/  IMAD.WIDE R118, R239, 0x4, R118 ;  /* 0x00000004ef767825 */ /* 0x000fca00078e0276 */
[----:B------:R1:W-:Y:S04]  /*208f0*/  STL.64 [R1+0x568], R118 ;  /* 0x0005687601007387 */ /* 0x0003e80000100a00 */
[----:B-1----:R-:W3:Y:S04]  /*20900*/  LDL.LU.64 R118, [R1+0x4e0] ;  /* 0x0004e00001767983 */ /* 0x002ee80000300a00 */
[----:B------:R1:W-:Y:S04]  /*20910*/  STL.64 [R1+0x560], R226 ;  /* 0x000560e201007387 */ /* 0x0003e80000100a00 */
[----:B-1----:R-:W4:Y:S04]  /*20920*/  LDL.LU.64 R226, [R1+0x14c0] ;  /* 0x0014c00001e27983 */ /* 0x002f280000300a00 */
[----:B------:R1:W-:Y:S04]  /*20930*/  STL.64 [R1+0x558], R222 ;  /* 0x000558de01007387 */ /* 0x0003e80000100a00 */
[----:B-1----:R-:W2:Y:S04]  /*20940*/  LDL.LU.64 R222, [R1+0x14b8] ;  /* 0x0014b80001de7983 */ /* 0x002ea80000300a00 */
[----:B------:R1:W-:Y:S04]  /*20950*/  STL.64 [R1+0x548], R86 ;  /* 0x0005485601007387 */ /* 0x0003e80000100a00 */
[----:B-1----:R-:W4:Y:S04]  /*20960*/  LDL.LU.64 R86, [R1+0x110] ;  /* 0x0001100001567983 */ /* 0x002f280000300a00 */
[----:B------:R1:W-:Y:S04]  /*20970*/  STL.64 [R1+0x540], R214 ;  /* 0x000540d601007387 */ /* 0x0003e80000100a00 */
[----:B-1----:R-:W2:Y:S04]  /*20980*/  LDL.LU.64 R214, [R1+0x14b0] ;  /* 0x0014b00001d67983 */ /* 0x002ea80000300a00 */
[----:B------:R1:W-:Y:S02]  /*20990*/  STL.64 [R1+0x530], R246 ;  /* 0x000530f601007387 */ /* 0x0003e40000100a00 */
[----:B-1----:R-:W-:-:S02]  /*209a0*/  IMAD.WIDE R246, R239, 0x4, R54 ;  /* 0x00000004eff67825 */ /* 0x002fc400078e0236 */
[----:B------:R-:W2:Y:S04]  /*209b0*/  LDL.LU.64 R54, [R1+0xe0] ;  /* 0x0000e00001367983 */ /* 0x000ea80000300a00 */
[----:B------:R1:W-:Y:S02]  /*209c0*/  STL.64 [R1+0x528], R246 ;  /* 0x000528f601007387 */ /* 0x0003e40000100a00 */
[----:B-1----:R-:W-:-:S04]  /*209d0*/  IMAD.WIDE R246, R239, 0x4, R6 ;  /* 0x00000004eff67825 */ /* 0x002fc800078e0206 */
[C---:B------:R-:W-:Y:S01]  /*209e0*/  IMAD.WIDE R6, R239.reuse, 0x4, R244 ;  /* 0x00000004ef067825 */ /* 0x040fe200078e02f4 */
[----:B------:R1:W-:Y:S03]  /*209f0*/  STL.64 [R1+0x520], R246 ;  /* 0x000520f601007387 */ /* 0x0003e60000100a00 */
[C---:B------:R-:W-:Y:S02]  /*20a00*/  IMAD.WIDE R244, R239.reuse, 0x4, R22 ;  /* 0x00000004eff47825 */ /* 0x040fe400078e0216 */
[----:B------:R-:W2:Y:S04]  /*20a10*/  LDL.LU.64 R22, [R1+0xa8] ;  /* 0x0000a80001167983 */ /* 0x000ea80000300a00 */
[----:B------:R1:W-:Y:S01]  /*20a20*/  STL.64 [R1+0x510], R6 ;  /* 0x0005100601007387 */ /* 0x0003e20000100a00 */
[----:B------:R-:W-:-:S03]  /*20a30*/  IMAD.WIDE R206, R239, 0x4, R206 ;  /* 0x00000004efce7825 */ /* 0x000fc600078e02ce */
[----:B------:R-:W-:Y:S04]  /*20a40*/  STL.64 [R1+0x508], R244 ;  /* 0x000508f401007387 */ /* 0x000fe80000100a00 */
[----:B-1----:R-:W2:Y:S01]  /*20a50*/  LDL.LU.64 R246, [R1+0x80] ;  /* 0x0000800001f67983 */ /* 0x002ea20000300a00 */
[----:B------:R-:W-:-:S04]  /*20a60*/  IMAD.WIDE R6, R239, 0x4, R4 ;  /* 0x00000004ef067825 */ /* 0x000fc800078e0204 */
[C---:B------:R-:W-:Y:S01]  /*20a70*/  IMAD.WIDE R4, R239.reuse, 0x4, R250 ;  /* 0x00000004ef047825 */ /* 0x040fe200078e02fa */
[----:B------:R1:W-:Y:S03]  /*20a80*/  STL.64 [R1+0x4f8], R6 ;  /* 0x0004f80601007387 */ /* 0x0003e60000100a00 */
[----:B------:R-:W-:-:S04]  /*20a90*/  IMAD.WIDE R198, R239, 0x4, R198 ;  /* 0x00000004efc67825 */ /* 0x000fc800078e02c6 */
[C---:B------:R-:W-:Y:S01]  /*20aa0*/  IMAD.WIDE R190, R239.reuse, 0x4, R190 ;  /* 0x00000004efbe7825 */ /* 0x040fe200078e02be */
[----:B-1----:R-:W2:Y:S04]  /*20ab0*/  LDL.LU.64 R6, [R1+0x68] ;  /* 0x0000680001067983 */ /* 0x002ea80000300a00 */
[----:B------:R1:W-:Y:S04]  /*20ac0*/  STL.64 [R1+0x4f0], R4 ;  /* 0x0004f00401007387 */ /* 0x0003e80000100a00 */
[----:B------:R-:W2:Y:S01]  /*20ad0*/  LDL.LU.64 R244, [R1+0x50] ;  /* 0x0000500001f47983 */ /* 0x000ea20000300a00 */
[----:B------:R-:W-:-:S03]  /*20ae0*/  IMAD.WIDE R182, R239, 0x4, R182 ;  /* 0x00000004efb67825 */ /* 0x000fc600078e02b6 */
[----:B-1----:R-:W2:Y:S04]  /*20af0*/  LDL.LU.64 R4, [R1+0x30] ;  /* 0x0000300001047983 */ /* 0x002ea80000300a00 */
[----:B------:R-:W2:Y:S01]  /*20b00*/  LDL.LU.64 R250, [R1+0x18] ;  /* 0x0000180001fa7983 */ /* 0x000ea20000300a00 */
[----:B------:R-:W-:-:S03]  /*20b10*/  IMAD.WIDE R174, R239, 0x4, R174 ;  /* 0x00000004efae7825 */ /* 0x000fc600078e02ae */
[----:B------:R1:W-:Y:S01]  /*20b20*/  STL.64 [R1+0x4e8], R206 ;  /* 0x0004e8ce01007387 */ /* 0x0003e20000100a00 */
[----:B------:R-:W-:-:S04]  /*20b30*/  IMAD.WIDE R166, R239, 0x4, R166 ;  /* 0x00000004efa67825 */ /* 0x000fc800078e02a6 */
[C---:B------:R-:W-:Y:S01]  /*20b40*/  IMAD.WIDE R158, R239.reuse, 0x4, R158 ;  /* 0x00000004ef9e7825 */ /* 0x040fe200078e029e */
[----:B-1----:R-:W2:Y:S04]  /*20b50*/  LDL.LU.64 R206, [R1+0x14a8] ;  /* 0x0014a80001ce7983 */ /* 0x002ea80000300a00 */
[----:B------:R1:W-:Y:S01]  /*20b60*/  STL.64 [R1+0x4d8], R198 ;  /* 0x0004d8c601007387 */ /* 0x0003e20000100a00 */
[----:B------:R-:W-:-:S03]  /*20b70*/  IMAD.WIDE R150, R239, 0x4, R150 ;  /* 0x00000004ef967825 */ /* 0x000fc600078e0296 */
        /* <DEDUP_REMOVED lines=20> */
[----:B---3--:R-:W-:-:S03]  /*20cc0*/  IMAD.WIDE R118, R239, 0x4, R118 ;  /* 0x00000004ef767825 */ /* 0x008fc600078e0276 */
[----:B-1----:R-:W3:Y:S04]  /*20cd0*/  LDL.LU.64 R142, [R1+0x1468] ;  /* 0x00146800018e7983 */ /* 0x002ee80000300a00 */
[----:B------:R1:W-:Y:S01]  /*20ce0*/  STL.64 [R1+0x480], R134 ;  /* 0x0004808601007387 */ /* 0x0003e20000100a00 */
[----:B------:R-:W-:-:S03]  /*20cf0*/  IMAD.WIDE R78, R239, 0x4, R78 ;  /* 0x00000004ef4e7825 */ /* 0x000fc600078e024e */
[----:B-1----:R-:W3:Y:S04]  /*20d00*/  LDL.LU.64 R134, [R1+0x1460] ;  /* 0x0014600001867983 */ /* 0x002ee80000300a00 */
[----:B------:R1:W-:Y:S01]  /*20d10*/  STL.64 [R1+0x478], R126 ;  /* 0x0004787e01007387 */ /* 0x0003e20000100a00 */
[----:B------:R-:W-:-:S03]  /*20d20*/  IMAD.WIDE R70, R239, 0x4, R70 ;  /* 0x00000004ef467825 */ /* 0x000fc600078e0246 */
[----:B-1----:R-:W3:Y:S04]  /*20d30*/  LDL.LU.64 R126, [R1+0x1458] ;  /* 0x00145800017e7983 */ /* 0x002ee80000300a00 */
[----:B------:R1:W-:Y:S01]  /*20d40*/  STL.64 [R1+0x470], R118 ;  /* 0x0004707601007387 */ /* 0x0003e20000100a00 */
[----:B------:R-:W-:-:S04]  /*20d50*/  IMAD.WIDE R62, R239, 0x4, R62 ;  /* 0x00000004ef3e7825 */ /* 0x000fc800078e023e */
[C---:B----4-:R-:W-:Y:S01]  /*20d60*/  IMAD.WIDE R86, R239.reuse, 0x4, R86 ;  /* 0x00000004ef567825 */ /* 0x050fe200078e0256 */
[----:B-1----:R-:W4:Y:S04]  /*20d70*/  LDL.LU.64 R118, [R1+0x1450] ;  /* 0x0014500001767983 */ /* 0x002f280000300a00 */
[----:B------:R1:W-:Y:S01]  /*20d80*/  STL.64 [R1+0x468], R110 ;  /* 0x0004686e01007387 */ /* 0x0003e20000100a00 */
[----:B------:R-:W-:-:S03]  /*20d90*/  IMAD.WIDE R46, R239, 0x4, R46 ;  /* 0x00000004ef2e7825 */ /* 0x000fc600078e022e */
[----:B-1----:R-:W3:Y:S04]  /*20da0*/  LDL.LU.64 R110, [R1+0x1448] ;  /* 0x00144800016e7983 */ /* 0x002ee80000300a00 */
        /* <DEDUP_REMOVED lines=25> */
[----:B-1----:R-:W4:Y:S04]  /*20f40*/  LDL.LU.64 R30, [R1+0x13f8] ;  /* 0x0013f800011e7983 */ /* 0x002f280000300a00 */
[----:B------:R1:W-:Y:S04]  /*20f50*/  STL.64 [R1+0x410], R22 ;  /* 0x0004101601007387 */ /* 0x0003e80000100a00 */
[----:B-1----:R-:W3:Y:S04]  /*20f60*/  LDL.LU.64 R22, [R1+0x13f0] ;  /* 0x0013f00001167983 */ /* 0x002ee80000300a00 */
[----:B------:R1:W-:Y:S04]  /*20f70*/  STL.64 [R1+0x408], R14 ;  /* 0x0004080e01007387 */ /* 0x0003e80000100a00 */
[----:B-1----:R-:W2:Y:S04]  /*20f80*/  LDL.LU.64 R14, [R1+0x13e8] ;  /* 0x0013e800010e7983 */ /* 0x002ea80000300a00 */
[----:B------:R1:W-:Y:S04]  /*20f90*/  STL.64 [R1+0x400], R2 ;  /* 0x0004000201007387 */ /* 0x0003e80000100a00 */
[----:B-1----:R-:W4:Y:S01]  /*20fa0*/  LDL.LU.64 R2, [R1+0x13e0] ;  /* 0x0013e00001027983 */ /* 0x002f220000300a00 */
[----:B------:R-:W-:-:S05]  /*20fb0*/  IMAD.WIDE R246, R239, 0x4, R246 ;  /* 0x00000004eff67825 */ /* 0x000fca00078e02f6 */
[----:B------:R1:W-:Y:S01]  /*20fc0*/  STL.64 [R1+0x3f8], R246 ;  /* 0x0003f8f601007387 */ /* 0x0003e20000100a00 */
[----:B------:R-:W-:-:S04]  /*20fd0*/  IMAD.WIDE R244, R239, 0x4, R244 ;  /* 0x00000004eff47825 */ /* 0x000fc800078e02f4 */
[----:B-1----:R-:W-:-:S04]  /*20fe0*/  IMAD.WIDE R246, R239, 0x4, R6 ;  /* 0x00000004eff67825 */ /* 0x002fc800078e0206 */
[C---:B------:R-:W-:Y:S01]  /*20ff0*/  IMAD.WIDE R6, R239.reuse, 0x4, R4 ;  /* 0x00000004ef067825 */ /* 0x040fe200078e0204 */
[----:B------:R-:W-:Y:S03]  /*21000*/  STL.64 [R1+0x3f0], R246 ;  /* 0x0003f0f601007387 */ /* 0x000fe60000100a00 */
[C---:B------:R-:W-:Y:S01]  /*21010*/  IMAD.WIDE R4, R239.reuse, 0x4, R250 ;  /* 0x00000004ef047825 */ /* 0x040fe200078e02fa */
[----:B------:R-:W-:Y:S04]  /*21020*/  STL.64 [R1+0x3e8], R244 ;  /* 0x0003e8f401007387 */ /* 0x000fe80000100a00 */
[----:B------:R1:W-:Y:S04]  /*21030*/  STL.64 [R1+0x3e0], R6 ;  /* 0x0003e00601007387 */ /* 0x0003e80000100a00 */
[----:B------:R1:W-:Y:S02]  /*21040*/  STL.64 [R1+0x3d8], R4 ;  /* 0x0003d80401007387 */ /* 0x0003e40000100a00 */
[----:B-1----:R-:W-:-:S04]  /*21050*/  IMAD.WIDE R6, R239, 0x4, R236 ;  /* 0x00000004ef067825 */ /* 0x002fc800078e02ec */
[----:B------:R-:W-:-:S04]  /*21060*/  IMAD.WIDE R4, R239, 0x4, R230 ;  /* 0x00000004ef047825 */ /* 0x000fc800078e02e6 */
[----:B------:R-:W-:-:S04]  /*21070*/  IMAD.WIDE R246, R239, 0x4, R108 ;  /* 0x00000004eff67825 */ /* 0x000fc800078e026c */
[----:B------:R-:W-:-:S04]  /*21080*/  IMAD.WIDE R244, R239, 0x4, R124 ;  /* 0x00000004eff47825 */ /* 0x000fc800078e027c */
[----:B------:R-:W-:-:S04]  /*21090*/  IMAD.WIDE R250, R239, 0x4, R128 ;  /* 0x00000004effa7825 */ /* 0x000fc800078e0280 */
[----:B------:R-:W-:-:S04]  /*210a0*/  IMAD.WIDE R128, R239, 0x4, R148 ;  /* 0x00000004ef807825 */ /* 0x000fc800078e0294 */
[----:B------:R-:W-:-:S04]  /*210b0*/  IMAD.WIDE R152, R239, 0x4, R152 ;  /* 0x00000004ef987825 */ /* 0x000fc800078e0298 */
[----:B------:R-:W-:-:S04]  /*210c0*/  IMAD.WIDE R148, R239, 0x4, R160 ;  /* 0x00000004ef947825 */ /* 0x000fc800078e02a0 */
[----:B----4-:R-:W-:-:S05]  /*210d0*/  IMAD.WIDE R2, R239, 0x4, R2 ;  /* 0x00000004ef027825 */ /* 0x010fca00078e0202 */
[----:B------:R1:W-:Y:S04]  /*210e0*/  STL.64 [R1+0x3d0], R2 ;  /* 0x0003d00201007387 */ /* 0x0003e80000100a00 */
[----:B------:R2:W-:Y:S04]  /*210f0*/  STL.64 [R1+0x3c8], R6 ;  /* 0x0003c80601007387 */ /* 0x0005e80000100a00 */
[----:B------:R4:W-:Y:S01]  /*21100*/  STL.64 [R1+0x3c0], R4 ;  /* 0x0003c00401007387 */ /* 0x0009e20000100a00 */
[----:B-1----:R-:W-:-:S04]  /*21110*/  IMAD.WIDE R2, R239, 0x4, R224 ;  /* 0x00000004ef027825 */ /* 0x002fc800078e02e0 */
[C---:B--2---:R-:W-:Y:S01]  /*21120*/  IMAD.WIDE R6, R239.reuse, 0x4, R14 ;  /* 0x00000004ef067825 */ /* 0x044fe200078e020e */
[----:B------:R1:W-:Y:S03]  /*21130*/  STL.64 [R1+0x3b8], R2 ;  /* 0x0003b80201007387 */ /* 0x0003e60000100a00 */
[C---:B----4-:R-:W-:Y:S01]  /*21140*/  IMAD.WIDE R4, R239.reuse, 0x4, R16 ;  /* 0x00000004ef047825 */ /* 0x050fe200078e0210 */
        /* <DEDUP_REMOVED lines=67> */
[----:B------:R2:W-:Y:S01]  /*21580*/  STL.64 [R1+0x2a0], R4 ;  /* 0x0002a00401007387 */ /* 0x0005e20000100a00 */
[----:B-1----:R-:W-:-:S05]  /*21590*/  IMAD.WIDE R2, R239, 0x4, R100 ;  /* 0x00000004ef027825 */ /* 0x002fca00078e0264 */
[----:B------:R1:W-:Y:S01]  /*215a0*/  STL.64 [R1+0x298], R2 ;  /* 0x0002980201007387 */ /* 0x0003e20000100a00 */
[----:B--2---:R-:W-:-:S05]  /*215b0*/  IMAD.WIDE R4, R239, 0x4, R104 ;  /* 0x00000004ef047825 */ /* 0x004fca00078e0268 */
[----:B------:R2:W-:Y:S01]  /*215c0*/  STL.64 [R1+0x290], R4 ;  /* 0x0002900401007387 */ /* 0x0005e20000100a00 */
[----:B-1----:R-:W-:-:S05]  /*215d0*/  IMAD.WIDE R2, R239, 0x4, R106 ;  /* 0x00000004ef027825 */ /* 0x002fca00078e026a */
[----:B------:R1:W-:Y:S01]  /*215e0*/  STL.64 [R1+0x288], R2 ;  /* 0x0002880201007387 */ /* 0x0003e20000100a00 */
[----:B--2---:R-:W-:-:S03]  /*215f0*/  IMAD.WIDE R4, R239, 0x4, R112 ;  /* 0x00000004ef047825 */ /* 0x004fc600078e0270 */
[----:B------:R-:W-:Y:S01]  /*21600*/  STL.64 [R1+0x280], R246 ;  /* 0x000280f601007387 */ /* 0x000fe20000100a00 */
[----:B------:R-:W-:-:S03]  /*21610*/  IMAD.WIDE R34, R239, 0x4, R118 ;  /* 0x00000004ef227825 */ /* 0x000fc600078e0276 */
[----:B------:R2:W-:Y:S01]  /*21620*/  STL.64 [R1+0x278], R4 ;  /* 0x0002780401007387 */ /* 0x0005e20000100a00 */
[----:B-1----:R-:W-:-:S03]  /*21630*/  IMAD.WIDE R2, R239, 0x4, R114 ;  /* 0x00000004ef027825 */ /* 0x002fc600078e0272 */
[----:B------:R-:W-:Y:S01]  /*21640*/  STL.64 [R1+0x1320], R246 ;  /* 0x001320f601007387 */ /* 0x000fe20000100a00 */
[----:B------:R-:W-:-:S03]  /*21650*/  IMAD.WIDE R6, R239, 0x4, R116 ;  /* 0x00000004ef067825 */ /* 0x000fc600078e0274 */
[----:B------:R1:W-:Y:S01]  /*21660*/  STL.64 [R1+0x270], R2 ;  /* 0x0002700201007387 */ /* 0x0003e20000100a00 */
[----:B--2---:R-:W-:-:S03]  /*21670*/  IMAD.WIDE R4, R239, 0x4, R120 ;  /* 0x00000004ef047825 */ /* 0x004fc600078e0278 */
[----:B------:R-:W-:Y:S04]  /*21680*/  STL.64 [R1+0x260], R34 ;  /* 0x0002602201007387 */ /* 0x000fe80000100a00 */
[----:B------:R-:W-:Y:S01]  /*21690*/  STL.64 [R1+0x268], R6 ;  /* 0x0002680601007387 */ /* 0x000fe20000100a00 */
[----:B-1----:R-:W-:-:S03]  /*216a0*/  IMAD.WIDE R2, R239, 0x4, R122 ;  /* 0x00000004ef027825 */ /* 0x002fc600078e027a */
[----:B------:R1:W-:Y:S04]  /*216b0*/  STL.64 [R1+0x258], R4 ;  /* 0x0002580401007387 */ /* 0x0003e80000100a00 */
[----:B------:R2:W-:Y:S04]  /*216c0*/  STL.64 [R1+0x1328], R6 ;  /* 0x0013280601007387 */ /* 0x0005e80000100a00 */
[----:B------:R3:W-:Y:S01]  /*216d0*/  STL.64 [R1+0x250], R2 ;  /* 0x0002500201007387 */ /* 0x0007e20000100a00 */
[----:B-1----:R-:W-:-:S04]  /*216e0*/  IMAD.WIDE R4, R239, 0x4, R126 ;  /* 0x00000004ef047825 */ /* 0x002fc800078e027e */
[C---:B--2---:R-:W-:Y:S01]  /*216f0*/  IMAD.WIDE R6, R239.reuse, 0x4, R134 ;  /* 0x00000004ef067825 */ /* 0x044fe200078e0286 */
[----:B------:R1:W-:Y:S03]  /*21700*/  STL.64 [R1+0x230], R4 ;  /* 0x0002300401007387 */ /* 0x0003e60000100a00 */
[C---:B---3--:R-:W-:Y:S01]  /*21710*/  IMAD.WIDE R2, R239.reuse, 0x4, R130 ;  /* 0x00000004ef027825 */ /* 0x048fe200078e0282 */
[----:B------:R-:W-:Y:S04]  /*21720*/  STL.64 [R1+0x240], R244 ;  /* 0x000240f401007387 */ /* 0x000fe80000100a00 */
[----:B------:R-:W-:Y:S01]  /*21730*/  STL.64 [R1+0x1330], R244 ;  /* 0x001330f401007387 */ /* 0x000fe20000100a00 */
[----:B-1----:R-:W-:-:S03]  /*21740*/  IMAD.WIDE R4, R239, 0x4, R132 ;  /* 0x00000004ef047825 */ /* 0x002fc600078e0284 */
[----:B------:R1:W-:Y:S04]  /*21750*/  STL.64 [R1+0x220], R2 ;  /* 0x0002200201007387 */ /* 0x0003e80000100a00 */
[----:B------:R-:W-:Y:S01]  /*21760*/  STL.64 [R1+0x228], R250 ;  /* 0x000228fa01007387 */ /* 0x000fe20000100a00 */
[----:B------:R-:W-:-:S03]  /*21770*/  IMAD.WIDE R246, R239, 0x4, R136 ;  /* 0x00000004eff67825 */ /* 0x000fc600078e0288 */
[----:B------:R-:W-:Y:S01]  /*21780*/  STL.64 [R1+0x1368], R250 ;  /* 0x001368fa01007387 */ /* 0x000fe20000100a00 */
[----:B-1----:R-:W-:-:S03]  /*21790*/  IMAD.WIDE R2, R239, 0x4, R138 ;  /* 0x00000004ef027825 */ /* 0x002fc600078e028a */
[----:B------:R-:W-:Y:S04]  /*217a0*/  STL.64 [R1+0x210], R6 ;  /* 0x0002100601007387 */ /* 0x000fe80000100a00 */
[----:B------:R-:W-:Y:S01]  /*217b0*/  STL.64 [R1+0x218], R4 ;  /* 0x0002180401007387 */ /* 0x000fe20000100a00 */
[----:B------:R-:W-:-:S03]  /*217c0*/  IMAD.WIDE R126, R239, 0x4, R140 ;  /* 0x00000004ef7e7825 */ /* 0x000fc600078e028c */
[----:B------:R1:W-:Y:S01]  /*217d0*/  STL.64 [R1+0x1338], R4 ;  /* 0x0013380401007387 */ /* 0x0003e20000100a00 */
[----:B------:R-:W-:-:S03]  /*217e0*/  IMAD.WIDE R244, R239, 0x4, R144 ;  /* 0x00000004eff47825 */ /* 0x000fc600078e0290 */
[----:B------:R2:W-:Y:S04]  /*217f0*/  STL.64 [R1+0x200], R2 ;  /* 0x0002000201007387 */ /* 0x0005e80000100a00 */
[----:B------:R-:W-:Y:S01]  /*21800*/  STL.64 [R1+0x208], R246 ;  /* 0x000208f601007387 */ /* 0x000fe20000100a00 */
[----:B-1----:R-:W-:-:S03]  /*21810*/  IMAD.WIDE R4, R239, 0x4, R142 ;  /* 0x00000004ef047825 */ /* 0x002fc600078e028e */
[----:B------:R-:W-:Y:S01]  /*21820*/  STL.64 [R1+0x1370], R246 ;  /* 0x001370f601007387 */ /* 0x000fe20000100a00 */
[----:B--2---:R-:W-:-:S03]  /*21830*/  IMAD.WIDE R2, R239, 0x4, R146 ;  /* 0x00000004ef027825 */ /* 0x004fc600078e0292 */
[----:B------:R1:W-:Y:S04]  /*21840*/  STL.64 [R1+0x1e0], R4 ;  /* 0x0001e00401007387 */ /* 0x0003e80000100a00 */
[----:B------:R-:W-:Y:S04]  /*21850*/  STL.64 [R1+0x1f0], R126 ;  /* 0x0001f07e01007387 */ /* 0x000fe80000100a00 */
[----:B------:R-:W-:Y:S01]  /*21860*/  STL.64 [R1+0x1340], R126 ;  /* 0x0013407e01007387 */ /* 0x000fe20000100a00 */
[----:B-1----:R-:W-:-:S03]  /*21870*/  IMAD.WIDE R4, R239, 0x4, R150 ;  /* 0x00000004ef047825 */ /* 0x002fc600078e0296 */
[----:B------:R1:W-:Y:S04]  /*21880*/  STL.64 [R1+0x1d0], R2 ;  /* 0x0001d00201007387 */ /* 0x0003e80000100a00 */
[----:B------:R-:W-:Y:S04]  /*21890*/  STL.64 [R1+0x1d8], R244 ;  /* 0x0001d8f401007387 */ /* 0x000fe80000100a00 */
[----:B------:R-:W-:Y:S01]  /*218a0*/  STL.64 [R1+0x1378], R244 ;  /* 0x001378f401007387 */ /* 0x000fe20000100a00 */
[----:B-1----:R-:W-:-:S03]  /*218b0*/  IMAD.WIDE R2, R239, 0x4, R154 ;  /* 0x00000004ef027825 */ /* 0x002fc600078e029a */
[----:B------:R-:W-:Y:S04]  /*218c0*/  STL.64 [R1+0x1c0], R4 ;  /* 0x0001c00401007387 */ /* 0x000fe80000100a00 */
[----:B------:R-:W-:Y:S01]  /*218d0*/  STL.64 [R1+0x1c8], R128 ;  /* 0x0001c88001007387 */ /* 0x000fe20000100a00 */
[----:B------:R-:W-:-:S03]  /*218e0*/  IMAD.WIDE R144, R239, 0x4, R156 ;  /* 0x00000004ef907825 */ /* 0x000fc600078e029c */
[----:B------:R-:W-:Y:S04]  /*218f0*/  STL.64 [R1+0x1348], R128 ;  /* 0x0013488001007387 */ /* 0x000fe80000100a00 */
[----:B------:R1:W-:Y:S04]  /*21900*/  STL.64 [R1+0x1b0], R2 ;  /* 0x0001b00201007387 */ /* 0x0003e80000100a00 */
[----:B------:R-:W-:Y:S04]  /*21910*/  STL.64 [R1+0x1b8], R152 ;  /* 0x0001b89801007387 */ /* 0x000fe80000100a00 */
[----:B------:R-:W-:Y:S01]  /*21920*/  STL.64 [R1+0x1380], R152 ;  /* 0x0013809801007387 */ /* 0x000fe20000100a00 */
[----:B-1----:R-:W-:-:S05]  /*21930*/  IMAD.WIDE R2, R239, 0x4, R158 ;  /* 0x00000004ef027825 */ /* 0x002fca00078e029e */
[----:B------:R1:W-:Y:S01]  /*21940*/  STL.64 [R1+0x198], R2 ;  /* 0x0001980201007387 */ /* 0x0003e20000100a00 */
[----:B------:R-:W-:-:S03]  /*21950*/  IMAD.WIDE R22, R239, 0x4, R78 ;  /* 0x00000004ef167825 */ /* 0x000fc600078e024e */
[----:B------:R-:W-:Y:S04]  /*21960*/  STL.64 [R1+0x1a8], R144 ;  /* 0x0001a89001007387 */ /* 0x000fe80000100a00 */
[----:B------:R-:W-:Y:S01]  /*21970*/  STL.64 [R1+0x1350], R144 ;  /* 0x0013509001007387 */ /* 0x000fe20000100a00 */
[----:B-1----:R-:W-:-:S03]  /*21980*/  IMAD.WIDE R2, R239, 0x4, R166 ;  /* 0x00000004ef027825 */ /* 0x002fc600078e02a6 */
[----:B------:R-:W-:Y:S04]  /*21990*/  STL.64 [R1+0x190], R148 ;  /* 0x0001909401007387 */ /* 0x000fe80000100a00 */
[----:B------:R-:W-:Y:S04]  /*219a0*/  STL.64 [R1+0x1388], R148 ;  /* 0x0013889401007387 */ /* 0x000fe80000100a00 */
[----:B------:R-:W2:Y:S01]  /*219b0*/  LDL.LU.64 R78, [R1+0x8] ;  /* 0x00000800014e7983 */ /* 0x000ea20000300a00 */
[----:B------:R-:W-:-:S03]  /*219c0*/  IMAD.WIDE R24, R239, 0x4, R70 ;  /* 0x00000004ef187825 */ /* 0x000fc600078e0246 */
[----:B------:R-:W3:Y:S04]  /*219d0*/  LDL.LU.64 R76, [R1+0x10] ;  /* 0x00001000014c7983 */ /* 0x000ee80000300a00 */
[----:B------:R-:W-:Y:S04]  /*219e0*/  STL.64 [R1+0x170], R2 ;  /* 0x0001700201007387 */ /* 0x000fe80000100a00 */
[----:B------:R-:W4:Y:S04]  /*219f0*/  LDL.LU.64 R74, [R1+0x20] ;  /* 0x00002000014a7983 */ /* 0x000f280000300a00 */
[----:B------:R-:W4:Y:S01]  /*21a00*/  LDL.LU.64 R72, [R1+0x28] ;  /* 0x0000280001487983 */ /* 0x000f220000300a00 */
[----:B------:R-:W-:-:S03]  /*21a10*/  IMAD.WIDE R26, R239, 0x4, R62 ;  /* 0x00000004ef1a7825 */ /* 0x000fc600078e023e */
[----:B------:R-:W4:Y:S04]  /*21a20*/  LDL.LU.64 R70, [R1+0x38] ;  /* 0x0000380001467983 */ /* 0x000f280000300a00 */
[----:B------:R-:W4:Y:S04]  /*21a30*/  LDL.LU.64 R68, [R1+0x40] ;  /* 0x0000400001447983 */ /* 0x000f280000300a00 */
        /* <DEDUP_REMOVED lines=16> */
[----:B------:R-:W4:Y:S04]  /*21b40*/  LDL.LU.64 R40, [R1+0x128] ;  /* 0x0001280001287983 */ /* 0x000f280000300a00 */
[----:B------:R-:W4:Y:S04]  /*21b50*/  LDL.LU.64 R38, [R1+0x138] ;  /* 0x0001380001267983 */ /* 0x000f280000300a00 */
[----:B------:R-:W4:Y:S01]  /*21b60*/  LDL.LU.64 R36, [R1+0x150] ;  /* 0x0001500001247983 */ /* 0x000f220000300a00 */
[----:B------:R-:W-:-:S04]  /*21b70*/  IMAD.WIDE R162, R239, 0x4, R162 ;  /* 0x00000004efa27825 */ /* 0x000fc800078e02a2 */
[C---:B------:R-:W-:Y:S01]  /*21b80*/  IMAD.WIDE R142, R239.reuse, 0x4, R164 ;  /* 0x00000004ef8e7825 */ /* 0x040fe200078e02a4 */
[----:B------:R-:W-:Y:S03]  /*21b90*/  STL.64 [R1+0x180], R162 ;  /* 0x000180a201007387 */ /* 0x000fe60000100a00 */
        /* <DEDUP_REMOVED lines=9> */
[----:B------:R1:W-:Y:S04]  /*21c30*/  STL.64 [R1+0x1398], R126 ;  /* 0x0013987e01007387 */ /* 0x0003e80000100a00 */
[----:B------:R-:W-:Y:S01]  /*21c40*/  STL.64 [R1+0x160], R170 ;  /* 0x000160aa01007387 */ /* 0x000fe20000100a00 */
[----:B------:R-:W-:-:S03]  /*21c50*/  IMAD.WIDE R178, R239, 0x4, R178 ;  /* 0x00000004efb27825 */ /* 0x000fc600078e02b2 */
[----:B------:R-:W-:Y:S01]  /*21c60*/  STL.64 [R1+0x13a0], R170 ;  /* 0x0013a0aa01007387 */ /* 0x000fe20000100a00 */
[----:B------:R-:W-:-:S03]  /*21c70*/  IMAD.WIDE R182, R239, 0x4, R182 ;  /* 0x00000004efb67825 */ /* 0x000fc600078e02b6 */
[----:B------:R-:W-:Y:S01]  /*21c80*/  STL.64 [R1+0x148], R174 ;  /* 0x000148ae01007387 */ /* 0x000fe20000100a00 */
[----:B------:R-:W-:-:S03]  /*21c90*/  IMAD.WIDE R138, R239, 0x4, R180 ;  /* 0x00000004ef8a7825 */ /* 0x000fc600078e02b4 */
[----:B------:R-:W-:Y:S01]  /*21ca0*/  STL.64 [R1+0x158], R140 ;  /* 0x0001588c01007387 */ /* 0x000fe20000100a00 */
[----:B------:R-:W-:-:S03]  /*21cb0*/  IMAD.WIDE R184, R239, 0x4, R184 ;  /* 0x00000004efb87825 */ /* 0x000fc600078e02b8 */
[----:B------:R1:W-:Y:S04]  /*21cc0*/  STL.64 [R1+0x13a8], R140 ;  /* 0x0013a88c01007387 */ /* 0x0003e80000100a00 */
[----:B------:R-:W-:Y:S01]  /*21cd0*/  STL.64 [R1+0x140], R176 ;  /* 0x000140b001007387 */ /* 0x000fe20000100a00 */
[----:B------:R-:W-:-:S03]  /*21ce0*/  IMAD.WIDE R186, R239, 0x4, R186 ;  /* 0x00000004efba7825 */ /* 0x000fc600078e02ba */
[----:B------:R-:W-:Y:S04]  /*21cf0*/  STL.64 [R1+0x13b0], R176 ;  /* 0x0013b0b001007387 */ /* 0x000fe80000100a00 */
[----:B------:R-:W-:Y:S01]  /*21d00*/  STL.64 [R1+0x130], R178 ;  /* 0x000130b201007387 */ /* 0x000fe20000100a00 */
[----:B-1----:R-:W-:-:S03]  /*21d10*/  IMAD.WIDE R126, R239, 0x4, R190 ;  /* 0x00000004ef7e7825 */ /* 0x002fc600078e02be */
[----:B------:R-:W-:Y:S01]  /*21d20*/  STL.64 [R1+0x13b8], R178 ;  /* 0x0013b8b201007387 */ /* 0x000fe20000100a00 */
[----:B------:R-:W-:-:S03]  /*21d30*/  IMAD.WIDE R136, R239, 0x4, R188 ;  /* 0x00000004ef887825 */ /* 0x000fc600078e02bc */
[----:B------:R-:W-:Y:S04]  /*21d40*/  STL.64 [R1+0x110], R182 ;  /* 0x000110b601007387 */ /* 0x000fe80000100a00 */
        /* <DEDUP_REMOVED lines=16> */
[----:B------:R1:W-:Y:S01]  /*21e50*/  STL.64 [R1+0x13d8], R136 ;  /* 0x0013d88801007387 */ /* 0x0003e20000100a00 */
[----:B------:R-:W-:-:S03]  /*21e60*/  IMAD.WIDE R4, R239, 0x4, R208 ;  /* 0x00000004ef047825 */ /* 0x000fc600078e02d0 */
[----:B------:R-:W-:Y:S01]  /*21e70*/  STL.64 [R1+0xd8], R146 ;  /* 0x0000d89201007387 */ /* 0x000fe20000100a00 */
[----:B------:R-:W-:-:S03]  /*21e80*/  IMAD.WIDE R128, R239, 0x4, R210 ;  /* 0x00000004ef807825 */ /* 0x000fc600078e02d2 */
[----:B------:R-:W-:Y:S01]  /*21e90*/  STL.64 [R1+0xc8], R158 ;  /* 0x0000c89e01007387 */ /* 0x000fe20000100a00 */
[----:B------:R-:W-:-:S03]  /*21ea0*/  IMAD.WIDE R130, R239, 0x4, R212 ;  /* 0x00000004ef827825 */ /* 0x000fc600078e02d4 */
[----:B------:R-:W-:Y:S04]  /*21eb0*/  STL.64 [R1+0xa8], R172 ;  /* 0x0000a8ac01007387 */ /* 0x000fe80000100a00 */
[----:B------:R-:W-:Y:S04]  /*21ec0*/  STL.64 [R1+0xb8], R134 ;  /* 0x0000b88601007387 */ /* 0x000fe80000100a00 */
[----:B------:R-:W-:Y:S04]  /*21ed0*/  STL.64 [R1+0xa0], R6 ;  /* 0x0000a00601007387 */ /* 0x000fe80000100a00 */
[----:B------:R-:W-:Y:S04]  /*21ee0*/  STL.64 [R1+0x98], R156 ;  /* 0x0000989c01007387 */ /* 0x000fe80000100a00 */
[----:B------:R-:W-:Y:S04]  /*21ef0*/  STL.64 [R1+0x80], R132 ;  /* 0x0000808401007387 */ /* 0x000fe80000100a00 */
[----:B------:R1:W-:Y:S04]  /*21f00*/  STL.64 [R1+0x68], R142 ;  /* 0x0000688e01007387 */ /* 0x0003e80000100a00 */
[----:B------:R1:W-:Y:S04]  /*21f10*/  STL.64 [R1+0x50], R4 ;  /* 0x0000500401007387 */ /* 0x0003e80000100a00 */
[----:B------:R1:W-:Y:S01]  /*21f20*/  STL.64 [R1+0x30], R128 ;  /* 0x0000308001007387 */ /* 0x0003e20000100a00 */
[----:B------:R-:W-:-:S03]  /*21f30*/  IMAD.WIDE R18, R239, 0x4, R94 ;  /* 0x00000004ef127825 */ /* 0x000fc600078e025e */
[----:B------:R1:W-:Y:S04]  /*21f40*/  STL.64 [R1+0x18], R130 ;  /* 0x0000188201007387 */ /* 0x0003e80000100a00 */
[----:B------:R-:W4:Y:S04]  /*21f50*/  LDL.64 R246, [R1+0x370] ;  /* 0x0003700001f67983 */ /* 0x000f280000100a00 */
[----:B------:R-:W4:Y:S04]  /*21f60*/  LDL.64 R250, [R1+0x260] ;  /* 0x0002600001fa7983 */ /* 0x000f280000100a00 */
[----:B------:R-:W4:Y:S04]  /*21f70*/  LDL.64 R140, [R1+0x198] ;  /* 0x00019800018c7983 */ /* 0x000f280000100a00 */
[----:B------:R-:W4:Y:S04]  /*21f80*/  LDL.64 R170, [R1+0x170] ;  /* 0x0001700001aa7983 */ /* 0x000f280000100a00 */
        /* <DEDUP_REMOVED lines=9> */
[----:B------:R-:W-:-:S03]  /*22020*/  IMAD.WIDE R2, R239, 0x4, R214 ;  /* 0x00000004ef027825 */ /* 0x000fc600078e02d6 */
[----:B------:R-:W4:Y:S01]  /*22030*/  LDL.LU.64 R82, [R1+0x768] ;  /* 0x0007680001527983 */ /* 0x000f220000300a00 */
[----:B------:R-:W-:-:S03]  /*22040*/  IMAD.WIDE R236, R239, 0x4, R216 ;  /* 0x00000004efec7825 */ /* 0x000fc600078e02d8 */
[----:B------:R-:W4:Y:S01]  /*22050*/  LDL.LU.64 R80, [R1+0x748] ;  /* 0x0007480001507983 */ /* 0x000f220000300a00 */
[----:B------:R-:W-:-:S04]  /*22060*/  IMAD.WIDE R230, R239, 0x4, R218 ;  /* 0x00000004efe67825 */ /* 0x000fc800078e02da */
[----:B------:R-:W-:-:S04]  /*22070*/  IMAD.WIDE R224, R239, 0x4, R220 ;  /* 0x00000004efe07825 */ /* 0x000fc800078e02dc */
[C---:B--2---:R-:W-:Y:S02]  /*22080*/  IMAD.WIDE R208, R239.reuse, 0x4, R78 ;  /* 0x00000004efd07825 */ /* 0x044fe400078e024e */
[----:B------:R-:W2:Y:S02]  /*22090*/  LDL.LU.64 R78, [R1+0x728] ;  /* 0x00072800014e7983 */ /* 0x000ea40000300a00 */
[C---:B---3--:R-:W-:Y:S02]  /*220a0*/  IMAD.WIDE R210, R239.reuse, 0x4, R76 ;  /* 0x00000004efd27825 */ /* 0x048fe400078e024c */
[----:B------:R-:W3:Y:S02]  /*220b0*/  LDL.LU.64 R76, [R1+0x708] ;  /* 0x00070800014c7983 */ /* 0x000ee40000300a00 */
[C---:B----4-:R-:W-:Y:S02]  /*220c0*/  IMAD.WIDE R212, R239.reuse, 0x4, R74 ;  /* 0x00000004efd47825 */ /* 0x050fe400078e024a */
[----:B------:R-:W4:Y:S02]  /*220d0*/  LDL.LU.64 R74, [R1+0x6e8] ;  /* 0x0006e800014a7983 */ /* 0x000f240000300a00 */
[----:B------:R-:W-:-:S02]  /*220e0*/  IMAD.WIDE R214, R239, 0x4, R72 ;  /* 0x00000004efd67825 */ /* 0x000fc400078e0248 */
[----:B------:R-:W4:Y:S02]  /*220f0*/  LDL.LU.64 R72, [R1+0x6c8] ;  /* 0x0006c80001487983 */ /* 0x000f240000300a00 */
[C---:B------:R-:W-:Y:S02]  /*22100*/  IMAD.WIDE R216, R239.reuse, 0x4, R70 ;  /* 0x00000004efd87825 */ /* 0x040fe400078e0246 */
[----:B------:R-:W4:Y:S02]  /*22110*/  LDL.LU.64 R70, [R1+0x6a8] ;  /* 0x0006a80001467983 */ /* 0x000f240000300a00 */
[C---:B------:R-:W-:Y:S02]  /*22120*/  IMAD.WIDE R218, R239.reuse, 0x4, R68 ;  /* 0x00000004efda7825 */ /* 0x040fe400078e0244 */
[----:B------:R-:W4:Y:S02]  /*22130*/  LDL.LU.64 R68, [R1+0x688] ;  /* 0x0006880001447983 */ /* 0x000f240000300a00 */
[----:B------:R-:W-:-:S02]  /*22140*/  IMAD.WIDE R220, R239, 0x4, R66 ;  /* 0x00000004efdc7825 */ /* 0x000fc400078e0242 */
[----:B------:R-:W4:Y:S02]  /*22150*/  LDL.LU.64 R66, [R1+0x668] ;  /* 0x0006680001427983 */ /* 0x000f240000300a00 */
[C---:B------:R-:W-:Y:S02]  /*22160*/  IMAD.WIDE R96, R239.reuse, 0x4, R64 ;  /* 0x00000004ef607825 */ /* 0x040fe400078e0240 */
[----:B------:R-:W4:Y:S02]  /*22170*/  LDL.LU.64 R64, [R1+0x648] ;  /* 0x0006480001407983 */ /* 0x000f240000300a00 */
[C---:B------:R-:W-:Y:S02]  /*22180*/  IMAD.WIDE R98, R239.reuse, 0x4, R62 ;  /* 0x00000004ef627825 */ /* 0x040fe400078e023e */
[----:B------:R-:W4:Y:S02]  /*22190*/  LDL.LU.64 R62, [R1+0x578] ;  /* 0x00057800013e7983 */ /* 0x000f240000300a00 */
[----:B------:R-:W-:-:S04]  /*221a0*/  IMAD.WIDE R16, R239, 0x4, R102 ;  /* 0x00000004ef107825 */ /* 0x000fc800078e0266 */
[C---:B------:R-:W-:Y:S02]  /*221b0*/  IMAD.WIDE R100, R239.reuse, 0x4, R60 ;  /* 0x00000004ef647825 */ /* 0x040fe400078e023c */
[----:B------:R-:W4:Y:S02]  /*221c0*/  LDL.LU.64 R60, [R1+0x548] ;  /* 0x00054800013c7983 */ /* 0x000f240000300a00 */
[C---:B------:R-:W-:Y:S02]  /*221d0*/  IMAD.WIDE R102, R239.reuse, 0x4, R58 ;  /* 0x00000004ef667825 */ /* 0x040fe400078e023a */
[----:B------:R-:W4:Y:S02]  /*221e0*/  LDL.LU.64 R58, [R1+0x520] ;  /* 0x00052000013a7983 */ /* 0x000f240000300a00 */
[C---:B------:R-:W-:Y:S02]  /*221f0*/  IMAD.WIDE R104, R239.reuse, 0x4, R56 ;  /* 0x00000004ef687825 */ /* 0x040fe400078e0238 */
[----:B------:R-:W4:Y:S02]  /*22200*/  LDL.LU.64 R56, [R1+0x4f0] ;  /* 0x0004f00001387983 */ /* 0x000f240000300a00 */
[----:B------:R-:W-:-:S02]  /*22210*/  IMAD.WIDE R106, R239, 0x4, R54 ;  /* 0x00000004ef6a7825 */ /* 0x000fc400078e0236 */
        /* <DEDUP_REMOVED lines=40> */
[----:B-1----:R-:W4:Y:S01]  /*224a0*/  LDL.64 R136, [R1+0x6c0] ;  /* 0x0006c00001887983 */ /* 0x002f220000100a00 */
[----:B------:R-:W-:-:S03]  /*224b0*/  IMAD.WIDE R204, R239, 0x4, R240 ;  /* 0x00000004efcc7825 */ /* 0x000fc600078e02f0 */
[----:B------:R-:W4:Y:S04]  /*224c0*/  LDL.64 R186, [R1+0x6a0] ;  /* 0x0006a00001ba7983 */ /* 0x000f280000100a00 */
[----:B------:R-:W4:Y:S04]  /*224d0*/  LDL.64 R184, [R1+0x680] ;  /* 0x0006800001b87983 */ /* 0x000f280000100a00 */
[----:B------:R-:W4:Y:S04]  /*224e0*/  LDL.64 R138, [R1+0x660] ;  /* 0x00066000018a7983 */ /* 0x000f280000100a00 */
[----:B------:R-:W4:Y:S04]  /*224f0*/  LDL.64 R178, [R1+0x598] ;  /* 0x0005980001b27983 */ /* 0x000f280000100a00 */
[----:B------:R-:W4:Y:S01]  /*22500*/  LDL.64 R176, [R1+0x568] ;  /* 0x0005680001b07983 */ /* 0x000f220000100a00 */
[----:B------:R-:W-:-:S03]  /*22510*/  IMAD.WIDE R194, R239, 0x4, R10 ;  /* 0x00000004efc27825 */ /* 0x000fc600078e020a */
[----:B------:R-:W4:Y:S01]  /*22520*/  LDL.64 R240, [R1+0x3e8] ;  /* 0x0003e80001f07983 */ /* 0x000f220000100a00 */
[----:B------:R-:W-:-:S03]  /*22530*/  IMAD.WIDE R202, R239, 0x4, R234 ;  /* 0x00000004efca7825 */ /* 0x000fc600078e02ea */
[----:B------:R-:W4:Y:S04]  /*22540*/  LDL.64 R234, [R1+0x3c8] ;  /* 0x0003c80001ea7983 */ /* 0x000f280000100a00 */
[----:B------:R-:W4:Y:S04]  /*22550*/  LDL.64 R10, [R1+0x3a8] ;  /* 0x0003a800010a7983 */ /* 0x000f280000100a00 */
[----:B------:R-:W4:Y:S04]  /*22560*/  LDL.64 R188, [R1+0x388] ;  /* 0x0003880001bc7983 */ /* 0x000f280000100a00 */
[----:B------:R-:W4:Y:S04]  /*22570*/  LDL.64 R180, [R1+0x350] ;  /* 0x0003500001b47983 */ /* 0x000f280000100a00 */
        /* <DEDUP_REMOVED lines=46> */
[----:B------:R-:W3:Y:S04]  /*22860*/  LDL.64 R250, [R1+0x6e0] ;  /* 0x0006e00001fa7983 */ /* 0x000ee80000100a00 */
        /* <DEDUP_REMOVED lines=50> */
[----:B------:R-:W2:Y:S04]  /*22b90*/  LDL.64 R246, [R1+0x428] ;  /* 0x0004280001f67983 */ /* 0x000ea80000100a00 */
[----:B------:R-:W-:Y:S04]  /*22ba0*/  LDGSTS.E [R249+0x43500], desc[UR46][R136.64], P3 ;  /* 0x4350000088f97fae */ /* 0x000fe8000992186e */
[----:B------:R-:W3:Y:S04]  /*22bb0*/  LDL.64 R250, [R1+0x408] ;  /* 0x0004080001fa7983 */ /* 0x000ee80000100a00 */
[----:B------:R-:W-:Y:S04]  /*22bc0*/  LDGSTS.E [R249+0x43900], desc[UR46][R186.64], P3 ;  /* 0x43900000baf97fae */ /* 0x000fe8000992186e */
[----:B------:R-:W3:Y:S04]  /*22bd0*/  LDL.LU.64 R136, [R1+0x13d8] ;  /* 0x0013d80001887983 */ /* 0x000ee80000300a00 */
        /* <DEDUP_REMOVED lines=8> */
[----:B------:R-:W3:Y:S04]  /*22c60*/  LDL.LU.64 R176, [R1+0x13b0] ;  /* 0x0013b00001b07983 */ /* 0x000ee80000300a00 */
[----:B----4-:R-:W-:Y:S04]  /*22c70*/  LDGSTS.E [R249+0x44d00], desc[UR46][R140.64], P3 ;  /* 0x44d000008cf97fae */ /* 0x010fe8000992186e */
        /* <DEDUP_REMOVED lines=12> */
[----:B------:R-:W4:Y:S04]  /*22d40*/  LDL.LU.64 R244, [R1+0x1378] ;  /* 0x0013780001f47983 */ /* 0x000f280000300a00 */
[----:B--2---:R-:W-:Y:S04]  /*22d50*/  LDGSTS.E [R249+0x46900], desc[UR46][R246.64], P3 ;  /* 0x46900000f6f97fae */ /* 0x004fe8000992186e */
[----:B---3--:R-:W-:Y:S04]  /*22d60*/  LDGSTS.E [R249+0x46d00], desc[UR46][R250.64], P3 ;  /* 0x46d00000faf97fae */ /* 0x008fe8000992186e */
[----:B------:R-:W2:Y:S04]  /*22d70*/  LDL.LU.64 R246, [R1+0x1370] ;  /* 0x0013700001f67983 */ /* 0x000ea80000300a00 */
[----:B------:R-:W-:Y:S04]  /*22d80*/  LDGSTS.E [R249+0x47100], desc[UR46][R240.64], P3 ;  /* 0x47100000f0f97fae */ /* 0x000fe8000992186e */
        /* <DEDUP_REMOVED lines=17> */
[----:B--2---:R-:W-:Y:S04]  /*22ea0*/  LDGSTS.E [R249+0x53500], desc[UR46][R246.64], P3 ;  /* 0x53500000f6f97fae */ /* 0x004fe8000992186e */
[----:B----4-:R-:W-:Y:S04]  /*22eb0*/  LDGSTS.E [R249+0x53900], desc[UR46][R244.64], P3 ;  /* 0x53900000f4f97fae */ /* 0x010fe8000992186e */
        /* <DEDUP_REMOVED lines=8> */
[----:B------:R-:W-:Y:S04]  /*22f40*/  LDGSTS.E [R249+0x53d00], desc[UR46][R152.64], P3 ;  /* 0x53d0000098f97fae */ /* 0x000fe8000992186e */
[----:B------:R-:W-:Y:S04]  /*22f50*/  LDGSTS.E [R249+0x54100], desc[UR46][R148.64], P3 ;  /* 0x5410000094f97fae */ /* 0x000fe8000992186e */
[----:B------:R-:W-:Y:S04]  /*22f60*/  LDGSTS.E [R249+0x54500], desc[UR46][R126.64], P3 ;  /* 0x545000007ef97fae */ /* 0x000fe8000992186e */
[----:B------:R-:W4:Y:S04]  /*22f70*/  LDL.64 R154, [R1+0x778] ;  /* 0x00077800019a7983 */ /* 0x000f280000100a00 */
        /* <DEDUP_REMOVED lines=8> */
[----:B------:R-:W-:Y:S04]  /*23000*/  LDGSTS.E [R249+0x55900], desc[UR46][R4.64], P3 ;  /* 0x5590000004f97fae */ /* 0x000fe8000992186e */
[----:B------:R-:W4:Y:S04]  /*23010*/  LDL.64 R146, [R1+0x6d8] ;  /* 0x0006d80001927983 */ /* 0x000f280000100a00 */
[----:B------:R-:W4:Y:S04]  /*23020*/  LDL.64 R244, [R1+0x698] ;  /* 0x0006980001f47983 */ /* 0x000f280000100a00 */
[----:B------:R-:W4:Y:S04]  /*23030*/  LDL.64 R4, [R1+0x6b8] ;  /* 0x0006b80001047983 */ /* 0x000f280000100a00 */
[----:B------:R-:W4:Y:S04]  /*23040*/  LDL.64 R6, [R1+0x678] ;  /* 0x0006780001067983 */ /* 0x000f280000100a00 */
[----:B------:R-:W4:Y:S01]  /*23050*/  LDL.64 R246, [R1+0x658] ;  /* 0x0006580001f67983 */ /* 0x000f220000100a00 */
        /* <DEDUP_REMOVED lines=21> */
[----:B----4-:R-:W-:Y:S04]  /*231b0*/  LDGSTS.E [R250+0x40a00], desc[UR46][R162.64], P3 ;  /* 0x40a00000a2fa7fae */ /* 0x010fe8000992186e */
[----:B------:R-:W-:Y:S04]  /*231c0*/  LDGSTS.E [R250+0x40e00], desc[UR46][R166.64], P3 ;  /* 0x40e00000a6fa7fae */ /* 0x000fe8000992186e */
[----:B------:R-:W-:Y:S04]  /*231d0*/  LDGSTS.E [R250+0x41200], desc[UR46][R164.64], P3 ;  /* 0x41200000a4fa7fae */ /* 0x000fe8000992186e */
[----:B------:R-:W-:Y:S04]  /*231e0*/  LDGSTS.E [R250+0x41600], desc[UR46][R144.64], P3 ;  /* 0x4160000090fa7fae */ /* 0x000fe8000992186e */
[----:B------:R-:W2:Y:S04]  /*231f0*/  LDL.64 R162, [R1+0x588] ;  /* 0x0005880001a27983 */ /* 0x000ea80000100a00 */
[----:B------:R-:W3:Y:S04]  /*23200*/  LDL.64 R172, [R1+0x4b0] ;  /* 0x0004b00001ac7983 */ /* 0x000ee80000100a00 */
[----:B------:R-:W4:Y:S04]  /*23210*/  LDL.64 R144, [R1+0x560] ;  /* 0x0005600001907983 */ /* 0x000f280000100a00 */
[----:B------:R-:W3:Y:S04]  /*23220*/  LDL.64 R168, [R1+0x480] ;  /* 0x0004800001a87983 */ /* 0x000ee80000100a00 */
[----:B------:R-:W3:Y:S04]  /*23230*/  LDL.64 R166, [R1+0x460] ;  /* 0x0004600001a67983 */ /* 0x000ee80000100a00 */
[----:B------:R-:W-:Y:S04]  /*23240*/  LDGSTS.E [R250+0x41a00], desc[UR46][R160.64], P3 ;  /* 0x41a00000a0fa7fae */ /* 0x000fe8000992186e */
        /* <DEDUP_REMOVED lines=21> */
[----:B------:R-:W3:Y:S04]  /*233a0*/  LDL.64 R246, [R1+0x270] ;  /* 0x0002700001f67983 */ /* 0x000ee80000100a00 */
[----:B--2---:R-:W-:Y:S04]  /*233b0*/  LDGSTS.E [R250+0x44600], desc[UR46][R162.64], P3 ;  /* 0x44600000a2fa7fae */ /* 0x004fe8000992186e */
[----:B----4-:R-:W-:Y:S04]  /*233c0*/  LDGSTS.E [R250+0x44a00], desc[UR46][R144.64], P3 ;  /* 0x44a0000090fa7fae */ /* 0x010fe8000992186e */
[----:B------:R-:W-:Y:S04]  /*233d0*/  LDGSTS.E [R250+0x44e00], desc[UR46][R240.64], P3 ;  /* 0x44e00000f0fa7fae */ /* 0x000fe8000992186e */
[----:B------:R-:W-:Y:S04]  /*233e0*/  LDGSTS.E [R250+0x45200], desc[UR46][R234.64], P3 ;  /* 0x45200000eafa7fae */ /* 0x000fe8000992186e */
[----:B------:R-:W2:Y:S04]  /*233f0*/  LDL.LU.64 R162, [R1+0x1358] ;  /* 0x0013580001a27983 */ /* 0x000ea80000300a00 */
[----:B------:R-:W-:Y:S04]  /*23400*/  LDGSTS.E [R250+0x45600], desc[UR46][R10.64], P3 ;  /* 0x456000000afa7fae */ /* 0x000fe8000992186e */
[----:B------:R-:W4:Y:S04]  /*23410*/  LDL.LU.64 R144, [R1+0x1350] ;  /* 0x0013500001907983 */ /* 0x000f280000300a00 */
[----:B---3--:R-:W-:Y:S04]  /*23420*/  LDGSTS.E [R250+0x45a00], desc[UR46][R172.64], P3 ;  /* 0x45a00000acfa7fae */ /* 0x008fe8000992186e */
[----:B------:R-:W-:Y:S04]  /*23430*/  LDGSTS.E [R250+0x45e00], desc[UR46][R168.64], P3 ;  /* 0x45e00000a8fa7fae */ /* 0x000fe8000992186e */
[----:B------:R-:W-:Y:S04]  /*23440*/  LDGSTS.E [R250+0x46200], desc[UR46][R166.64], P3 ;  /* 0x46200000a6fa7fae */ /* 0x000fe8000992186e */
[----:B------:R-:W3:Y:S04]  /*23450*/  LDL.64 R172, [R1+0x250] ;  /* 0x0002500001ac7983 */ /* 0x000ee80000100a00 */
[----:B------:R-:W2:Y:S04]  /*23460*/  LDL.64 R168, [R1+0x220] ;  /* 0x0002200001a87983 */ /* 0x000ea80000100a00 */
        /* <DEDUP_REMOVED lines=29> */
[----:B------:R-:W4:Y:S01]  /*23640*/  LDL.64 R6, [R1+0x750] ;  /* 0x0007500001067983 */ /* 0x000f220000100a00 */
[----:B------:R-:W-:-:S03]  /*23650*/  IMAD.WIDE R8, R239, 0x4, R8 ;  /* 0x00000004ef087825 */ /* 0x000fc600078e0208 */
        /* <DEDUP_REMOVED lines=10> */
[----:B---3--:R-:W-:Y:S04]  /*23700*/  LDGSTS.E [R250+0x52e00], desc[UR46][R172.64], P3 ;  /* 0x52e00000acfa7fae */ /* 0x008fe8000992186e */
[----:B--2---:R-:W-:Y:S04]  /*23710*/  LDGSTS.E [R250+0x53200], desc[UR46][R168.64], P3 ;  /* 0x53200000a8fa7fae */ /* 0x004fe8000992186e */
[----:B----4-:R-:W-:Y:S04]  /*23720*/  LDGSTS.E [R250+0x53600], desc[UR46][R166.64], P3 ;  /* 0x53600000a6fa7fae */ /* 0x010fe8000992186e */
        /* <DEDUP_REMOVED lines=28> */
[----:B------:R-:W2:Y:S04]  /*238f0*/  LDL.64 R126, [R1+0x6f0] ;  /* 0x0006f000017e7983 */ /* 0x000ea80000100a00 */
[----:B------:R-:W-:Y:S04]  /*23900*/  LDGSTS.E [R251+0x41f00], desc[UR46][R244.64], P3 ;  /* 0x41f00000f4fb7fae */ /* 0x000fe8000992186e */
[----:B------:R-:W3:Y:S04]  /*23910*/  LDL.64 R4, [R1+0x6d0] ;  /* 0x0006d00001047983 */ /* 0x000ee80000100a00 */
[----:B------:R-:W-:Y:S04]  /*23920*/  LDGSTS.E [R251+0x42300], desc[UR46][R6.64], P3 ;  /* 0x4230000006fb7fae */ /* 0x000fe8000992186e */
[----:B------:R-:W3:Y:S04]  /*23930*/  LDL.64 R244, [R1+0x6b0] ;  /* 0x0006b00001f47983 */ /* 0x000ee80000100a00 */
[----:B------:R-:W-:Y:S04]  /*23940*/  LDGSTS.E [R251+0x42700], desc[UR46][R246.64], P3 ;  /* 0x42700000f6fb7fae */ /* 0x000fe8000992186e */
[----:B------:R-:W3:Y:S04]  /*23950*/  LDL.64 R6, [R1+0x690] ;  /* 0x0006900001067983 */ /* 0x000ee80000100a00 */
        /* <DEDUP_REMOVED lines=15> */
[----:B----4-:R-:W-:Y:S04]  /*23a50*/  LDGSTS.E [R251+0x42b00], desc[UR46][R128.64], P3 ;  /* 0x42b0000080fb7fae */ /* 0x010fe8000992186e */
[----:B--2---:R-:W-:Y:S04]  /*23a60*/  LDGSTS.E [R251+0x42f00], desc[UR46][R126.64], P3 ;  /* 0x42f000007efb7fae */ /* 0x004fe8000992186e */
[----:B------:R-:W2:Y:S04]  /*23a70*/  LDL.LU.64 R128, [R1+0x1348] ;  /* 0x0013480001807983 */ /* 0x000ea80000300a00 */
[----:B---3--:R-:W-:Y:S04]  /*23a80*/  LDGSTS.E [R251+0x43300], desc[UR46][R4.64], P3 ;  /* 0x4330000004fb7fae */ /* 0x008fe8000992186e */
[----:B------:R-:W3:Y:S04]  /*23a90*/  LDL.LU.64 R126, [R1+0x1340] ;  /* 0x00134000017e7983 */ /* 0x000ee80000300a00 */
[----:B------:R-:W-:Y:S04]  /*23aa0*/  LDGSTS.E [R251+0x43700], desc[UR46][R244.64], P3 ;  /* 0x43700000f4fb7fae */ /* 0x000fe8000992186e */
[----:B------:R-:W4:Y:S04]  /*23ab0*/  LDL.LU.64 R4, [R1+0x1338] ;  /* 0x0013380001047983 */ /* 0x000f280000300a00 */
[----:B------:R-:W-:Y:S04]  /*23ac0*/  LDGSTS.E [R251+0x43b00], desc[UR46][R6.64], P3 ;  /* 0x43b0000006fb7fae */ /* 0x000fe8000992186e */
[----:B------:R-:W2:Y:S04]  /*23ad0*/  LDL.LU.64 R244, [R1+0x1330] ;  /* 0x0013300001f47983 */ /* 0x000ea80000300a00 */
[----:B------:R-:W-:Y:S04]  /*23ae0*/  LDGSTS.E [R251+0x43f00], desc[UR46][R246.64], P3 ;  /* 0x43f00000f6fb7fae */ /* 0x000fe8000992186e */
[----:B------:R-:W3:Y:S04]  /*23af0*/  LDL.LU.64 R6, [R1+0x1328] ;  /* 0x0013280001067983 */ /* 0x000ee80000300a00 */
[----:B------:R-:W-:Y:S04]  /*23b00*/  LDGSTS.E [R251+0x44300], desc[UR46][R240.64], P3 ;  /* 0x44300000f0fb7fae */ /* 0x000fe8000992186e */
[----:B------:R-:W4:Y:S04]  /*23b10*/  LDL.LU.64 R246, [R1+0x1320] ;  /* 0x0013200001f67983 */ /* 0x000f280000300a00 */
[----:B------:R-:W-:Y:S04]  /*23b20*/  LDGSTS.E [R251+0x44700], desc[UR46][R234.64], P3 ;  /* 0x44700000eafb7fae */ /* 0x000fe8000992186e */
[----:B------:R1:W-:Y:S04]  /*23b30*/  LDGSTS.E [R251+0x44b00], desc[UR46][R10.64], P3 ;  /* 0x44b000000afb7fae */ /* 0x0003e8000992186e */
        /* <DEDUP_REMOVED lines=23> */
[----:B---3--:R-:W-:Y:S04]  /*23cb0*/  LDGSTS.E [R251+0x52b00], desc[UR46][R6.64], P3 ;  /* 0x52b0000006fb7fae */ /* 0x008fe8000992186e */
[----:B--2---:R-:W-:Y:S04]  /*23cc0*/  LDGSTS.E [R251+0x52f00], desc[UR46][R244.64], P3 ;  /* 0x52f00000f4fb7fae */ /* 0x004fe8000992186e */
[----:B------:R-:W-:Y:S04]  /*23cd0*/  LDGSTS.E [R251+0x53300], desc[UR46][R4.64], P3 ;  /* 0x5330000004fb7fae */ /* 0x000fe8000992186e */
[----:B------:R-:W2:Y:S04]  /*23ce0*/  LDL.LU.64 R246, [R1+0x1318] ;  /* 0x0013180001f67983 */ /* 0x000ea80000300a00 */
[----:B------:R-:W-:Y:S04]  /*23cf0*/  LDGSTS.E [R251+0x53700], desc[UR46][R126.64], P3 ;  /* 0x537000007efb7fae */ /* 0x000fe8000992186e */
[----:B------:R-:W3:Y:S04]  /*23d00*/  LDL.LU.64 R6, [R1+0x1310] ;  /* 0x0013100001067983 */ /* 0x000ee80000300a00 */
[----:B------:R-:W-:Y:S04]  /*23d10*/  LDGSTS.E [R251+0x53b00], desc[UR46][R128.64], P3 ;  /* 0x53b0000080fb7fae */ /* 0x000fe8000992186e */
[----:B------:R-:W-:Y:S04]  /*23d20*/  LDGSTS.E [R251+0x53f00], desc[UR46][R144.64], P3 ;  /* 0x53f0000090fb7fae */ /* 0x000fe8000992186e */
[----:B------:R-:W-:Y:S04]  /*23d30*/  LDGSTS.E [R251+0x54300], desc[UR46][R142.64], P3 ;  /* 0x543000008efb7fae */ /* 0x000fe8000992186e */
[----:B------:R4:W-:Y:S04]  /*23d40*/  LDGSTS.E [R251+0x54700], desc[UR46][R140.64], P3 ;  /* 0x547000008cfb7fae */ /* 0x0009e8000992186e */
[----:B------:R-:W-:Y:S04]  /*23d50*/  LDGSTS.E [R251+0x54b00], desc[UR46][R138.64], P3 ;  /* 0x54b000008afb7fae */ /* 0x000fe8000992186e */
[----:B------:R-:W2:Y:S04]  /*23d60*/  LDL.LU.64 R244, [R1+0x1308] ;  /* 0x0013080001f47983 */ /* 0x000ea80000300a00 */
[----:B------:R-:W-:Y:S04]  /*23d70*/  LDGSTS.E [R251+0x54f00], desc[UR46][R136.64], P3 ;  /* 0x54f0000088fb7fae */ /* 0x000fe8000992186e */
[----:B------:R-:W2:Y:S04]  /*23d80*/  LDL.LU.64 R4, [R1+0x1300] ;  /* 0x0013000001047983 */ /* 0x000ea80000300a00 */
[----:B------:R-:W-:Y:S04]  /*23d90*/  LDGSTS.E [R251+0x55300], desc[UR46][R134.64], P3 ;  /* 0x5530000086fb7fae */ /* 0x000fe8000992186e */
[----:B------:R-:W2:Y:S04]  /*23da0*/  LDL.LU.64 R126, [R1+0x970] ;  /* 0x00097000017e7983 */ /* 0x000ea80000300a00 */
[----:B------:R-:W-:Y:S04]  /*23db0*/  LDGSTS.E [R251+0x55700], desc[UR46][R132.64], P3 ;  /* 0x5570000084fb7fae */ /* 0x000fe8000992186e */
[----:B------:R-:W2:Y:S04]  /*23dc0*/  LDL.LU.64 R128, [R1+0x968] ;  /* 0x0009680001807983 */ /* 0x000ea80000300a00 */
[----:B------:R2:W-:Y:S04]  /*23dd0*/  LDGSTS.E [R251+0x55b00], desc[UR46][R130.64], P3 ;  /* 0x55b0000082fb7fae */ /* 0x0005e8000992186e */
[----:B------:R-:W-:Y:S04]  /*23de0*/  LDGSTS.E [R251+0x55f00], desc[UR46][R224.64], P3 ;  /* 0x55f00000e0fb7fae */ /* 0x000fe8000992186e */
[----:B------:R-:W-:Y:S04]  /*23df0*/  LDGSTS.E [R251+0x56300], desc[UR46][R194.64], P3 ;  /* 0x56300000c2fb7fae */ /* 0x000fe8000992186e */
[----:B------:R-:W2:Y:S04]  /*23e00*/  LDL.LU.64 R130, [R1+0x188] ;  /* 0x0001880001827983 */ /* 0x000ea80000300a00 */
[----:B------:R-:W-:Y:S04]  /*23e10*/  LDGSTS.E [R251+0x56700], desc[UR46][R202.64], P3 ;  /* 0x56700000cafb7fae */ /* 0x000fe8000992186e */
[----:B------:R-:W-:Y:S01]  /*23e20*/  LDGSTS.E [R251+0x56b00], desc[UR46][R210.64], P3 ;  /* 0x56b00000d2fb7fae */ /* 0x000fe2000992186e */
[----:B------:R-:W-:-:S02]  /*23e30*/  SEL R34, R238, RZ, P1 ;  /* 0x000000ffee227207 */ /* 0x000fc40000800000 */
[----:B-1----:R-:W-:Y:S01]  /*23e40*/  SEL R10, RZ, 0x4, P2 ;  /* 0x00000004ff0a7807 */ /* 0x002fe20001000000 */
[----:B------:R-:W-:Y:S01]  /*23e50*/  LDGSTS.E [R251+0x56f00], desc[UR46][R218.64], P3 ;  /* 0x56f00000dafb7fae */ /* 0x000fe2000992186e */
[----:B------:R-:W-:Y:S01]  /*23e60*/  SEL R11, RZ, 0x4, P6 ;  /* 0x00000004ff0b7807 */ /* 0x000fe20003000000 */
[----:B------:R-:W1:Y:S02]  /*23e70*/  LDC R238, c[0x0][0x230] ;  /* 0x00008c00ffee7b82 */ /* 0x000e640000000800 */
[----:B------:R-:W-:Y:S04]  /*23e80*/  LDGSTS.E [R251+0x57300], desc[UR46][R100.64], P3 ;  /* 0x5730000064fb7fae */ /* 0x000fe8000992186e */
[----:B------:R-:W-:Y:S04]  /*23e90*/  LDGSTS.E [R251+0x57700], desc[UR46][R108.64], P3 ;  /* 0x577000006cfb7fae */ /* 0x000fe8000992186e */
[----:B------:R-:W-:Y:S01]  /*23ea0*/  LDGSTS.E [R251+0x57b00], desc[UR46][R116.64], P3 ;  /* 0x57b0000074fb7fae */ /* 0x000fe2000992186e */
[----:B------:R-:W-:-:S03]  /*23eb0*/  ISETP.NE.U32.AND P2, PT, R34, RZ, PT ;  /* 0x000000ff2200720c */ /* 0x000fc60003f45070 */
[----:B------:R1:W-:Y:S01]  /*23ec0*/  LDGSTS.E [R251+0x57f00], desc[UR46][R124.64], P3 ;  /* 0x57f000007cfb7fae */ /* 0x0003e2000992186e */
[----:B------:R-:W-:-:S03]  /*23ed0*/  SEL R34, R10, RZ, P1 ;  /* 0x000000ff0a227207 */ /* 0x000fc60000800000 */
[----:B------:R-:W2:Y:S01]  /*23ee0*/  LDL.LU.64 R132, [R1+0x1a0] ;  /* 0x0001a00001847983 */ /* 0x000ea20000300a00 */
[----:B------:R-:W-:-:S03]  /*23ef0*/  SEL R10, R11, RZ, P1 ;  /* 0x000000ff0b0a7207 */ /* 0x000fc60000800000 */
[----:B------:R-:W-:Y:S04]  /*23f00*/  STL.64 [R1+0x1278], R250 ;  /* 0x001278fa01007387 */ /* 0x000fe80000100a00 */
[----:B------:R-:W2:Y:S04]  /*23f10*/  LDL.LU.64 R134, [R1+0x950] ;  /* 0x0009500001867983 */ /* 0x000ea80000300a00 */
[----:B------:R-:W2:Y:S04]  /*23f20*/  LDL.LU.64 R136, [R1+0x948] ;  /* 0x0009480001887983 */ /* 0x000ea80000300a00 */
[----:B------:R-:W2:Y:S04]  /*23f30*/  LDL.LU.64 R138, [R1+0x1e8] ;  /* 0x0001e800018a7983 */ /* 0x000ea80000300a00 */
[----:B------:R-:W0:Y:S01]  /*23f40*/  LDGDEPBAR ;  /* 0x00000000000079af */ /* 0x000e220000000000 */
[----:B---3--:R-:W-:-:S04]  /*23f50*/  LOP3.LUT R35, R6, 0x24, RZ, 0xfc, !PT ;  /* 0x0000002406237812 */ /* 0x008fc800078efcff */
[----:B------:R-:W-:Y:S02]  /*23f60*/  ISETP.GE.AND P3, PT, R35, UR6, PT ;  /* 0x0000000623007c0c */ /* 0x000fe4000bf66270 */
[C---:B------:R-:W-:Y:S02]  /*23f70*/  LOP3.LUT R35, R6.reuse, 0x26, RZ, 0xfc, !PT ;  /* 0x0000002606237812 */ /* 0x040fe400078efcff */
[----:B----4-:R-:W-:Y:S02]  /*23f80*/  LOP3.LUT R141, R6, 0x8, RZ, 0xfc, !PT ;  /* 0x00000008068d7812 */ /* 0x010fe400078efcff */
[----:B------:R-:W-:Y:S02]  /*23f90*/  ISETP.GE.AND P6, PT, R35, UR6, PT ;  /* 0x0000000623007c0c */ /* 0x000fe4000bfc6270 */
[----:B------:R-:W-:Y:S02]  /*23fa0*/  SEL R35, RZ, 0x4, P3 ;  /* 0x00000004ff237807 */ /* 0x000fe40001800000 */
[----:B------:R-:W-:-:S02]  /*23fb0*/  ISETP.NE.U32.AND P3, PT, R10, RZ, PT ;  /* 0x000000ff0a00720c */ /* 0x000fc40003f65070 */
[----:B------:R-:W-:Y:S02]  /*23fc0*/  SEL R10, RZ, 0x4, P6 ;  /* 0x00000004ff0a7807 */ /* 0x000fe40003000000 */
[----:B------:R-:W-:Y:S01]  /*23fd0*/  ISETP.GE.AND P6, PT, R141, UR6, PT ;  /* 0x000000068d007c0c */ /* 0x000fe2000bfc6270 */
[C---:B--2---:R-:W-:Y:S01]  /*23fe0*/  IMAD.WIDE R126, R252.reuse, 0x4, R126 ;  /* 0x00000004fc7e7825 */ /* 0x044fe200078e027e */
[----:B------:R-:W-:Y:S03]  /*23ff0*/  BAR.SYNC.DEFER_BLOCKING 0x0 ;  /* 0x0000000000007b1d */ /* 0x000fe60000010000 */
[----:B------:R-:W-:-:S03]  /*24000*/  IMAD.WIDE R128, R252, 0x4, R128 ;  /* 0x00000004fc807825 */ /* 0x000fc600078e0280 */
[----:B------:R-:W-:Y:S04]  /*24010*/  STL.64 [R1+0xf80], R126 ;  /* 0x000f807e01007387 */ /* 0x000fe80000100a00 */
[----:B------:R-:W-:Y:S01]  /*24020*/  STL.64 [R1+0xf88], R128 ;  /* 0x000f888001007387 */ /* 0x000fe20000100a00 */
[----:B------:R-:W-:Y:S01]  /*24030*/  IMAD.WIDE R130, R252, 0x4, R130 ;  /* 0x00000004fc827825 */ /* 0x000fe200078e0282 */
[----:B------:R-:W-:Y:S02]  /*24040*/  SEL R11, R35, RZ, P1 ;  /* 0x000000ff230b7207 */ /* 0x000fe40000800000 */
[----:B------:R-:W-:Y:S01]  /*24050*/  @!PT LDS RZ, [RZ] ;  /* 0x00000000fffff984 */ /* 0x000fe20000000800 */
[----:B------:R-:W-:Y:S01]  /*24060*/  @!PT LDS RZ, [RZ] ;  /* 0x00000000fffff984 */ /* 0x000fe20000000800 */
[----:B------:R-:W-:Y:S01]  /*24070*/  @!PT LDS RZ, [RZ] ;  /* 0x00000000fffff984 */ /* 0x000fe20000000800 */
[----:B------:R-:W-:Y:S04]  /*24080*/  LDGSTS.E [R0+0xc000], desc[UR46][R126.64], P0 ;  /* 0x0c0000007e007fae */ /* 0x000fe8000812186e */
[----:B------:R-:W-:Y:S04]  /*24090*/  STL.64 [R1+0xf90], R130 ;  /* 0x000f908201007387 */ /* 0x000fe80000100a00 */
[----:B------:R-:W2:Y:S01]  /*240a0*/  LDL.LU.64 R140, [R1+0x1f8] ;  /* 0x0001f800018c7983 */ /* 0x000ea20000300a00 */
[----:B------:R-:W-:-:S02]  /*240b0*/  LOP3.LUT R143, R6, 0xa, RZ, 0xfc, !PT ;  /* 0x0000000a068f7812 */ /* 0x000fc400078efcff */
[----:B------:R-:W-:Y:S01]  /*240c0*/  ISETP.NE.U32.AND P0, PT, R34, RZ, PT ;  /* 0x000000ff2200720c */ /* 0x000fe20003f05070 */
[----:B------:R-:W-:Y:S01]  /*240d0*/  LDGSTS.E [R0+0xc008], desc[UR46][R128.64], P5 ;  /* 0x0c00800080007fae */ /* 0x000fe2000a92186e */
[----:B------:R-:W-:Y:S02]  /*240e0*/  ISETP.NE.U32.AND P5, PT, R11, RZ, PT ;  /* 0x000000ff0b00720c */ /* 0x000fe40003fa5070 */
[----:B------:R-:W-:Y:S01]  /*240f0*/  SEL R10, R10, RZ, P1 ;  /* 0x000000ff0a0a7207 */ /* 0x000fe20000800000 */
[----:B------:R-:W-:Y:S01]  /*24100*/  LDGSTS.E [R0+0xe000], desc[UR46][R130.64], P4 ;  /* 0x0e00000082007fae */ /* 0x000fe2000a12186e */
[----:B------:R-:W-:Y:S02]  /*24110*/  ISETP.GE.AND P4, PT, R143, UR6, PT ;  /* 0x000000068f007c0c */ /* 0x000fe4000bf86270 */
[----:B------:R-:W-:Y:S01]  /*24120*/  LOP3.LUT R145, R6, 0x28, RZ, 0xfc, !PT ;  /* 0x0000002806917812 */ /* 0x000fe200078efcff */
[----:B------:R-:W3:Y:S01]  /*24130*/  LDL.LU.64 R142, [R1+0x930] ;  /* 0x00093000018e7983 */ /* 0x000ee20000300a00 */
[----:B------:R-:W-:-:S02]  /*24140*/  SEL R11, RZ, 0x4, P6 ;  /* 0x00000004ff0b7807 */ /* 0x000fc40003000000 */
[----:B------:R-:W-:Y:S01]  /*24150*/  ISETP.NE.U32.AND P6, PT, R10, RZ, PT ;  /* 0x000000ff0a00720c */ /* 0x000fe20003fc5070 */
[----:B------:R-:W-:Y:S01]  /*24160*/  IMAD.WIDE R132, R252, 0x4, R132 ;  /* 0x00000004fc847825 */ /* 0x000fe200078e0284 */
[----:B------:R-:W-:Y:S02]  /*24170*/  SEL R10, R11, RZ, P1 ;  /* 0x000000ff0b0a7207 */ /* 0x000fe40000800000 */
[----:B------:R-:W-:Y:S02]  /*24180*/  LOP3.LUT R146, R6, 0x2a, RZ, 0xfc, !PT ;  /* 0x0000002a06927812 */ /* 0x000fe400078efcff */
[----:B------:R-:W-:Y:S01]  /*24190*/  LDGSTS.E [R0+0xe008], desc[UR46][R132.64], P2 ;  /* 0x0e00800084007fae */ /* 0x000fe2000912186e */
[----:B------:R-:W-:-:S03]  /*241a0*/  IMAD.WIDE R134, R252, 0x4, R134 ;  /* 0x00000004fc867825 */ /* 0x000fc600078e0286 */
[----:B------:R-:W-:Y:S01]  /*241b0*/  STL.64 [R1+0xf98], R132 ;  /* 0x000f988401007387 */ /* 0x000fe20000100a00 */
[----:B------:R-:W-:Y:S01]  /*241c0*/  ISETP.GE.AND P2, PT, R145, UR6, PT ;  /* 0x0000000691007c0c */ /* 0x000fe2000bf46270 */
[----:B------:R-:W-:Y:S02]  /*241d0*/  IMAD.WIDE R136, R252, 0x4, R136 ;  /* 0x00000004fc887825 */ /* 0x000fe400078e0288 */
[----:B------:R-:W4:Y:S01]  /*241e0*/  LDL.LU.64 R144, [R1+0x920] ;  /* 0x0009200001907983 */ /* 0x000f220000300a00 */
[----:B------:R-:W-:Y:S01]  /*241f0*/  LOP3.LUT R147, R6, 0xc, RZ, 0xfc, !PT ;  /* 0x0000000c06937812 */ /* 0x000fe200078efcff */
[----:B------:R-:W-:Y:S01]  /*24200*/  IMAD.WIDE R138, R252, 0x4, R138 ;  /* 0x00000004fc8a7825 */ /* 0x000fe200078e028a */
[----:B------:R-:W-:Y:S01]  /*24210*/  LOP3.LUT R151, R6, 0xe, RZ, 0xfc, !PT ;  /* 0x0000000e06977812 */ /* 0x000fe200078efcff */
[----:B------:R-:W-:Y:S01]  /*24220*/  LDGSTS.E [R4+0xc000], desc[UR46][R134.64], P0 ;  /* 0x0c00000086047fae */ /* 0x000fe2000812186e */
[----:B------:R-:W-:-:S03]  /*24230*/  ISETP.NE.U32.AND P0, PT, R10, RZ, PT ;  /* 0x000000ff0a00720c */ /* 0x000fc60003f05070 */
[----:B------:R-:W-:Y:S01]  /*24240*/  LDGSTS.E [R4+0xc008], desc[UR46][R136.64], P3 ;  /* 0x0c00800088047fae */ /* 0x000fe2000992186e */
[----:B------:R-:W-:Y:S02]  /*24250*/  SEL R11, RZ, 0x4, P4 ;  /* 0x00000004ff0b7807 */ /* 0x000fe40002000000 */
[----:B------:R-:W-:Y:S01]  /*24260*/  SEL R10, RZ, 0x4, P2 ;  /* 0x00000004ff0a7807 */ /* 0x000fe20001000000 */
[----:B------:R-:W-:Y:S01]  /*24270*/  LDGSTS.E [R4+0xe000], desc[UR46][R138.64], P5 ;  /* 0x0e0000008a047fae */ /* 0x000fe2000a92186e */
[----:B------:R-:W-:Y:S02]  /*24280*/  ISETP.GE.AND P5, PT, R151, UR6, PT ;  /* 0x0000000697007c0c */ /* 0x000fe4000bfa6270 */
[----:B------:R-:W-:Y:S01]  /*24290*/  ISETP.GE.AND P4, PT, R146, UR6, PT ;  /* 0x0000000692007c0c */ /* 0x000fe2000bf86270 */
[----:B------:R-:W-:Y:S01]  /*242a0*/  STL.64 [R1+0xfa0], R134 ;  /* 0x000fa08601007387 */ /* 0x000fe20000100a00 */
[----:B------:R-:W-:Y:S02]  /*242b0*/  ISETP.GE.AND P2, PT, R147, UR6, PT ;  /* 0x0000000693007c0c */ /* 0x000fe4000bf46270 */
[----:B------:R-:W-:Y:S01]  /*242c0*/  LOP3.LUT R151, R6, 0x2c, RZ, 0xfc, !PT ;  /* 0x0000002c06977812 */ /* 0x000fe200078efcff */
[----:B------:R-:W4:Y:S04]  /*242d0*/  LDL.LU.64 R146, [R1+0x238] ;  /* 0x0002380001927983 */ /* 0x000f280000300a00 */
[----:B------:R-:W4:Y:S04]  /*242e0*/  LDL.LU.64 R148, [R1+0x248] ;  /* 0x0002480001947983 */ /* 0x000f280000300a00 */
[----:B------:R-:W-:Y:S04]  /*242f0*/  STL.64 [R1+0xfa8], R136 ;  /* 0x000fa88801007387 */ /* 0x000fe80000100a00 */
[----:B------:R-:W-:Y:S01]  /*24300*/  STL.64 [R1+0xfb0], R138 ;  /* 0x000fb08a01007387 */ /* 0x000fe20000100a00 */
[----:B--2---:R-:W-:-:S05]  /*24310*/  IMAD.WIDE R140, R252, 0x4, R140 ;  /* 0x00000004fc8c7825 */ /* 0x004fca00078e028c */
[----:B------:R-:W-:Y:S01]  /*24320*/  LDGSTS.E [R4+0xe008], desc[UR46][R140.64], P6 ;  /* 0x0e0080008c047fae */ /* 0x000fe2000b12186e */
[----:B------:R-:W-:-:S03]  /*24330*/  ISETP.GE.AND P6, PT, R151, UR6, PT ;  /* 0x0000000697007c0c */ /* 0x000fc6000bfc6270 */
[----:B------:R-:W-:Y:S04]  /*24340*/  STL.64 [R1+0xfb8], R140 ;  /* 0x000fb88c01007387 */ /* 0x000fe80000100a00 */
[----:B------:R-:W2:Y:S01]  /*24350*/  LDL.LU.64 R150, [R1+0x908] ;  /* 0x0009080001967983 */ /* 0x000ea20000300a00 */
[----:B------:R-:W-:Y:S02]  /*24360*/  SEL R11, R11, RZ, P1 ;  /* 0x000000ff0b0b7207 */ /* 0x000fe40000800000 */
[----:B------:R-:W-:Y:S01]  /*24370*/  SEL R10, R10, RZ, P1 ;  /* 0x000000ff0a0a7207 */ /* 0x000fe20000800000 */
[----:B---3--:R-:W-:Y:S01]  /*24380*/  IMAD.WIDE R142, R252, 0x4, R142 ;  /* 0x00000004fc8e7825 */ /* 0x008fe200078e028e */
[----:B------:R-:W-:Y:S01]  /*24390*/  SEL R34, RZ, 0x4, P4 ;  /* 0x00000004ff227807 */ /* 0x000fe20002000000 */
[----:B------:R-:W3:Y:S01]  /*243a0*/  LDL.LU.64 R152, [R1+0x900] ;  /* 0x0009000001987983 */ /* 0x000ee20000300a00 */
[----:B------:R-:W-:-:S02]  /*243b0*/  ISETP.NE.U32.AND P4, PT, R11, RZ, PT ;  /* 0x000000ff0b00720c */ /* 0x000fc40003f85070 */
[----:B------:R-:W-:Y:S01]  /*243c0*/  ISETP.NE.U32.AND P3, PT, R10, RZ, PT ;  /* 0x000000ff0a00720c */ /* 0x000fe20003f65070 */
[----:B------:R-:W-:Y:S01]  /*243d0*/  LDGSTS.E [R5+0xc000], desc[UR46][R142.64], P0 ;  /* 0x0c0000008e057fae */ /* 0x000fe2000812186e */
[----:B------:R-:W-:Y:S02]  /*243e0*/  SEL R10, RZ, 0x4, P2 ;  /* 0x00000004ff0a7807 */ /* 0x000fe40001000000 */
[----:B------:R-:W-:Y:S02]  /*243f0*/  SEL R11, R34, RZ, P1 ;  /* 0x000000ff220b7207 */ /* 0x000fe40000800000 */
[----:B------:R-:W-:Y:S02]  /*24400*/  LOP3.LUT R155, R6, 0x2e, RZ, 0xfc, !PT ;  /* 0x0000002e069b7812 */ /* 0x000fe400078efcff */
[----:B------:R-:W-:Y:S02]  /*24410*/  ISETP.NE.U32.AND P2, PT, R11, RZ, PT ;  /* 0x000000ff0b00720c */ /* 0x000fe40003f45070 */
[----:B------:R-:W-:Y:S01]  /*24420*/  SEL R10, R10, RZ, P1 ;  /* 0x000000ff0a0a7207 */ /* 0x000fe20000800000 */
[----:B------:R-:W-:Y:S01]  /*24430*/  STL.64 [R1+0xfc0], R142 ;  /* 0x000fc08e01007387 */ /* 0x000fe20000100a00 */
[----:B------:R-:W-:Y:S01]  /*24440*/  SEL R11, RZ, 0x4, P5 ;  /* 0x00000004ff0b7807 */ /* 0x000fe20002800000 */
[----:B----4-:R-:W-:Y:S01]  /*24450*/  IMAD.WIDE R144, R252, 0x4, R144 ;  /* 0x00000004fc907825 */ /* 0x010fe200078e0290 */
[----:B------:R-:W-:-:S02]  /*24460*/  ISETP.GE.AND P0, PT, R155, UR6, PT ;  /* 0x000000069b007c0c */ /* 0x000fc4000bf06270 */
[----:B------:R-:W4:Y:S01]  /*24470*/  LDL.LU.64 R154, [R1+0x8f8] ;  /* 0x0008f800019a7983 */ /* 0x000f220000300a00 */
[----:B------:R-:W-:Y:S02]  /*24480*/  ISETP.NE.U32.AND P5, PT, R10, RZ, PT ;  /* 0x000000ff0a00720c */ /* 0x000fe40003fa5070 */
[----:B------:R-:W-:Y:S01]  /*24490*/  SEL R10, R11, RZ, P1 ;  /* 0x000000ff0b0a7207 */ /* 0x000fe20000800000 */
[----:B------:R-:W-:Y:S01]  /*244a0*/  LDGSTS.E [R5+0xc008], desc[UR46][R144.64], P4 ;  /* 0x0c00800090057fae */ /* 0x000fe2000a12186e */
[C---:B------:R-:W-:Y:S02]  /*244b0*/  LOP3.LUT R156, R6.reuse, 0x10, RZ, 0xfc, !PT ;  /* 0x00000010069c7812 */ /* 0x040fe400078efcff */
[----:B------:R-:W-:Y:S02]  /*244c0*/  LOP3.LUT R157, R6, 0x12, RZ, 0xfc, !PT ;  /* 0x00000012069d7812 */ /* 0x000fe400078efcff */
[----:B------:R-:W-:Y:S01]  /*244d0*/  ISETP.NE.U32.AND P4, PT, R10, RZ, PT ;  /* 0x000000ff0a00720c */ /* 0x000fe20003f85070 */
[----:B------:R-:W-:Y:S01]  /*244e0*/  STL.64 [R1+0xfc8], R144 ;  /* 0x000fc89001007387 */ /* 0x000fe20000100a00 */
[----:B------:R-:W-:-:S02]  /*244f0*/  SEL R11, RZ, 0x4, P6 ;  /* 0x00000004ff0b7807 */ /* 0x000fc40003000000 */
[----:B------:R-:W-:Y:S02]  /*24500*/  SEL R10, RZ, 0x4, P0 ;  /* 0x00000004ff0a7807 */ /* 0x000fe40000000000 */
[----:B------:R-:W-:Y:S02]  /*24510*/  ISETP.GE.AND P6, PT, R156, UR6, PT ;  /* 0x000000069c007c0c */ /* 0x000fe4000bfc6270 */
[----:B------:R-:W-:Y:S01]  /*24520*/  ISETP.GE.AND P0, PT, R157, UR6, PT ;  /* 0x000000069d007c0c */ /* 0x000fe2000bf06270 */
[C---:B------:R-:W-:Y:S01]  /*24530*/  IMAD.WIDE R146, R252.reuse, 0x4, R146 ;  /* 0x00000004fc927825 */ /* 0x040fe200078e0292 */
[----:B------:R-:W4:Y:S01]  /*24540*/  LDL.LU.64 R156, [R1+0x8f0] ;  /* 0x0008f000019c7983 */ /* 0x000f220000300a00 */
[----:B------:R-:W-:Y:S02]  /*24550*/  SEL R11, R11, RZ, P1 ;  /* 0x000000ff0b0b7207 */ /* 0x000fe40000800000 */
[----:B------:R-:W-:Y:S01]  /*24560*/  IMAD.WIDE R148, R252, 0x4, R148 ;  /* 0x00000004fc947825 */ /* 0x000fe200078e0294 */
[----:B------:R-:W-:Y:S01]  /*24570*/  LOP3.LUT R161, R6, 0x30, RZ, 0xfc, !PT ;  /* 0x0000003006a17812 */ /* 0x000fe200078efcff */
[----:B------:R-:W4:Y:S01]  /*24580*/  LDL.LU.64 R158, [R1+0x8e8] ;  /* 0x0008e800019e7983 */ /* 0x000f220000300a00 */
[----:B------:R-:W-:-:S02]  /*24590*/  SEL R34, RZ, 0x4, P6 ;  /* 0x00000004ff227807 */ /* 0x000fc40003000000 */
[----:B------:R-:W-:Y:S01]  /*245a0*/  SEL R10, R10, RZ, P1 ;  /* 0x000000ff0a0a7207 */ /* 0x000fe20000800000 */
[----:B------:R-:W-:Y:S01]  /*245b0*/  STL.64 [R1+0xfd0], R146 ;  /* 0x000fd09201007387 */ /* 0x000fe20000100a00 */
[----:B------:R-:W-:-:S03]  /*245c0*/  ISETP.NE.U32.AND P6, PT, R11, RZ, PT ;  /* 0x000000ff0b00720c */ /* 0x000fc60003fc5070 */
[----:B------:R-:W-:Y:S01]  /*245d0*/  LDGSTS.E [R5+0xe000], desc[UR46][R146.64], P3 ;  /* 0x0e00000092057fae */ /* 0x000fe2000992186e */
[----:B------:R-:W-:-:S03]  /*245e0*/  SEL R11, R34, RZ, P1 ;  /* 0x000000ff220b7207 */ /* 0x000fc60000800000 */
[----:B------:R-:W-:Y:S01]  /*245f0*/  STL.64 [R1+0xfe0], R4 ;  /* 0x000fe00401007387 */ /* 0x000fe20000100a00 */
[----:B------:R-:W-:-:S03]  /*24600*/  LOP3.LUT R163, R6, 0x32, RZ, 0xfc, !PT ;  /* 0x0000003206a37812 */ /* 0x000fc600078efcff */
[----:B------:R-:W-:Y:S01]  /*24610*/  LDGSTS.E [R5+0xe008], desc[UR46][R148.64], P2 ;  /* 0x0e00800094057fae */ /* 0x000fe2000912186e */
[----:B------:R-:W-:-:S03]  /*24620*/  ISETP.GE.AND P2, PT, R161, UR6, PT ;  /* 0x00000006a1007c0c */ /* 0x000fc6000bf46270 */
[----:B------:R-:W-:Y:S01]  /*24630*/  STL.64 [R1+0xfd8], R148 ;  /* 0x000fd89401007387 */ /* 0x000fe20000100a00 */
[----:B------:R-:W-:Y:S02]  /*24640*/  ISETP.NE.U32.AND P3, PT, R10, RZ, PT ;  /* 0x000000ff0a00720c */ /* 0x000fe40003f65070 */
[----:B------:R-:W-:Y:S02]  /*24650*/  SEL R10, RZ, 0x4, P0 ;  /* 0x00000004ff0a7807 */ /* 0x000fe40000000000 */
[----:B------:R-:W-:Y:S02]  /*24660*/  ISETP.NE.U32.AND P0, PT, R11, RZ, PT ;  /* 0x000000ff0b00720c */ /* 0x000fe40003f05070 */
[----:B------:R-:W-:Y:S02]  /*24670*/  SEL R11, RZ, 0x4, P2 ;  /* 0x00000004ff0b7807 */ /* 0x000fe40001000000 */
[----:B------:R-:W-:Y:S01]  /*24680*/  ISETP.GE.AND P2, PT, R163, UR6, PT ;  /* 0x00000006a3007c0c */ /* 0x000fe2000bf46270 */
[----:B--2---:R-:W-:-:S05]  /*24690*/  IMAD.WIDE R150, R252, 0x4, R150 ;  /* 0x00000004fc967825 */ /* 0x004fca00078e0296 */
[----:B------:R2:W-:Y:S04]  /*246a0*/  STL.64 [R1+0xfe8], R150 ;  /* 0x000fe89601007387 */ /* 0x0005e80000100a00 */
[----:B------:R-:W2:Y:S04]  /*246b0*/  LDL.LU.64 R160, [R1+0x8e0] ;  /* 0x0008e00001a07983 */ /* 0x000ea80000300a00 */
[----:B------:R-:W2:Y:S01]  /*246c0*/  LDL.LU.64 R162, [R1+0x8d8] ;  /* 0x0008d80001a27983 */ /* 0x000ea20000300a00 */
[----:B---3--:R-:W-:Y:S01]  /*246d0*/  IMAD.WIDE R152, R252, 0x4, R152 ;  /* 0x00000004fc987825 */ /* 0x008fe200078e0298 */
[----:B------:R-:W-:-:S02]  /*246e0*/  LOP3.LUT R165, R6, 0x14, RZ, 0xfc, !PT ;  /* 0x0000001406a57812 */ /* 0x000fc400078efcff */
[----:B------:R-:W-:Y:S01]  /*246f0*/  SEL R10, R10, RZ, P1 ;  /* 0x000000ff0a0a7207 */ /* 0x000fe20000800000 */
[----:B------:R-:W-:Y:S03]  /*24700*/  LDGSTS.E [R7+0xc000], desc[UR46][R150.64], P5 ;  /* 0x0c00000096077fae */ /* 0x000fe6000a92186e */
[----:B------:R-:W-:Y:S01]  /*24710*/  ISETP.NE.U32.AND P5, PT, R10, RZ, PT ;  /* 0x000000ff0a00720c */ /* 0x000fe20003fa5070 */
[----:B------:R-:W-:Y:S01]  /*24720*/  LDGSTS.E [R7+0xc008], desc[UR46][R152.64], P4 ;  /* 0x0c00800098077fae */ /* 0x000fe2000a12186e */
[----:B------:R-:W-:Y:S01]  /*24730*/  ISETP.GE.AND P4, PT, R165, UR6, PT ;  /* 0x00000006a5007c0c */ /* 0x000fe2000bf86270 */
[----:B----4-:R-:W-:Y:S02]  /*24740*/  IMAD.WIDE R154, R252, 0x4, R154 ;  /* 0x00000004fc9a7825 */ /* 0x010fe400078e029a */
[----:B------:R-:W-:Y:S01]  /*24750*/  STL.64 [R1+0xff0], R152 ;  /* 0x000ff09801007387 */ /* 0x000fe20000100a00 */
[----:B------:R-:W-:-:S03]  /*24760*/  SEL R10, R11, RZ, P1 ;  /* 0x000000ff0b0a7207 */ /* 0x000fc60000800000 */
[----:B------:R-:W3:Y:S01]  /*24770*/  LDL.LU.64 R164, [R1+0x8d0] ;  /* 0x0008d00001a47983 */ /* 0x000ee20000300a00 */
[C---:B------:R-:W-:Y:S02]  /*24780*/  LOP3.LUT R166, R6.reuse, 0x16, RZ, 0xfc, !PT ;  /* 0x0000001606a67812 */ /* 0x040fe400078efcff */
[----:B------:R-:W-:Y:S01]  /*24790*/  LOP3.LUT R167, R6, 0x34, RZ, 0xfc, !PT ;  /* 0x0000003406a77812 */ /* 0x000fe200078efcff */
[----:B------:R-:W-:Y:S01]  /*247a0*/  LDGSTS.E [R7+0xe000], desc[UR46][R154.64], P6 ;  /* 0x0e0000009a077fae */ /* 0x000fe2000b12186e */
[----:B------:R-:W-:Y:S02]  /*247b0*/  ISETP.NE.U32.AND P6, PT, R10, RZ, PT ;  /* 0x000000ff0a00720c */ /* 0x000fe40003fc5070 */
[----:B------:R-:W-:Y:S02]  /*247c0*/  SEL R11, RZ, 0x4, P2 ;  /* 0x00000004ff0b7807 */ /* 0x000fe40001000000 */
[----:B------:R-:W-:Y:S02]  /*247d0*/  SEL R10, RZ, 0x4, P4 ;  /* 0x00000004ff0a7807 */ /* 0x000fe40002000000 */
[----:B------:R-:W-:Y:S01]  /*247e0*/  ISETP.GE.AND P2, PT, R166, UR6, PT ;  /* 0x00000006a6007c0c */ /* 0x000fe2000bf46270 */
[----:B------:R-:W-:Y:S01]  /*247f0*/  STL.64 [R1+0xff8], R154 ;  /* 0x000ff89a01007387 */ /* 0x000fe20000100a00 */
[----:B------:R-:W-:Y:S01]  /*24800*/  ISETP.GE.AND P4, PT, R167, UR6, PT ;  /* 0x00000006a7007c0c */ /* 0x000fe2000bf86270 */
[----:B------:R-:W-:Y:S01]  /*24810*/  IMAD.WIDE R156, R252, 0x4, R156 ;  /* 0x00000004fc9c7825 */ /* 0x000fe200078e029c */
[----:B------:R-:W-:Y:S01]  /*24820*/  SEL R11, R11, RZ, P1 ;  /* 0x000000ff0b0b7207 */ /* 0x000fe20000800000 */
[----:B------:R-:W4:Y:S01]  /*24830*/  LDL.LU.64 R166, [R1+0x8c8] ;  /* 0x0008c80001a67983 */ /* 0x000f220000300a00 */
[----:B------:R-:W-:-:S02]  /*24840*/  SEL R10, R10, RZ, P1 ;  /* 0x000000ff0a0a7207 */ /* 0x000fc40000800000 */
[----:B------:R-:W-:Y:S01]  /*24850*/  SEL R34, RZ, 0x4, P2 ;  /* 0x00000004ff227807 */ /* 0x000fe20001000000 */
[----:B------:R-:W-:Y:S01]  /*24860*/  IMAD.WIDE R158, R252, 0x4, R158 ;  /* 0x00000004fc9e7825 */ /* 0x000fe200078e029e */
[----:B------:R-:W-:Y:S01]  /*24870*/  LOP3.LUT R171, R6, 0x36, RZ, 0xfc, !PT ;  /* 0x0000003606ab7812 */ /* 0x000fe200078efcff */
[----:B------:R1:W-:Y:S01]  /*24880*/  LDGSTS.E [R7+0xe008], desc[UR46][R156.64], P3 ;  /* 0x0e0080009c077fae */ /* 0x0003e2000992186e */
[----:B------:R-:W-:Y:S02]  /*24890*/  ISETP.NE.U32.AND P2, PT, R11, RZ, PT ;  /* 0x000000ff0b00720c */ /* 0x000fe40003f45070 */
[----:B------:R-:W-:Y:S01]  /*248a0*/  ISETP.NE.U32.AND P3, PT, R10, RZ, PT ;  /* 0x000000ff0a00720c */ /* 0x000fe20003f65070 */
[----:B------:R-:W4:Y:S01]  /*248b0*/  LDL.LU.64 R168, [R1+0x8c0] ;  /* 0x0008c00001a87983 */ /* 0x000f220000300a00 */
[----:B------:R-:W-:Y:S02]  /*248c0*/  SEL R10, RZ, 0x4, P4 ;  /* 0x00000004ff0a7807 */ /* 0x000fe40002000000 */
[----:B------:R-:W-:Y:S01]  /*248d0*/  SEL R11, R34, RZ, P1 ;  /* 0x000000ff220b7207 */ /* 0x000fe20000800000 */
[----:B------:R-:W-:Y:S01]  /*248e0*/  LDGSTS.E [R244+0xc000], desc[UR46][R158.64], P0 ;  /* 0x0c0000009ef47fae */ /* 0x000fe2000812186e */
[----:B------:R-:W-:-:S02]  /*248f0*/  ISETP.GE.AND P4, PT, R171, UR6, PT ;  /* 0x00000006ab007c0c */ /* 0x000fc4000bf86270 */
[----:B------:R-:W-:Y:S01]  /*24900*/  LOP3.LUT R173, R6, 0x18, RZ, 0xfc, !PT ;  /* 0x0000001806ad7812 */ /* 0x000fe200078efcff */
[----:B------:R-:W-:Y:S01]  /*24910*/  STL.64 [R1+0x1000], R156 ;  /* 0x0010009c01007387 */ /* 0x000fe20000100a00 */
[----:B------:R-:W-:Y:S02]  /*24920*/  ISETP.NE.U32.AND P0, PT, R11, RZ, PT ;  /* 0x000000ff0b00720c */ /* 0x000fe40003f05070 */
[----:B------:R-:W-:Y:S01]  /*24930*/  SEL R11, RZ, 0x4, P4 ;  /* 0x00000004ff0b7807 */ /* 0x000fe20002000000 */
[----:B------:R-:W-:Y:S01]  /*24940*/  STL.64 [R1+0x1008], R158 ;  /* 0x0010089e01007387 */ /* 0x000fe20000100a00 */
[----:B------:R-:W-:-:S03]  /*24950*/  ISETP.GE.AND P4, PT, R173, UR6, PT ;  /* 0x00000006ad007c0c */ /* 0x000fc6000bf86270 */
[----:B------:R-:W4:Y:S01]  /*24960*/  LDL.LU.64 R170, [R1+0x8b8] ;  /* 0x0008b80001aa7983 */ /* 0x000f220000300a00 */
[----:B------:R-:W-:Y:S01]  /*24970*/  LOP3.LUT R175, R6, 0x1a, RZ, 0xfc, !PT ;  /* 0x0000001a06af7812 */ /* 0x000fe200078efcff */
[----:B--2---:R-:W-:-:S04]  /*24980*/  IMAD.WIDE R160, R252, 0x4, R160 ;  /* 0x00000004fca07825 */ /* 0x004fc800078e02a0 */
[----:B------:R-:W-:Y:S01]  /*24990*/  IMAD.WIDE R162, R252, 0x4, R162 ;  /* 0x00000004fca27825 */ /* 0x000fe200078e02a2 */
[----:B------:R-:W-:Y:S04]  /*249a0*/  STL.64 [R1+0x1010], R160 ;  /* 0x001010a001007387 */ /* 0x000fe80000100a00 */
[----:B------:R-:W2:Y:S04]  /*249b0*/  LDL.LU.64 R172, [R1+0x8b0] ;  /* 0x0008b00001ac7983 */ /* 0x000ea80000300a00 */
[----:B------:R-:W-:Y:S04]  /*249c0*/  LDGSTS.E [R244+0xc008], desc[UR46][R160.64], P5 ;  /* 0x0c008000a0f47fae */ /* 0x000fe8000a92186e */
[----:B------:R-:W-:Y:S01]  /*249d0*/  LDGSTS.E [R244+0xe000], desc[UR46][R162.64], P6 ;  /* 0x0e000000a2f47fae */ /* 0x000fe2000b12186e */
[----:B------:R-:W-:-:S03]  /*249e0*/  ISETP.GE.AND P6, PT, R175, UR6, PT ;  /* 0x00000006af007c0c */ /* 0x000fc6000bfc6270 */
[----:B------:R-:W-:Y:S04]  /*249f0*/  STL.64 [R1+0x1018], R162 ;  /* 0x001018a201007387 */ /* 0x000fe80000100a00 */
[----:B------:R-:W2:Y:S01]  /*24a00*/  LDL.LU.64 R174, [R1+0x8a8] ;  /* 0x0008a80001ae7983 */ /* 0x000ea20000300a00 */
[----:B------:R-:W-:Y:S01]  /*24a10*/  SEL R10, R10, RZ, P1 ;  /* 0x000000ff0a0a7207 */ /* 0x000fe20000800000 */
[----:B---3--:R-:W-:-:S03]  /*24a20*/  IMAD.WIDE R164, R252, 0x4, R164 ;  /* 0x00000004fca47825 */ /* 0x008fc600078e02a4 */
[----:B------:R-:W-:Y:S02]  /*24a30*/  ISETP.NE.U32.AND P5, PT, R10, RZ, PT ;  /* 0x000000ff0a00720c */ /* 0x000fe40003fa5070 */
[----:B------:R-:W-:Y:S01]  /*24a40*/  SEL R10, R11, RZ, P1 ;  /* 0x000000ff0b0a7207 */ /* 0x000fe20000800000 */
[----:B------:R-:W-:Y:S01]  /*24a50*/  LDGSTS.E [R244+0xe008], desc[UR46][R164.64], P2 ;  /* 0x0e008000a4f47fae */ /* 0x000fe2000912186e */
[----:B------:R-:W-:Y:S02]  /*24a60*/  LOP3.LUT R176, R6, 0x38, RZ, 0xfc, !PT ;  /* 0x0000003806b07812 */ /* 0x000fe400078efcff */
[----:B------:R-:W-:Y:S02]  /*24a70*/  ISETP.NE.U32.AND P2, PT, R10, RZ, PT ;  /* 0x000000ff0a00720c */ /* 0x000fe40003f45070 */
[----:B------:R-:W-:Y:S02]  /*24a80*/  SEL R11, RZ, 0x4, P4 ;  /* 0x00000004ff0b7807 */ /* 0x000fe40002000000 */
[----:B------:R-:W-:Y:S01]  /*24a90*/  SEL R10, RZ, 0x4, P6 ;  /* 0x00000004ff0a7807 */ /* 0x000fe20003000000 */
[----:B----4-:R-:W-:Y:S01]  /*24aa0*/  IMAD.WIDE R166, R252, 0x4, R166 ;  /* 0x00000004fca67825 */ /* 0x010fe200078e02a6 */
[----:B------:R-:W-:-:S02]  /*24ab0*/  LOP3.LUT R177, R6, 0x3a, RZ, 0xfc, !PT ;  /* 0x0000003a06b17812 */ /* 0x000fc400078efcff */
[----:B------:R-:W-:Y:S02]  /*24ac0*/  ISETP.GE.AND P4, PT, R176, UR6, PT ;  /* 0x00000006b0007c0c */ /* 0x000fe4000bf86270 */
[----:B------:R-:W-:Y:S01]  /*24ad0*/  SEL R11, R11, RZ, P1 ;  /* 0x000000ff0b0b7207 */ /* 0x000fe20000800000 */
[----:B------:R-:W-:Y:S01]  /*24ae0*/  IMAD.WIDE R168, R252, 0x4, R168 ;  /* 0x00000004fca87825 */ /* 0x000fe200078e02a8 */
[----:B------:R-:W-:Y:S01]  /*24af0*/  SEL R10, R10, RZ, P1 ;  /* 0x000000ff0a0a7207 */ /* 0x000fe20000800000 */
[----:B------:R-:W-:Y:S01]  /*24b00*/  LDGSTS.E [R245+0xc000], desc[UR46][R166.64], P3 ;  /* 0x0c000000a6f57fae */ /* 0x000fe2000992186e */
[----:B------:R-:W-:Y:S02]  /*24b10*/  ISETP.GE.AND P6, PT, R177, UR6, PT ;  /* 0x00000006b1007c0c */ /* 0x000fe4000bfc6270 */
[----:B------:R-:W-:Y:S01]  /*24b20*/  SEL R34, RZ, 0x4, P4 ;  /* 0x00000004ff227807 */ /* 0x000fe20002000000 */
[----:B------:R-:W-:Y:S01]  /*24b30*/  LDGSTS.E [R245+0xc008], desc[UR46][R168.64], P0 ;  /* 0x0c008000a8f57fae */ /* 0x000fe2000812186e */
[----:B------:R-:W-:-:S02]  /*24b40*/  LOP3.LUT R177, R6, 0x1c, RZ, 0xfc, !PT ;  /* 0x0000001c06b17812 */ /* 0x000fc400078efcff */
[----:B------:R-:W-:Y:S02]  /*24b50*/  ISETP.NE.U32.AND P4, PT, R11, RZ, PT ;  /* 0x000000ff0b00720c */ /* 0x000fe40003f85070 */
[----:B------:R-:W-:Y:S02]  /*24b60*/  ISETP.NE.U32.AND P3, PT, R10, RZ, PT ;  /* 0x000000ff0a00720c */ /* 0x000fe40003f65070 */
[----:B------:R-:W-:Y:S02]  /*24b70*/  SEL R10, RZ, 0x4, P6 ;  /* 0x00000004ff0a7807 */ /* 0x000fe40003000000 */
[----:B------:R-:W-:Y:S02]  /*24b80*/  SEL R11, R34, RZ, P1 ;  /* 0x000000ff220b7207 */ /* 0x000fe40000800000 */
[----:B------:R-:W-:Y:S02]  /*24b90*/  ISETP.GE.AND P6, PT, R177, UR6, PT ;  /* 0x00000006b1007c0c */ /* 0x000fe4000bfc6270 */
[----:B------:R-:W-:Y:S01]  /*24ba0*/  LOP3.LUT R183, R6, 0x1e, RZ, 0xfc, !PT ;  /* 0x0000001e06b77812 */ /* 0x000fe200078efcff */
[----:B------:R-:W-:Y:S01]  /*24bb0*/  IMAD.WIDE R170, R252, 0x4, R170 ;  /* 0x00000004fcaa7825 */ /* 0x000fe200078e02aa */
[----:B------:R-:W-:-:S02]  /*24bc0*/  ISETP.NE.U32.AND P0, PT, R11, RZ, PT ;  /* 0x000000ff0b00720c */ /* 0x000fc40003f05070 */
[----:B------:R-:W-:Y:S02]  /*24bd0*/  SEL R11, RZ, 0x4, P6 ;  /* 0x00000004ff0b7807 */ /* 0x000fe40003000000 */
[----:B------:R-:W-:Y:S01]  /*24be0*/  ISETP.GE.AND P6, PT, R183, UR6, PT ;  /* 0x00000006b7007c0c */ /* 0x000fe2000bfc6270 */
[----:B------:R-:W-:Y:S01]  /*24bf0*/  STL.64 [R1+0x1020], R164 ;  /* 0x001020a401007387 */ /* 0x000fe20000100a00 */
[----:B------:R-:W-:Y:S02]  /*24c00*/  LOP3.LUT R183, R6, 0x3c, RZ, 0xfc, !PT ;  /* 0x0000003c06b77812 */ /* 0x000fe400078efcff */
[----:B------:R-:W-:Y:S01]  /*24c10*/  SEL R10, R10, RZ, P1 ;  /* 0x000000ff0a0a7207 */ /* 0x000fe20000800000 */
[----:B------:R-:W-:Y:S04]  /*24c20*/  STL.64 [R1+0x1028], R166 ;  /* 0x001028a601007387 */ /* 0x000fe80000100a00 */
[----:B------:R-:W-:Y:S04]  /*24c30*/  LDGSTS.E [R245+0xe000], desc[UR46][R170.64], P5 ;  /* 0x0e000000aaf57fae */ /* 0x000fe8000a92186e */
[----:B------:R-:W-:Y:S01]  /*24c40*/  STL.64 [R1+0x1030], R168 ;  /* 0x001030a801007387 */ /* 0x000fe20000100a00 */
[----:B------:R-:W-:-:S03]  /*24c50*/  ISETP.NE.U32.AND P5, PT, R10, RZ, PT ;  /* 0x000000ff0a00720c */ /* 0x000fc60003fa5070 */
[----:B------:R-:W3:Y:S01]  /*24c60*/  LDL.LU.64 R176, [R1+0x8a0] ;  /* 0x0008a00001b07983 */ /* 0x000ee20000300a00 */
[----:B------:R-:W-:-:S03]  /*24c70*/  SEL R10, R11, RZ, P1 ;  /* 0x000000ff0b0a7207 */ /* 0x000fc60000800000 */
[----:B------:R-:W4:Y:S01]  /*24c80*/  LDL.LU.64 R178, [R1+0x898] ;  /* 0x0008980001b27983 */ /* 0x000f220000300a00 */
[----:B------:R-:W-:-:S03]  /*24c90*/  SEL R11, RZ, 0x4, P6 ;  /* 0x00000004ff0b7807 */ /* 0x000fc60003000000 */
[----:B------:R-:W4:Y:S04]  /*24ca0*/  LDL.LU.64 R180, [R1+0x890] ;  /* 0x0008900001b47983 */ /* 0x000f280000300a00 */
[----:B------:R-:W-:Y:S04]  /*24cb0*/  STL.64 [R1+0x1038], R170 ;  /* 0x001038aa01007387 */ /* 0x000fe80000100a00 */
[----:B------:R-:W-:Y:S01]  /*24cc0*/  STL.64 [R1+0x1048], R244 ;  /* 0x001048f401007387 */ /* 0x000fe20000100a00 */
[----:B--2---:R-:W-:-:S05]  /*24cd0*/  IMAD.WIDE R172, R252, 0x4, R172 ;  /* 0x00000004fcac7825 */ /* 0x004fca00078e02ac */
[----:B------:R-:W-:Y:S01]  /*24ce0*/  LDGSTS.E [R245+0xe008], desc[UR46][R172.64], P2 ;  /* 0x0e008000acf57fae */ /* 0x000fe2000912186e */
[----:B------:R-:W-:Y:S02]  /*24cf0*/  ISETP.GE.AND P2, PT, R183, UR6, PT ;  /* 0x00000006b7007c0c */ /* 0x000fe4000bf46270 */
[----:B------:R-:W-:Y:S01]  /*24d00*/  LOP3.LUT R183, R6, 0x3e, RZ, 0xfc, !PT ;  /* 0x0000003e06b77812 */ /* 0x000fe200078efcff */
[----:B------:R-:W-:Y:S01]  /*24d10*/  STL.64 [R1+0x1040], R172 ;  /* 0x001040ac01007387 */ /* 0x000fe20000100a00 */
[----:B------:R-:W-:Y:S02]  /*24d20*/  IMAD.WIDE R174, R252, 0x4, R174 ;  /* 0x00000004fcae7825 */ /* 0x000fe400078e02ae */
[----:B------:R-:W-:-:S03]  /*24d30*/  ISETP.GE.AND P6, PT, R183, UR6, PT ;  /* 0x00000006b7007c0c */ /* 0x000fc6000bfc6270 */
[----:B------:R-:W-:Y:S04]  /*24d40*/  STL.64 [R1+0x1050], R174 ;  /* 0x001050ae01007387 */ /* 0x000fe80000100a00 */
[----:B------:R-:W2:Y:S04]  /*24d50*/  LDL.LU.64 R182, [R1+0x888] ;  /* 0x0008880001b67983 */ /* 0x000ea80000300a00 */
[----:B------:R-:W2:Y:S01]  /*24d60*/  LDL.LU.64 R184, [R1+0x880] ;  /* 0x0008800001b87983 */ /* 0x000ea20000300a00 */
[----:B------:R-:W1:Y:S03]  /*24d70*/  S2R R234, SR_TID.X ;  /* 0x0000000000ea7919 */ /* 0x000e660000002100 */
[----:B------:R-:W2:Y:S01]  /*24d80*/  LDL.LU.64 R186, [R1+0x878] ;  /* 0x0008780001ba7983 */ /* 0x000ea20000300a00 */
[----:B------:R-:W-:-:S03]  /*24d90*/  LOP3.LUT R241, R6, 0x2, RZ, 0xfc, !PT ;  /* 0x0000000206f17812 */ /* 0x000fc600078efcff */
[----:B------:R-:W2:Y:S01]  /*24da0*/  LDL.LU.64 R188, [R1+0x870] ;  /* 0x0008700001bc7983 */ /* 0x000ea20000300a00 */
[----:B---3--:R-:W-:Y:S01]  /*24db0*/  IMAD.WIDE R176, R252, 0x4, R176 ;  /* 0x00000004fcb07825 */ /* 0x008fe200078e02b0 */
[----:B-1----:R-:W-:Y:S02]  /*24dc0*/  LOP3.LUT R240, R234, 0x3f, RZ, 0xc0, !PT ;  /* 0x0000003feaf07812 */ /* 0x002fe400078ec0ff */
[----:B------:R-:W-:Y:S01]  /*24dd0*/  LDGSTS.E [R246+0xc000], desc[UR46][R174.64], P4 ;  /* 0x0c000000aef67fae */ /* 0x000fe2000a12186e */
[----:B----4-:R-:W-:-:S04]  /*24de0*/  IMAD.WIDE R178, R252, 0x4, R178 ;  /* 0x00000004fcb27825 */ /* 0x010fc800078e02b2 */
[C---:B------:R-:W-:Y:S01]  /*24df0*/  IMAD.WIDE R180, R252.reuse, 0x4, R180 ;  /* 0x00000004fcb47825 */ /* 0x040fe200078e02b4 */
[----:B------:R-:W-:Y:S04]  /*24e00*/  STL.64 [R1+0x1058], R176 ;  /* 0x001058b001007387 */ /* 0x000fe80000100a00 */
[----:B------:R-:W-:Y:S04]  /*24e10*/  STL.64 [R1+0x1060], R178 ;  /* 0x001060b201007387 */ /* 0x000fe80000100a00 */
[----:B------:R-:W-:Y:S04]  /*24e20*/  STL.64 [R1+0x1068], R180 ;  /* 0x001068b401007387 */ /* 0x000fe80000100a00 */
[----:B------:R-:W-:Y:S01]  /*24e30*/  STL.64 [R1+0x1070], R240 ;  /* 0x001070f001007387 */ /* 0x000fe20000100a00 */
[----:B--2---:R-:W-:-:S04]  /*24e40*/  IMAD.WIDE R182, R252, 0x4, R182 ;  /* 0x00000004fcb67825 */ /* 0x004fc800078e02b6 */
[----:B------:R-:W-:Y:S01]  /*24e50*/  IMAD.WIDE R184, R252, 0x4, R184 ;  /* 0x00000004fcb87825 */ /* 0x000fe200078e02b8 */
[----:B------:R-:W-:Y:S04]  /*24e60*/  STL.64 [R1+0x1078], R182 ;  /* 0x001078b601007387 */ /* 0x000fe80000100a00 */
[----:B------:R-:W-:Y:S04]  /*24e70*/  STL.64 [R1+0x1080], R184 ;  /* 0x001080b801007387 */ /* 0x000fe80000100a00 */
[----:B------:R1:W-:Y:S04]  /*24e80*/  STL.64 [R1+0x1088], R6 ;  /* 0x0010880601007387 */ /* 0x0003e80000100a00 */
[----:B------:R-:W2:Y:S04]  /*24e90*/  LDL.LU.64 R150, [R1+0x860] ;  /* 0x0008600001967983 */ /* 0x000ea80000300a00 */
[----:B------:R-:W3:Y:S04]  /*24ea0*/  LDL.LU.64 R146, [R1+0x858] ;  /* 0x0008580001927983 */ /* 0x000ee80000300a00 */
[----:B------:R-:W1:Y:S04]  /*24eb0*/  LDL.LU.64 R130, [R1+0x850] ;  /* 0x0008500001827983 */ /* 0x000e680000300a00 */
[----:B------:R-:W4:Y:S04]  /*24ec0*/  LDL.LU.64 R148, [R1+0x840] ;  /* 0x0008400001947983 */ /* 0x000f280000300a00 */
[----:B------:R-:W4:Y:S04]  /*24ed0*/  LDL.LU.64 R138, [R1+0x838] ;  /* 0x00083800018a7983 */ /* 0x000f280000300a00 */
[----:B------:R-:W4:Y:S04]  /*24ee0*/  LDL.LU.64 R136, [R1+0x830] ;  /* 0x0008300001887983 */ /* 0x000f280000300a00 */
[----:B------:R-:W4:Y:S04]  /*24ef0*/  LDL.LU.64 R4, [R1+0x820] ;  /* 0x0008200001047983 */ /* 0x000f280000300a00 */
[----:B------:R-:W4:Y:S04]  /*24f00*/  LDL.LU.64 R144, [R1+0x818] ;  /* 0x0008180001907983 */ /* 0x000f280000300a00 */
[----:B------:R-:W4:Y:S04]  /*24f10*/  LDL.LU.64 R134, [R1+0x810] ;  /* 0x0008100001867983 */ /* 0x000f280000300a00 */
[----:B------:R-:W4:Y:S04]  /*24f20*/  LDL.LU.64 R128, [R1+0x800] ;  /* 0x0008000001807983 */ /* 0x000f280000300a00 */
[----:B------:R-:W4:Y:S04]  /*24f30*/  LDL.LU.64 R142, [R1+0x7f8] ;  /* 0x0007f800018e7983 */ /* 0x000f280000300a00 */
[----:B------:R-:W4:Y:S01]  /*24f40*/  LDL.LU.64 R126, [R1+0x7f0] ;  /* 0x0007f000017e7983 */ /* 0x000f220000300a00 */
[----:B------:R-:W-:-:S02]  /*24f50*/  ISETP.NE.U32.AND P4, PT, R10, RZ, PT ;  /* 0x000000ff0a00720c */ /* 0x000fc40003f85070 */
[----:B------:R-:W-:Y:S01]  /*24f60*/  SEL R10, RZ, 0x4, P2 ;  /* 0x00000004ff0a7807 */ /* 0x000fe20001000000 */
[----:B------:R-:W-:Y:S01]  /*24f70*/  UIADD3 UR4, UR4, -0x100, URZ ;  /* 0xffffff0004047890 */ /* 0x000fe2000fffe03f */
[----:B------:R-:W-:Y:S01]  /*24f80*/  SEL R11, R11, RZ, P1 ;  /* 0x000000ff0b0b7207 */ /* 0x000fe20000800000 */
[----:B------:R-:W-:Y:S01]  /*24f90*/  LDGSTS.E [R246+0xc008], desc[UR46][R176.64], P3 ;  /* 0x0c008000b0f67fae */ /* 0x000fe2000992186e */
[----:B------:R-:W-:Y:S02]  /*24fa0*/  ISETP.GE.AND P2, PT, R240, UR6, PT ;  /* 0x00000006f0007c0c */ /* 0x000fe4000bf46270 */
[----:B------:R-:W-:Y:S01]  /*24fb0*/  SEL R34, RZ, 0x4, P6 ;  /* 0x00000004ff227807 */ /* 0x000fe20003000000 */
[----:B------:R-:W-:Y:S01]  /*24fc0*/  LDGSTS.E [R246+0xe000], desc[UR46][R178.64], P0 ;  /* 0x0e000000b2f67fae */ /* 0x000fe2000812186e */
[----:B------:R-:W-:Y:S02]  /*24fd0*/  ISETP.NE.U32.AND P6, PT, R11, RZ, PT ;  /* 0x000000ff0b00720c */ /* 0x000fe40003fc5070 */
[----:B------:R-:W-:Y:S01]  /*24fe0*/  SEL R11, RZ, 0x4, P2 ;  /* 0x00000004ff0b7807 */ /* 0x000fe20001000000 */
[----:B------:R-:W-:Y:S01]  /*24ff0*/  VIADD R238, R238, 0x3f ;  /* 0x0000003feeee7836 */ /* 0x000fe20000000000 */
[----:B------:R-:W-:Y:S01]  /*25000*/  SEL R10, R10, RZ, P1 ;  /* 0x000000ff0a0a7207 */ /* 0x000fe20000800000 */
[----:B------:R-:W-:Y:S01]  /*25010*/  LDGSTS.E [R246+0xe008], desc[UR46][R180.64], P5 ;  /* 0x0e008000b4f67fae */ /* 0x000fe2000a92186e */
[----:B------:R-:W-:-:S02]  /*25020*/  SEL R11, R11, RZ, P1 ;  /* 0x000000ff0b0b7207 */ /* 0x000fc40000800000 */
[----:B------:R-:W-:Y:S01]  /*25030*/  ISETP.GE.AND P0, PT, R6, UR4, PT ;  /* 0x0000000406007c0c */ /* 0x000fe2000bf06270 */
[----:B------:R-:W-:Y:S01]  /*25040*/  LDGSTS.E [R247+0xc000], desc[UR46][R182.64], P4 ;  /* 0x0c000000b6f77fae */ /* 0x000fe2000a12186e */
[----:B------:R-:W-:Y:S02]  /*25050*/  ISETP.NE.U32.AND P2, PT, R10, RZ, PT ;  /* 0x000000ff0a00720c */ /* 0x000fe40003f45070 */
[----:B------:R-:W-:Y:S01]  /*25060*/  ISETP.NE.U32.AND P3, PT, R11, RZ, PT ;  /* 0x000000ff0b00720c */ /* 0x000fe20003f65070 */
[----:B------:R-:W-:Y:S01]  /*25070*/  LDGSTS.E [R247+0xc008], desc[UR46][R184.64], P6 ;  /* 0x0c008000b8f77fae */ /* 0x000fe2000b12186e */
[----:B------:R-:W-:Y:S02]  /*25080*/  SEL R10, R34, RZ, P1 ;  /* 0x000000ff220a7207 */ /* 0x000fe40000800000 */
[----:B------:R-:W-:Y:S02]  /*25090*/  SEL R11, RZ, 0x4, P0 ;  /* 0x00000004ff0b7807 */ /* 0x000fe40000000000 */
[----:B------:R-:W-:-:S02]  /*250a0*/  ISETP.GE.AND P5, PT, R241, UR4, PT ;  /* 0x00000004f1007c0c */ /* 0x000fc4000bfa6270 */
[----:B------:R-:W-:Y:S02]  /*250b0*/  ISETP.GT.AND P0, PT, R238, 0x13f, PT ;  /* 0x0000013fee00780c */ /* 0x000fe40003f04270 */
[----:B------:R-:W-:Y:S02]  /*250c0*/  LOP3.LUT R251, R6, 0x20, RZ, 0xfc, !PT ;  /* 0x0000002006fb7812 */ /* 0x000fe400078efcff */
[----:B------:R-:W-:Y:S02]  /*250d0*/  ISETP.NE.U32.AND P1, PT, R10, RZ, PT ;  /* 0x000000ff0a00720c */ /* 0x000fe40003f25070 */
[----:B------:R-:W-:Y:S02]  /*250e0*/  SEL R10, RZ, 0x4, P5 ;  /* 0x00000004ff0a7807 */ /* 0x000fe40002800000 */
[----:B------:R-:W-:Y:S02]  /*250f0*/  SEL R11, R11, RZ, P0 ;  /* 0x000000ff0b0b7207 */ /* 0x000fe40000000000 */
[----:B------:R-:W-:-:S02]  /*25100*/  LOP3.LUT R235, R6, 0x22, RZ, 0xfc, !PT ;  /* 0x0000002206eb7812 */ /* 0x000fc400078efcff */
[----:B------:R-:W-:Y:S02]  /*25110*/  ISETP.GE.AND P5, PT, R251, UR4, PT ;  /* 0x00000004fb007c0c */ /* 0x000fe4000bfa6270 */
[----:B------:R-:W-:Y:S02]  /*25120*/  SEL R10, R10, RZ, P0 ;  /* 0x000000ff0a0a7207 */ /* 0x000fe40000000000 */
[----:B------:R-:W-:Y:S02]  /*25130*/  ISETP.NE.U32.AND P6, PT, R11, RZ, PT ;  /* 0x000000ff0b00720c */ /* 0x000fe40003fc5070 */
[----:B------:R-:W-:Y:S02]  /*25140*/  ISETP.GE.AND P4, PT, R235, UR4, PT ;  /* 0x00000004eb007c0c */ /* 0x000fe4000bf86270 */
[----:B------:R-:W-:Y:S02]  /*25150*/  SEL R11, RZ, 0x4, P5 ;  /* 0x00000004ff0b7807 */ /* 0x000fe40002800000 */
[----:B------:R-:W-:Y:S01]  /*25160*/  SHF.R.U32.HI R234, RZ, 0x6, R234 ;  /* 0x00000006ffea7819 */ /* 0x000fe200000116ea */
[----:B------:R-:W-:Y:S01]  /*25170*/  IMAD.WIDE R186, R252, 0x4, R186 ;  /* 0x00000004fcba7825 */ /* 0x000fe200078e02ba */
[----:B------:R-:W-:-:S02]  /*25180*/  LOP3.LUT R235, R6, 0x4, RZ, 0xfc, !PT ;  /* 0x0000000406eb7812 */ /* 0x000fc400078efcff */
[----:B------:R-:W-:Y:S02]  /*25190*/  ISETP.NE.U32.AND P5, PT, R10, RZ, PT ;  /* 0x000000ff0a00720c */ /* 0x000fe40003fa5070 */
[----:B------:R-:W-:Y:S01]  /*251a0*/  SEL R34, RZ, 0x4, P4 ;  /* 0x00000004ff227807 */ /* 0x000fe20002000000 */
[----:B------:R-:W-:Y:S01]  /*251b0*/  IMAD.WIDE R188, R252, 0x4, R188 ;  /* 0x00000004fcbc7825 */ /* 0x000fe200078e02bc */
[----:B------:R-:W-:Y:S01]  /*251c0*/  SEL R10, R11, RZ, P0 ;  /* 0x000000ff0b0a7207 */ /* 0x000fe20000000000 */
[----:B------:R-:W-:Y:S01]  /*251d0*/  LDGSTS.E [R247+0xe000], desc[UR46][R186.64], P2 ;  /* 0x0e000000baf77fae */ /* 0x000fe2000912186e */
[----:B------:R-:W-:Y:S02]  /*251e0*/  SGXT.U32 R234, R234, 0x1 ;  /* 0x00000001eaea781a */ /* 0x000fe40000000000 */
[----:B------:R-:W-:Y:S01]  /*251f0*/  ISETP.GE.AND P4, PT, R235, UR4, PT ;  /* 0x00000004eb007c0c */ /* 0x000fe2000bf86270 */
[----:B------:R-:W-:Y:S01]  /*25200*/  STL.64 [R1+0x1090], R186 ;  /* 0x001090ba01007387 */ /* 0x000fe20000100a00 */
[----:B------:R-:W-:-:S02]  /*25210*/  ISETP.NE.U32.AND P2, PT, R10, RZ, PT ;  /* 0x000000ff0a00720c */ /* 0x000fc40003f45070 */
[----:B------:R-:W-:Y:S01]  /*25220*/  LOP3.LUT R234, R234, 0x6, RZ, 0xfc, !PT ;  /* 0x00000006eaea7812 */ /* 0x000fe200078efcff */
[----:B------:R4:W-:Y:S01]  /*25230*/  LDGSTS.E [R247+0xe008], desc[UR46][R188.64], P1 ;  /* 0x0e008000bcf77fae */ /* 0x0009e2000892186e */
[----:B------:R-:W-:Y:S02]  /*25240*/  SEL R10, RZ, 0x4, P4 ;  /* 0x00000004ff0a7807 */ /* 0x000fe40002000000 */
[----:B------:R-:W-:Y:S01]  /*25250*/  SEL R11, R34, RZ, P0 ;  /* 0x000000ff220b7207 */ /* 0x000fe20000000000 */
[----:B------:R-:W-:Y:S01]  /*25260*/  STL.64 [R1+0x10a0], R246 ;  /* 0x0010a0f601007387 */ /* 0x000fe20000100a00 */
[----:B------:R-:W-:Y:S02]  /*25270*/  ISETP.GE.AND P4, PT, R234, UR4, PT ;  /* 0x00000004ea007c0c */ /* 0x000fe4000bf86270 */
[----:B------:R-:W-:Y:S01]  /*25280*/  SEL R234, R10, RZ, P0 ;  /* 0x000000ff0aea7207 */ /* 0x000fe20000000000 */
[----:B------:R-:W-:Y:S01]  /*25290*/  STL.64 [R1+0x1098], R188 ;  /* 0x001098bc01007387 */ /* 0x000fe20000100a00 */
[----:B------:R-:W-:-:S03]  /*252a0*/  ISETP.NE.U32.AND P1, PT, R11, RZ, PT ;  /* 0x000000ff0b00720c */ /* 0x000fc60003f25070 */
[----:B------:R-:W4:Y:S04]  /*252b0*/  LDL.LU.64 R140, [R1+0x7e0] ;  /* 0x0007e000018c7983 */ /* 0x000f280000300a00 */
[----:B------:R-:W4:Y:S04]  /*252c0*/  LDL.LU.64 R250, [R1+0x7d8] ;  /* 0x0007d80001fa7983 */ /* 0x000f280000300a00 */
[----:B------:R-:W-:Y:S04]  /*252d0*/  STL.64 [R1+0x10a8], R234 ;  /* 0x0010a8ea01007387 */ /* 0x000fe80000100a00 */
[----:B------:R-:W4:Y:S01]  /*252e0*/  LDL.LU.64 R132, [R1+0x7d0] ;  /* 0x0007d00001847983 */ /* 0x000f220000300a00 */
[----:B------:R-:W-:-:S03]  /*252f0*/  IMAD.WIDE R190, R239, 0x4, R190 ;  /* 0x00000004efbe7825 */ /* 0x000fc600078e02be */
[----:B------:R-:W0:Y:S01]  /*25300*/  LDGDEPBAR ;  /* 0x00000000000079af */ /* 0x000e220000000000 */
[----:B------:R-:W-:-:S03]  /*25310*/  IMAD.WIDE R192, R239, 0x4, R192 ;  /* 0x00000004efc07825 */ /* 0x000fc600078e02c0 */
[----:B------:R-:W-:Y:S01]  /*25320*/  LDGSTS.E [R248+0x60000], desc[UR46][R190.64], P3 ;  /* 0x60000000bef87fae */ /* 0x000fe2000992186e */
        /* <DEDUP_REMOVED lines=62> */
[----:B--2---:R-:W-:-:S04]  /*25710*/  IMAD.WIDE R34, R239, 0x4, R150 ;  /* 0x00000004ef227825 */ /* 0x004fc800078e0296 */
[C---:B---3--:R-:W-:Y:S01]  /*25720*/  IMAD.WIDE R10, R239.reuse, 0x4, R146 ;  /* 0x00000004ef0a7825 */ /* 0x048fe200078e0292 */
[----:B------:R4:W-:Y:S03]  /*25730*/  STL.64 [R1+0x600], R34 ;  /* 0x0006002201007387 */ /* 0x0009e60000100a00 */
[C---:B-1----:R-:W-:Y:S01]  /*25740*/  IMAD.WIDE R6, R239.reuse, 0x4, R130 ;  /* 0x00000004ef067825 */ /* 0x042fe200078e0282 */
[----:B------:R1:W-:Y:S04]  /*25750*/  STL.64 [R1+0x858], R10 ;  /* 0x0008580a01007387 */ /* 0x0003e80000100a00 */
[----:B------:R-:W2:Y:S04]  /*25760*/  LDL.LU.64 R150, [R1+0x7c0] ;  /* 0x0007c00001967983 */ /* 0x000ea80000300a00 */
[----:B------:R3:W-:Y:S04]  /*25770*/  STL.64 [R1+0x888], R6 ;  /* 0x0008880601007387 */ /* 0x0007e80000100a00 */
[----:B------:R-:W2:Y:S04]  /*25780*/  LDL.LU.64 R146, [R1+0x7b8] ;  /* 0x0007b80001927983 */ /* 0x000ea80000300a00 */
[----:B------:R-:W2:Y:S01]  /*25790*/  LDL.LU.64 R130, [R1+0x7b0] ;  /* 0x0007b00001827983 */ /* 0x000ea20000300a00 */
[----:B----4-:R-:W-:-:S04]  /*257a0*/  IMAD.WIDE R34, R239, 0x4, R148 ;  /* 0x00000004ef227825 */ /* 0x010fc800078e0294 */
[C---:B-1----:R-:W-:Y:S01]  /*257b0*/  IMAD.WIDE R10, R239.reuse, 0x4, R138 ;  /* 0x00000004ef0a7825 */ /* 0x042fe200078e028a */
[----:B------:R-:W-:Y:S03]  /*257c0*/  STL.64 [R1+0x5f8], R34 ;  /* 0x0005f82201007387 */ /* 0x000fe60000100a00 */
[C---:B---3--:R-:W-:Y:S01]  /*257d0*/  IMAD.WIDE R6, R239.reuse, 0x4, R136 ;  /* 0x00000004ef067825 */ /* 0x048fe200078e0288 */
[----:B------:R1:W-:Y:S04]  /*257e0*/  STL.64 [R1+0x838], R10 ;  /* 0x0008380a01007387 */ /* 0x0003e80000100a00 */
[----:B------:R-:W3:Y:S04]  /*257f0*/  LDL.LU.64 R148, [R1+0x7a0] ;  /* 0x0007a00001947983 */ /* 0x000ee80000300a00 */
[----:B------:R4:W-:Y:S04]  /*25800*/  STL.64 [R1+0x890], R6 ;  /* 0x0008900601007387 */ /* 0x0009e80000100a00 */
[----:B------:R-:W3:Y:S04]  /*25810*/  LDL.LU.64 R138, [R1+0x798] ;  /* 0x00079800018a7983 */ /* 0x000ee80000300a00 */
[----:B------:R-:W3:Y:S01]  /*25820*/  LDL.LU.64 R136, [R1+0x790] ;  /* 0x0007900001887983 */ /* 0x000ee20000300a00 */
[----:B-1----:R-:W-:-:S04]  /*25830*/  IMAD.WIDE R10, R239, 0x4, R4 ;  /* 0x00000004ef0a7825 */ /* 0x002fc800078e0204 */
[C---:B----4-:R-:W-:Y:S01]  /*25840*/  IMAD.WIDE R6, R239.reuse, 0x4, R144 ;  /* 0x00000004ef067825 */ /* 0x050fe200078e0290 */
[----:B------:R1:W-:Y:S03]  /*25850*/  STL.64 [R1+0x5f0], R10 ;  /* 0x0005f00a01007387 */ /* 0x0003e60000100a00 */
[C---:B------:R-:W-:Y:S01]  /*25860*/  IMAD.WIDE R4, R239.reuse, 0x4, R134 ;  /* 0x00000004ef047825 */ /* 0x040fe200078e0286 */
[----:B------:R-:W-:Y:S04]  /*25870*/  STL.64 [R1+0x818], R6 ;  /* 0x0008180601007387 */ /* 0x000fe80000100a00 */
[----:B------:R-:W4:Y:S04]  /*25880*/  LDL.LU.64 R134, [R1+0x780] ;  /* 0x0007800001867983 */ /* 0x000f280000300a00 */
[----:B------:R1:W-:Y:S02]  /*25890*/  STL.64 [R1+0x880], R4 ;  /* 0x0008800401007387 */ /* 0x0003e40000100a00 */
[----:B-1----:R-:W-:-:S04]  /*258a0*/  IMAD.WIDE R10, R239, 0x4, R142 ;  /* 0x00000004ef0a7825 */ /* 0x002fc800078e028e */
[C---:B------:R-:W-:Y:S02]  /*258b0*/  IMAD.WIDE R4, R239.reuse, 0x4, R128 ;  /* 0x00000004ef047825 */ /* 0x040fe400078e0280 */
[----:B------:R-:W4:Y:S04]  /*258c0*/  LDL.LU.64 R128, [R1+0x778] ;  /* 0x0007780001807983 */ /* 0x000f280000300a00 */
[----:B------:R1:W-:Y:S01]  /*258d0*/  STL.64 [R1+0x5e0], R4 ;  /* 0x0005e00401007387 */ /* 0x0003e20000100a00 */
[----:B------:R-:W-:-:S03]  /*258e0*/  IMAD.WIDE R6, R239, 0x4, R126 ;  /* 0x00000004ef067825 */ /* 0x000fc600078e027e */
[----:B-1----:R-:W4:Y:S04]  /*258f0*/  LDL.LU.64 R4, [R1+0x770] ;  /* 0x0007700001047983 */ /* 0x002f280000300a00 */
[----:B------:R-:W-:Y:S04]  /*25900*/  STL.64 [R1+0x7f8], R10 ;  /* 0x0007f80a01007387 */ /* 0x000fe80000100a00 */
[----:B------:R-:W4:Y:S04]  /*25910*/  LDL.LU.64 R126, [R1+0x760] ;  /* 0x00076000017e7983 */ /* 0x000f280000300a00 */
[----:B------:R1:W-:Y:S04]  /*25920*/  STL.64 [R1+0x878], R6 ;  /* 0x0008780601007387 */ /* 0x0003e80000100a00 */
[----:B------:R-:W4:Y:S01]  /*25930*/  LDL.LU.64 R144, [R1+0x758] ;  /* 0x0007580001907983 */ /* 0x000f220000300a00 */
[----:B-1----:R-:W-:-:S04]  /*25940*/  IMAD.WIDE R6, R239, 0x4, R140 ;  /* 0x00000004ef067825 */ /* 0x002fc800078e028c */
[C---:B------:R-:W-:Y:S01]  /*25950*/  IMAD.WIDE R10, R239.reuse, 0x4, R250 ;  /* 0x00000004ef0a7825 */ /* 0x040fe200078e02fa */
[----:B------:R1:W-:Y:S04]  /*25960*/  STL.64 [R1+0x5e8], R6 ;  /* 0x0005e80601007387 */ /* 0x0003e80000100a00 */
[----:B------:R-:W4:Y:S04]  /*25970*/  LDL.LU.64 R250, [R1+0x750] ;  /* 0x0007500001fa7983 */ /* 0x000f280000300a00 */
[----:B------:R2:W-:Y:S01]  /*25980*/  STL.64 [R1+0x7d8], R10 ;  /* 0x0007d80a01007387 */ /* 0x0005e20000100a00 */
[----:B-1----:R-:W-:-:S03]  /*25990*/  IMAD.WIDE R6, R239, 0x4, R132 ;  /* 0x00000004ef067825 */ /* 0x002fc600078e0284 */
[----:B------:R-:W4:Y:S04]  /*259a0*/  LDL.LU.64 R142, [R1+0x740] ;  /* 0x00074000018e7983 */ /* 0x000f280000300a00 */
[----:B------:R1:W-:Y:S04]  /*259b0*/  STL.64 [R1+0x870], R6 ;  /* 0x0008700601007387 */ /* 0x0003e80000100a00 */
[----:B------:R-:W4:Y:S04]  /*259c0*/  LDL.LU.64 R140, [R1+0x738] ;  /* 0x00073800018c7983 */ /* 0x000f280000300a00 */
[----:B------:R-:W4:Y:S01]  /*259d0*/  LDL.LU.64 R132, [R1+0x730] ;  /* 0x0007300001847983 */ /* 0x000f220000300a00 */
[----:B--2---:R-:W-:-:S04]  /*259e0*/  IMAD.WIDE R34, R239, 0x4, R150 ;  /* 0x00000004ef227825 */ /* 0x004fc800078e0296 */
[C---:B------:R-:W-:Y:S01]  /*259f0*/  IMAD.WIDE R10, R239.reuse, 0x4, R146 ;  /* 0x00000004ef0a7825 */ /* 0x040fe200078e0292 */
[----:B------:R3:W-:Y:S03]  /*25a00*/  STL.64 [R1+0x5d8], R34 ;  /* 0x0005d82201007387 */ /* 0x0007e60000100a00 */
[C---:B-1----:R-:W-:Y:S01]  /*25a10*/  IMAD.WIDE R6, R239.reuse, 0x4, R130 ;  /* 0x00000004ef067825 */ /* 0x042fe200078e0282 */
[----:B------:R1:W-:Y:S04]  /*25a20*/  STL.64 [R1+0x7b8], R10 ;  /* 0x0007b80a01007387 */ /* 0x0003e80000100a00 */
[----:B------:R-:W2:Y:S04]  /*25a30*/  LDL.LU.64 R150, [R1+0x720] ;  /* 0x0007200001967983 */ /* 0x000ea80000300a00 */
[----:B------:R1:W-:Y:S04]  /*25a40*/  STL.64 [R1+0x860], R6 ;  /* 0x0008600601007387 */ /* 0x0003e80000100a00 */
[----:B------:R-:W2:Y:S04]  /*25a50*/  LDL.LU.64 R146, [R1+0x718] ;  /* 0x0007180001927983 */ /* 0x000ea80000300a00 */
[----:B------:R-:W2:Y:S01]  /*25a60*/  LDL.LU.64 R130, [R1+0x710] ;  /* 0x0007100001827983 */ /* 0x000ea20000300a00 */
[----:B---3--:R-:W-:-:S04]  /*25a70*/  IMAD.WIDE R34, R239, 0x4, R148 ;  /* 0x00000004ef227825 */ /* 0x008fc800078e0294 */
[C---:B-1----:R-:W-:Y:S01]  /*25a80*/  IMAD.WIDE R10, R239.reuse, 0x4, R138 ;  /* 0x00000004ef0a7825 */ /* 0x042fe200078e028a */
[----:B------:R-:W-:Y:S03]  /*25a90*/  STL.64 [R1+0x5d0], R34 ;  /* 0x0005d02201007387 */ /* 0x000fe60000100a00 */
[C---:B------:R-:W-:Y:S01]  /*25aa0*/  IMAD.WIDE R6, R239.reuse, 0x4, R136 ;  /* 0x00000004ef067825 */ /* 0x040fe200078e0288 */
[----:B------:R-:W3:Y:S04]  /*25ab0*/  LDL.LU.64 R138, [R1+0x700] ;  /* 0x00070000018a7983 */ /* 0x000ee80000300a00 */
[----:B------:R-:W-:Y:S04]  /*25ac0*/  STL.64 [R1+0x798], R10 ;  /* 0x0007980a01007387 */ /* 0x000fe80000100a00 */
[----:B------:R4:W-:Y:S04]  /*25ad0*/  STL.64 [R1+0x868], R6 ;  /* 0x0008680601007387 */ /* 0x0009e80000100a00 */
[----:B------:R-:W3:Y:S04]  /*25ae0*/  LDL.LU.64 R148, [R1+0x6f8] ;  /* 0x0006f80001947983 */ /* 0x000ee80000300a00 */
[----:B------:R-:W3:Y:S01]  /*25af0*/  LDL.LU.64 R136, [R1+0x6f0] ;  /* 0x0006f00001887983 */ /* 0x000ee20000300a00 */
[----:B----4-:R-:W-:-:S03]  /*25b00*/  IMAD.WIDE R6, R239, 0x4, R134 ;  /* 0x00000004ef067825 */ /* 0x010fc600078e0286 */
[----:B------:R-:W4:Y:S04]  /*25b10*/  LDL.LU.64 R134, [R1+0x6e0] ;  /* 0x0006e00001867983 */ /* 0x000f280000300a00 */
[----:B------:R1:W-:Y:S01]  /*25b20*/  STL.64 [R1+0x5c8], R6 ;  /* 0x0005c80601007387 */ /* 0x0003e20000100a00 */
[----:B------:R-:W-:-:S03]  /*25b30*/  IMAD.WIDE R10, R239, 0x4, R128 ;  /* 0x00000004ef0a7825 */ /* 0x000fc600078e0280 */
[----:B------:R-:W4:Y:S04]  /*25b40*/  LDL.LU.64 R128, [R1+0x6d8] ;  /* 0x0006d80001807983 */ /* 0x000f280000300a00 */
[----:B------:R-:W-:Y:S01]  /*25b50*/  STL.64 [R1+0x778], R10 ;  /* 0x0007780a01007387 */ /* 0x000fe20000100a00 */
[----:B-1----:R-:W-:-:S03]  /*25b60*/  IMAD.WIDE R6, R239, 0x4, R4 ;  /* 0x00000004ef067825 */ /* 0x002fc600078e0204 */
[----:B------:R-:W4:Y:S04]  /*25b70*/  LDL.LU.64 R4, [R1+0x6d0] ;  /* 0x0006d00001047983 */ /* 0x000f280000300a00 */
[----:B------:R1:W-:Y:S02]  /*25b80*/  STL.64 [R1+0x850], R6 ;  /* 0x0008500601007387 */ /* 0x0003e40000100a00 */
[C---:B-1----:R-:W-:Y:S02]  /*25b90*/  IMAD.WIDE R6, R239.reuse, 0x4, R126 ;  /* 0x00000004ef067825 */ /* 0x042fe400078e027e */
[----:B------:R-:W4:Y:S02]  /*25ba0*/  LDL.LU.64 R126, [R1+0x6c0] ;  /* 0x0006c000017e7983 */ /* 0x000f240000300a00 */
[----:B------:R-:W-:-:S02]  /*25bb0*/  IMAD.WIDE R10, R239, 0x4, R144 ;  /* 0x00000004ef0a7825 */ /* 0x000fc400078e0290 */
[----:B------:R1:W-:Y:S04]  /*25bc0*/  STL.64 [R1+0x5b8], R6 ;  /* 0x0005b80601007387 */ /* 0x0003e80000100a00 */
[----:B------:R-:W4:Y:S04]  /*25bd0*/  LDL.LU.64 R144, [R1+0x6b8] ;  /* 0x0006b80001907983 */ /* 0x000f280000300a00 */
[----:B------:R1:W-:Y:S02]  /*25be0*/  STL.64 [R1+0x758], R10 ;  /* 0x0007580a01007387 */ /* 0x0003e40000100a00 */
[----:B-1----:R-:W-:-:S02]  /*25bf0*/  IMAD.WIDE R6, R239, 0x4, R250 ;  /* 0x00000004ef067825 */ /* 0x002fc400078e02fa */
[----:B------:R-:W4:Y:S04]  /*25c00*/  LDL.LU.64 R250, [R1+0x6b0] ;  /* 0x0006b00001fa7983 */ /* 0x000f280000300a00 */
[----:B------:R1:W-:Y:S01]  /*25c10*/  STL.64 [R1+0x848], R6 ;  /* 0x0008480601007387 */ /* 0x0003e20000100a00 */
[----:B------:R-:W-:-:S05]  /*25c20*/  IMAD.WIDE R34, R239, 0x4, R142 ;  /* 0x00000004ef227825 */ /* 0x000fca00078e028e */
[----:B------:R2:W-:Y:S01]  /*25c30*/  STL.64 [R1+0x5c0], R34 ;  /* 0x0005c02201007387 */ /* 0x0005e20000100a00 */
[----:B------:R-:W-:-:S03]  /*25c40*/  IMAD.WIDE R10, R239, 0x4, R140 ;  /* 0x00000004ef0a7825 */ /* 0x000fc600078e028c */
[----:B------:R-:W4:Y:S01]  /*25c50*/  LDL.LU.64 R142, [R1+0x6a0] ;  /* 0x0006a000018e7983 */ /* 0x000f220000300a00 */
[----:B-1----:R-:W-:-:S03]  /*25c60*/  IMAD.WIDE R6, R239, 0x4, R132 ;  /* 0x00000004ef067825 */ /* 0x002fc600078e0284 */
[----:B------:R1:W-:Y:S04]  /*25c70*/  STL.64 [R1+0x738], R10 ;  /* 0x0007380a01007387 */ /* 0x0003e80000100a00 */
[----:B------:R1:W-:Y:S04]  /*25c80*/  STL.64 [R1+0x840], R6 ;  /* 0x0008400601007387 */ /* 0x0003e80000100a00 */
[----:B------:R-:W4:Y:S04]  /*25c90*/  LDL.LU.64 R140, [R1+0x698] ;  /* 0x00069800018c7983 */ /* 0x000f280000300a00 */
[----:B------:R-:W4:Y:S01]  /*25ca0*/  LDL.LU.64 R132, [R1+0x690] ;  /* 0x0006900001847983 */ /* 0x000f220000300a00 */
[----:B--2---:R-:W-:-:S04]  /*25cb0*/  IMAD.WIDE R34, R239, 0x4, R150 ;  /* 0x00000004ef227825 */ /* 0x004fc800078e0296 */
[C---:B-1----:R-:W-:Y:S01]  /*25cc0*/  IMAD.WIDE R10, R239.reuse, 0x4, R146 ;  /* 0x00000004ef0a7825 */ /* 0x042fe200078e0292 */
[----:B------:R-:W-:Y:S03]  /*25cd0*/  STL.64 [R1+0x5b0], R34 ;  /* 0x0005b02201007387 */ /* 0x000fe60000100a00 */
[C---:B------:R-:W-:Y:S01]  /*25ce0*/  IMAD.WIDE R6, R239.reuse, 0x4, R130 ;  /* 0x00000004ef067825 */ /* 0x040fe200078e0282 */
[----:B------:R-:W-:Y:S04]  /*25cf0*/  STL.64 [R1+0x718], R10 ;  /* 0x0007180a01007387 */ /* 0x000fe80000100a00 */
[----:B------:R-:W2:Y:S04]  /*25d00*/  LDL.LU.64 R146, [R1+0x680] ;  /* 0x0006800001927983 */ /* 0x000ea80000300a00 */
[----:B------:R3:W-:Y:S04]  /*25d10*/  STL.64 [R1+0x828], R6 ;  /* 0x0008280601007387 */ /* 0x0007e80000100a00 */
[----:B------:R-:W2:Y:S01]  /*25d20*/  LDL.LU.64 R130, [R1+0x678] ;  /* 0x0006780001827983 */ /* 0x000ea20000300a00 */
[----:B---3--:R-:W-:-:S03]  /*25d30*/  IMAD.WIDE R6, R239, 0x4, R138 ;  /* 0x00000004ef067825 */ /* 0x008fc600078e028a */
[----:B------:R-:W3:Y:S01]  /*25d40*/  LDL.LU.64 R138, [R1+0x670] ;  /* 0x00067000018a7983 */ /* 0x000ee20000300a00 */
[----:B------:R-:W-:-:S03]  /*25d50*/  IMAD.WIDE R10, R239, 0x4, R148 ;  /* 0x00000004ef0a7825 */ /* 0x000fc600078e0294 */
[----:B------:R1:W-:Y:S04]  /*25d60*/  STL.64 [R1+0x5a8], R6 ;  /* 0x0005a80601007387 */ /* 0x0003e80000100a00 */
[----:B------:R4:W-:Y:S01]  /*25d70*/  STL.64 [R1+0x6f8], R10 ;  /* 0x0006f80a01007387 */ /* 0x0009e20000100a00 */
[----:B-1----:R-:W-:-:S04]  /*25d80*/  IMAD.WIDE R6, R239, 0x4, R136 ;  /* 0x00000004ef067825 */ /* 0x002fc800078e0288 */
[C---:B----4-:R-:W-:Y:S01]  /*25d90*/  IMAD.WIDE R10, R239.reuse, 0x4, R134 ;  /* 0x00000004ef0a7825 */ /* 0x050fe200078e0286 */
[----:B------:R1:W-:Y:S04]  /*25da0*/  STL.64 [R1+0x830], R6 ;  /* 0x0008300601007387 */ /* 0x0003e80000100a00 */
[----:B------:R-:W4:Y:S04]  /*25db0*/  LDL.LU.64 R136, [R1+0x660] ;  /* 0x0006600001887983 */ /* 0x000f280000300a00 */
[----:B------:R-:W-:Y:S01]  /*25dc0*/  STL.64 [R1+0x5a0], R10 ;  /* 0x0005a00a01007387 */ /* 0x000fe20000100a00 */
[----:B-1----:R-:W-:-:S03]  /*25dd0*/  IMAD.WIDE R6, R239, 0x4, R128 ;  /* 0x00000004ef067825 */ /* 0x002fc600078e0280 */
[----:B------:R-:W4:Y:S04]  /*25de0*/  LDL.LU.64 R134, [R1+0x658] ;  /* 0x0006580001867983 */ /* 0x000f280000300a00 */
[----:B------:R-:W4:Y:S01]  /*25df0*/  LDL.LU.64 R128, [R1+0x650] ;  /* 0x0006500001807983 */ /* 0x000f220000300a00 */
[----:B------:R-:W-:-:S03]  /*25e00*/  IMAD.WIDE R4, R239, 0x4, R4 ;  /* 0x00000004ef047825 */ /* 0x000fc600078e0204 */
[----:B------:R1:W-:Y:S04]  /*25e10*/  STL.64 [R1+0x6d8], R6 ;  /* 0x0006d80601007387 */ /* 0x0003e80000100a00 */
[----:B------:R1:W-:Y:S02]  /*25e20*/  STL.64 [R1+0x820], R4 ;  /* 0x0008200401007387 */ /* 0x0003e40000100a00 */
[C---:B-1----:R-:W-:Y:S02]  /*25e30*/  IMAD.WIDE R6, R239.reuse, 0x4, R126 ;  /* 0x00000004ef067825 */ /* 0x042fe400078e027e */
[----:B------:R-:W4:Y:S04]  /*25e40*/  LDL.LU.64 R126, [R1+0x598] ;  /* 0x00059800017e7983 */ /* 0x000f280000300a00 */
[----:B------:R-:W-:Y:S01]  /*25e50*/  STL.64 [R1+0x570], R6 ;  /* 0x0005700601007387 */ /* 0x000fe20000100a00 */
[----:B------:R-:W-:-:S03]  /*25e60*/  IMAD.WIDE R4, R239, 0x4, R144 ;  /* 0x00000004ef047825 */ /* 0x000fc600078e0290 */
[----:B------:R-:W4:Y:S04]  /*25e70*/  LDL.LU.64 R152, [R1+0x588] ;  /* 0x0005880001987983 */ /* 0x000f280000300a00 */
[----:B------:R-:W4:Y:S04]  /*25e80*/  LDL.LU.64 R150, [R1+0x580] ;  /* 0x0005800001967983 */ /* 0x000f280000300a00 */
[----:B------:R1:W-:Y:S04]  /*25e90*/  STL.64 [R1+0x6b8], R4 ;  /* 0x0006b80401007387 */ /* 0x0003e80000100a00 */
[----:B------:R-:W4:Y:S01]  /*25ea0*/  LDL.LU.64 R144, [R1+0x568] ;  /* 0x0005680001907983 */ /* 0x000f220000300a00 */
[----:B-1----:R-:W-:-:S05]  /*25eb0*/  IMAD.WIDE R4, R239, 0x4, R250 ;  /* 0x00000004ef047825 */ /* 0x002fca00078e02fa */
[----:B------:R1:W-:Y:S04]  /*25ec0*/  STL.64 [R1+0x810], R4 ;  /* 0x0008100401007387 */ /* 0x0003e80000100a00 */
[----:B------:R-:W4:Y:S01]  /*25ed0*/  LDL.LU.64 R250, [R1+0x560] ;  /* 0x0005600001fa7983 */ /* 0x000f220000300a00 */
[----:B-1----:R-:W-:-:S03]  /*25ee0*/  IMAD.WIDE R4, R239, 0x4, R142 ;  /* 0x00000004ef047825 */ /* 0x002fc600078e028e */
[----:B------:R-:W4:Y:S01]  /*25ef0*/  LDL.LU.64 R142, [R1+0x558] ;  /* 0x00055800018e7983 */ /* 0x000f220000300a00 */
[----:B------:R-:W-:-:S03]  /*25f00*/  IMAD.WIDE R6, R239, 0x4, R140 ;  /* 0x00000004ef067825 */ /* 0x000fc600078e028c */
[----:B------:R1:W-:Y:S04]  /*25f10*/  STL.64 [R1+0x590], R4 ;  /* 0x0005900401007387 */ /* 0x0003e80000100a00 */
[----:B------:R-:W4:Y:S04]  /*25f20*/  LDL.LU.64 R148, [R1+0x540] ;  /* 0x0005400001947983 */ /* 0x000f280000300a00 */
[----:B------:R2:W-:Y:S01]  /*25f30*/  STL.64 [R1+0x698], R6 ;  /* 0x0006980601007387 */ /* 0x0005e20000100a00 */
[----:B-1----:R-:W-:-:S03]  /*25f40*/  IMAD.WIDE R4, R239, 0x4, R132 ;  /* 0x00000004ef047825 */ /* 0x002fc600078e0284 */
[----:B------:R-:W4:Y:S04]  /*25f50*/  LDL.LU.64 R140, [R1+0x530] ;  /* 0x00053000018c7983 */ /* 0x000f280000300a00 */
[----:B------:R1:W-:Y:S04]  /*25f60*/  STL.64 [R1+0x808], R4 ;  /* 0x0008080401007387 */ /* 0x0003e80000100a00 */
[----:B------:R-:W4:Y:S01]  /*25f70*/  LDL.LU.64 R132, [R1+0x528] ;  /* 0x0005280001847983 */ /* 0x000f220000300a00 */
[----:B--2---:R-:W-:-:S04]  /*25f80*/  IMAD.WIDE R6, R239, 0x4, R146 ;  /* 0x00000004ef067825 */ /* 0x004fc800078e0292 */
[C---:B-1----:R-:W-:Y:S02]  /*25f90*/  IMAD.WIDE R4, R239.reuse, 0x4, R130 ;  /* 0x00000004ef047825 */ /* 0x042fe400078e0282 */
[----:B------:R-:W2:Y:S04]  /*25fa0*/  LDL.LU.64 R130, [R1+0x510] ;  /* 0x0005100001827983 */ /* 0x000ea80000300a00 */
[----:B------:R3:W-:Y:S04]  /*25fb0*/  STL.64 [R1+0x550], R6 ;  /* 0x0005500601007387 */ /* 0x0007e80000100a00 */
[----:B------:R1:W-:Y:S01]  /*25fc0*/  STL.64 [R1+0x678], R4 ;  /* 0x0006780401007387 */ /* 0x0003e20000100a00 */
[----:B---3--:R-:W-:-:S03]  /*25fd0*/  IMAD.WIDE R6, R239, 0x4, R138 ;  /* 0x00000004ef067825 */ /* 0x008fc600078e028a */
[----:B-1----:R-:W3:Y:S04]  /*25fe0*/  LDL.LU.64 R4, [R1+0x508] ;  /* 0x0005080001047983 */ /* 0x002ee80000300a00 */
[----:B------:R-:W3:Y:S04]  /*25ff0*/  LDL.LU.64 R146, [R1+0x4f8] ;  /* 0x0004f80001927983 */ /* 0x000ee80000300a00 */
[----:B------:R4:W-:Y:S04]  /*26000*/  STL.64 [R1+0x7f0], R6 ;  /* 0x0007f00601007387 */ /* 0x0009e80000100a00 */
[----:B------:R-:W3:Y:S01]  /*26010*/  LDL.LU.64 R138, [R1+0x4e8] ;  /* 0x0004e800018a7983 */ /* 0x000ee20000300a00 */
[----:B----4-:R-:W-:-:S03]  /*26020*/  IMAD.WIDE R6, R239, 0x4, R136 ;  /* 0x00000004ef067825 */ /* 0x010fc600078e0288 */
[----:B------:R-:W4:Y:S01]  /*26030*/  LDL.LU.64 R136, [R1+0x4d8] ;  /* 0x0004d80001887983 */ /* 0x000f220000300a00 */
[----:B------:R-:W-:-:S03]  /*26040*/  IMAD.WIDE R10, R239, 0x4, R134 ;  /* 0x00000004ef0a7825 */ /* 0x000fc600078e0286 */
[----:B------:R1:W-:Y:S04]  /*26050*/  STL.64 [R1+0x538], R6 ;  /* 0x0005380601007387 */ /* 0x0003e80000100a00 */
[----:B------:R-:W4:Y:S04]  /*26060*/  LDL.LU.64 R134, [R1+0x4d0] ;  /* 0x0004d00001867983 */ /* 0x000f280000300a00 */
[----:B------:R1:W-:Y:S02]  /*26070*/  STL.64 [R1+0x660], R10 ;  /* 0x0006600a01007387 */ /* 0x0003e40000100a00 */
[----:B-1----:R-:W-:-:S05]  /*26080*/  IMAD.WIDE R6, R239, 0x4, R128 ;  /* 0x00000004ef067825 */ /* 0x002fca00078e0280 */
[----:B------:R1:W-:Y:S04]  /*26090*/  STL.64 [R1+0x800], R6 ;  /* 0x0008000601007387 */ /* 0x0003e80000100a00 */
[----:B------:R-:W4:Y:S01]  /*260a0*/  LDL.LU.64 R128, [R1+0x4b8] ;  /* 0x0004b80001807983 */ /* 0x000f220000300a00 */
[----:B------:R-:W-:-:S03]  /*260b0*/  IMAD.WIDE R10, R239, 0x4, R126 ;  /* 0x00000004ef0a7825 */ /* 0x000fc600078e027e */
[----:B------:R-:W4:Y:S01]  /*260c0*/  LDL.LU.64 R126, [R1+0x4b0] ;  /* 0x0004b000017e7983 */ /* 0x000f220000300a00 */
[----:B-1----:R-:W-:-:S03]  /*260d0*/  IMAD.WIDE R6, R239, 0x4, R152 ;  /* 0x00000004ef067825 */ /* 0x002fc600078e0298 */
[----:B------:R1:W-:Y:S04]  /*260e0*/  STL.64 [R1+0x518], R10 ;  /* 0x0005180a01007387 */ /* 0x0003e80000100a00 */
[----:B------:R1:W-:Y:S02]  /*260f0*/  STL.64 [R1+0x650], R6 ;  /* 0x0006500601007387 */ /* 0x0003e40000100a00 */
[----:B-1----:R-:W-:-:S04]  /*26100*/  IMAD.WIDE R10, R239, 0x4, R150 ;  /* 0x00000004ef0a7825 */ /* 0x002fc800078e0296 */
[C---:B------:R-:W-:Y:S01]  /*26110*/  IMAD.WIDE R6, R239.reuse, 0x4, R144 ;  /* 0x00000004ef067825 */ /* 0x040fe200078e0290 */
[----:B------:R1:W-:Y:S04]  /*26120*/  STL.64 [R1+0x7e8], R10 ;  /* 0x0007e80a01007387 */ /* 0x0003e80000100a00 */
[----:B------:R-:W4:Y:S04]  /*26130*/  LDL.LU.64 R144, [R1+0x4a0] ;  /* 0x0004a00001907983 */ /* 0x000f280000300a00 */
[----:B------:R1:W-:Y:S02]  /*26140*/  STL.64 [R1+0x4e0], R6 ;  /* 0x0004e00601007387 */ /* 0x0003e40000100a00 */
[----:B-1----:R-:W-:-:S02]  /*26150*/  IMAD.WIDE R10, R239, 0x4, R250 ;  /* 0x00000004ef0a7825 */ /* 0x002fc400078e02fa */
[----:B------:R-:W4:Y:S02]  /*26160*/  LDL.LU.64 R250, [R1+0x488] ;  /* 0x0004880001fa7983 */ /* 0x000f240000300a00 */
[C---:B------:R-:W-:Y:S02]  /*26170*/  IMAD.WIDE R6, R239.reuse, 0x4, R142 ;  /* 0x00000004ef067825 */ /* 0x040fe400078e028e */
[----:B------:R1:W-:Y:S04]  /*26180*/  STL.64 [R1+0x640], R10 ;  /* 0x0006400a01007387 */ /* 0x0003e80000100a00 */
[----:B------:R-:W4:Y:S01]  /*26190*/  LDL.LU.64 R142, [R1+0x480] ;  /* 0x00048000018e7983 */ /* 0x000f220000300a00 */
[----:B------:R-:W-:-:S03]  /*261a0*/  IMAD.WIDE R34, R239, 0x4, R148 ;  /* 0x00000004ef227825 */ /* 0x000fc600078e0294 */
[----:B------:R1:W-:Y:S02]  /*261b0*/  STL.64 [R1+0x7e0], R6 ;  /* 0x0007e00601007387 */ /* 0x0003e40000100a00 */
[C---:B-1----:R-:W-:Y:S02]  /*261c0*/  IMAD.WIDE R10, R239.reuse, 0x4, R140 ;  /* 0x00000004ef0a7825 */ /* 0x042fe400078e028c */
[----:B------:R-:W-:Y:S04]  /*261d0*/  STL.64 [R1+0x500], R34 ;  /* 0x0005002201007387 */ /* 0x000fe80000100a00 */
[----:B------:R-:W4:Y:S01]  /*261e0*/  LDL.LU.64 R140, [R1+0x478] ;  /* 0x00047800018c7983 */ /* 0x000f220000300a00 */
[----:B------:R-:W-:-:S03]  /*261f0*/  IMAD.WIDE R6, R239, 0x4, R132 ;  /* 0x00000004ef067825 */ /* 0x000fc600078e0284 */
[----:B------:R2:W-:Y:S04]  /*26200*/  STL.64 [R1+0x630], R10 ;  /* 0x0006300a01007387 */ /* 0x0005e80000100a00 */
[----:B------:R3:W-:Y:S04]  /*26210*/  STL.64 [R1+0x7d0], R6 ;  /* 0x0007d00601007387 */ /* 0x0007e80000100a00 */
[----:B------:R-:W4:Y:S01]  /*26220*/  LDL.LU.64 R132, [R1+0x468] ;  /* 0x0004680001847983 */ /* 0x000f220000300a00 */
[----:B--2---:R-:W-:-:S03]  /*26230*/  IMAD.WIDE R10, R239, 0x4, R130 ;  /* 0x00000004ef0a7825 */ /* 0x004fc600078e0282 */
[----:B------:R-:W2:Y:S04]  /*26240*/  LDL.LU.64 R130, [R1+0x460] ;  /* 0x0004600001827983 */ /* 0x000ea80000300a00 */
[----:B------:R-:W-:Y:S01]  /*26250*/  STL.64 [R1+0x4c8], R10 ;  /* 0x0004c80a01007387 */ /* 0x000fe20000100a00 */
[----:B---3--:R-:W-:-:S04]  /*26260*/  IMAD.WIDE R6, R239, 0x4, R4 ;  /* 0x00000004ef067825 */ /* 0x008fc800078e0204 */
[C---:B------:R-:W-:Y:S01]  /*26270*/  IMAD.WIDE R4, R239.reuse, 0x4, R146 ;  /* 0x00000004ef047825 */ /* 0x040fe200078e0292 */
[----:B------:R1:W-:Y:S04]  /*26280*/  STL.64 [R1+0x638], R6 ;  /* 0x0006380601007387 */ /* 0x0003e80000100a00 */
[----:B------:R4:W-:Y:S04]  /*26290*/  STL.64 [R1+0x7c0], R4 ;  /* 0x0007c00401007387 */ /* 0x0009e80000100a00 */
[----:B------:R-:W3:Y:S01]  /*262a0*/  LDL.LU.64 R146, [R1+0x458] ;  /* 0x0004580001927983 */ /* 0x000ee20000300a00 */
[----:B-1----:R-:W-:-:S05]  /*262b0*/  IMAD.WIDE R6, R239, 0x4, R138 ;  /* 0x00000004ef067825 */ /* 0x002fca00078e028a */
[----:B------:R1:W-:Y:S01]  /*262c0*/  STL.64 [R1+0x4a8], R6 ;  /* 0x0004a80601007387 */ /* 0x0003e20000100a00 */
[----:B----4-:R-:W-:-:S03]  /*262d0*/  IMAD.WIDE R4, R239, 0x4, R136 ;  /* 0x00000004ef047825 */ /* 0x010fc600078e0288 */
[----:B------:R-:W4:Y:S04]  /*262e0*/  LDL.LU.64 R138, [R1+0x448] ;  /* 0x00044800018a7983 */ /* 0x000f280000300a00 */
[----:B------:R-:W4:Y:S04]  /*262f0*/  LDL.LU.64 R136, [R1+0x440] ;  /* 0x0004400001887983 */ /* 0x000f280000300a00 */
[----:B------:R1:W-:Y:S01]  /*26300*/  STL.64 [R1+0x4d8], R4 ;  /* 0x0004d80401007387 */ /* 0x0003e20000100a00 */
[----:B------:R-:W-:-:S04]  /*26310*/  IMAD.WIDE R234, R239, 0x4, R134 ;  /* 0x00000004efea7825 */ /* 0x000fc800078e0286 */
[C---:B-1----:R-:W-:Y:S02]  /*26320*/  IMAD.WIDE R6, R239.reuse, 0x4, R128 ;  /* 0x00000004ef067825 */ /* 0x042fe400078e0280 */
[----:B------:R-:W4:Y:S02]  /*26330*/  LDL.LU.64 R128, [R1+0x438] ;  /* 0x0004380001807983 */ /* 0x000f240000300a00 */
[C---:B------:R-:W-:Y:S02]  /*26340*/  IMAD.WIDE R4, R239.reuse, 0x4, R126 ;  /* 0x00000004ef047825 */ /* 0x040fe400078e027e */
[----:B------:R1:W-:Y:S04]  /*26350*/  STL.64 [R1+0x490], R6 ;  /* 0x0004900601007387 */ /* 0x0003e80000100a00 */
[----:B------:R-:W4:Y:S04]  /*26360*/  LDL.LU.64 R134, [R1+0x428] ;  /* 0x0004280001867983 */ /* 0x000f280000300a00 */
[----:B------:R-:W4:Y:S04]  /*26370*/  LDL.LU.64 R126, [R1+0x420] ;  /* 0x00042000017e7983 */ /* 0x000f280000300a00 */
[----:B------:R1:W-:Y:S04]  /*26380*/  STL.64 [R1+0x4d0], R4 ;  /* 0x0004d00401007387 */ /* 0x0003e80000100a00 */
[----:B------:R-:W-:Y:S04]  /*26390*/  STL.64 [R1+0x7c8], R234 ;  /* 0x0007c8ea01007387 */ /* 0x000fe80000100a00 */
[----:B------:R-:W-:Y:S01]  /*263a0*/  STL.64 [R1+0x10b0], R234 ;  /* 0x0010b0ea01007387 */ /* 0x000fe20000100a00 */
[----:B------:R-:W-:-:S04]  /*263b0*/  IMAD.WIDE R246, R239, 0x4, R144 ;  /* 0x00000004eff67825 */ /* 0x000fc800078e0290 */
[C---:B-1----:R-:W-:Y:S02]  /*263c0*/  IMAD.WIDE R6, R239.reuse, 0x4, R250 ;  /* 0x00000004ef067825 */ /* 0x042fe400078e02fa */
[----:B------:R-:W4:Y:S04]  /*263d0*/  LDL.LU.64 R250, [R1+0x418] ;  /* 0x0004180001fa7983 */ /* 0x000f280000300a00 */
[----:B------:R1:W-:Y:S04]  /*263e0*/  STL.64 [R1+0x488], R6 ;  /* 0x0004880601007387 */ /* 0x0003e80000100a00 */
[----:B------:R-:W4:Y:S01]  /*263f0*/  LDL.LU.64 R144, [R1+0x408] ;  /* 0x0004080001907983 */ /* 0x000f220000300a00 */
[----:B------:R-:W-:-:S03]  /*26400*/  IMAD.WIDE R4, R239, 0x4, R142 ;  /* 0x00000004ef047825 */ /* 0x000fc600078e028e */
        /* <DEDUP_REMOVED lines=9> */
[----:B--2---:R-:W-:-:S03]  /*264a0*/  IMAD.WIDE R4, R239, 0x4, R130 ;  /* 0x00000004ef047825 */ /* 0x004fc600078e0282 */
[----:B------:R-:W2:Y:S04]  /*264b0*/  LDL.LU.64 R130, [R1+0x3e0] ;  /* 0x0003e00001827983 */ /* 0x000ea80000300a00 */
[----:B------:R1:W-:Y:S04]  /*264c0*/  STL.64 [R1+0x460], R4 ;  /* 0x0004600401007387 */ /* 0x0003e80000100a00 */
[----:B------:R-:W-:Y:S04]  /*264d0*/  STL.64 [R1+0x7a8], R188 ;  /* 0x0007a8bc01007387 */ /* 0x000fe80000100a00 */
[----:B------:R-:W-:Y:S01]  /*264e0*/  STL.64 [R1+0x10c0], R188 ;  /* 0x0010c0bc01007387 */ /* 0x000fe20000100a00 */
[----:B---3--:R-:W-:-:S04]  /*264f0*/  IMAD.WIDE R186, R239, 0x4, R146 ;  /* 0x00000004efba7825 */ /* 0x008fc800078e0292 */
[C---:B----4-:R-:W-:Y:S02]  /*26500*/  IMAD.WIDE R6, R239.reuse, 0x4, R138 ;  /* 0x00000004ef067825 */ /* 0x050fe400078e028a */
[----:B------:R-:W3:Y:S02]  /*26510*/  LDL.LU.64 R138, [R1+0x3d8] ;  /* 0x0003d800018a7983 */ /* 0x000ee40000300a00 */
[C---:B-1----:R-:W-:Y:S02]  /*26520*/  IMAD.WIDE R4, R239.reuse, 0x4, R136 ;  /* 0x00000004ef047825 */ /* 0x042fe400078e0288 */
[----:B------:R1:W-:Y:S04]  /*26530*/  STL.64 [R1+0x448], R6 ;  /* 0x0004480601007387 */ /* 0x0003e80000100a00 */
[----:B------:R-:W-:Y:S04]  /*26540*/  STL.64 [R1+0x7a0], R186 ;  /* 0x0007a0ba01007387 */ /* 0x000fe80000100a00 */
[----:B------:R4:W-:Y:S04]  /*26550*/  STL.64 [R1+0x440], R4 ;  /* 0x0004400401007387 */ /* 0x0009e80000100a00 */
[----:B------:R-:W-:Y:S04]  /*26560*/  STL.64 [R1+0x10c8], R186 ;  /* 0x0010c8ba01007387 */ /* 0x000fe80000100a00 */
[----:B------:R-:W3:Y:S01]  /*26570*/  LDL.LU.64 R136, [R1+0x3c8] ;  /* 0x0003c80001887983 */ /* 0x000ee20000300a00 */
[----:B-1----:R-:W-:-:S03]  /*26580*/  IMAD.WIDE R6, R239, 0x4, R128 ;  /* 0x00000004ef067825 */ /* 0x002fc600078e0280 */
[----:B------:R-:W3:Y:S01]  /*26590*/  LDL.LU.64 R128, [R1+0x3c0] ;  /* 0x0003c00001807983 */ /* 0x000ee20000300a00 */
[----:B----4-:R-:W-:-:S03]  /*265a0*/  IMAD.WIDE R4, R239, 0x4, R126 ;  /* 0x00000004ef047825 */ /* 0x010fc600078e027e */
[----:B------:R-:W4:Y:S01]  /*265b0*/  LDL.LU.64 R126, [R1+0x3b8] ;  /* 0x0003b800017e7983 */ /* 0x000f220000300a00 */
[----:B------:R-:W-:-:S05]  /*265c0*/  IMAD.WIDE R10, R239, 0x4, R134 ;  /* 0x00000004ef0a7825 */ /* 0x000fca00078e0286 */
[----:B------:R-:W-:Y:S04]  /*265d0*/  STL.64 [R1+0x428], R10 ;  /* 0x0004280a01007387 */ /* 0x000fe80000100a00 */
[----:B------:R-:W-:Y:S04]  /*265e0*/  STL.64 [R1+0x788], R6 ;  /* 0x0007880601007387 */ /* 0x000fe80000100a00 */
[----:B------:R1:W-:Y:S04]  /*265f0*/  STL.64 [R1+0x430], R4 ;  /* 0x0004300401007387 */ /* 0x0003e80000100a00 */
[----:B------:R1:W-:Y:S04]  /*26600*/  STL.64 [R1+0x10d0], R6 ;  /* 0x0010d00601007387 */ /* 0x0003e80000100a00 */
[----:B------:R-:W4:Y:S01]  /*26610*/  LDL.LU.64 R134, [R1+0x3a8] ;  /* 0x0003a80001867983 */ /* 0x000f220000300a00 */
[----:B------:R-:W-:-:S03]  /*26620*/  IMAD.WIDE R184, R239, 0x4, R250 ;  /* 0x00000004efb87825 */ /* 0x000fc600078e02fa */
[----:B------:R-:W4:Y:S04]  /*26630*/  LDL.LU.64 R250, [R1+0x3a0] ;  /* 0x0003a00001fa7983 */ /* 0x000f280000300a00 */
[----:B-1----:R-:W4:Y:S01]  /*26640*/  LDL.LU.64 R4, [R1+0x398] ;  /* 0x0003980001047983 */ /* 0x002f220000300a00 */
[----:B------:R-:W-:-:S04]  /*26650*/  IMAD.WIDE R10, R239, 0x4, R144 ;  /* 0x00000004ef0a7825 */ /* 0x000fc800078e0290 */
[C---:B------:R-:W-:Y:S01]  /*26660*/  IMAD.WIDE R6, R239.reuse, 0x4, R142 ;  /* 0x00000004ef067825 */ /* 0x040fe200078e028e */
[----:B------:R1:W-:Y:S04]  /*26670*/  STL.64 [R1+0x408], R10 ;  /* 0x0004080a01007387 */ /* 0x0003e80000100a00 */
[----:B------:R-:W-:Y:S04]  /*26680*/  STL.64 [R1+0x790], R184 ;  /* 0x000790b801007387 */ /* 0x000fe80000100a00 */
[----:B------:R2:W-:Y:S04]  /*26690*/  STL.64 [R1+0x420], R6 ;  /* 0x0004200601007387 */ /* 0x0005e80000100a00 */
[----:B------:R-:W-:Y:S04]  /*266a0*/  STL.64 [R1+0x10d8], R184 ;  /* 0x0010d8b801007387 */ /* 0x000fe80000100a00 */
[----:B------:R-:W4:Y:S01]  /*266b0*/  LDL.LU.64 R146, [R1+0x388] ;  /* 0x0003880001927983 */ /* 0x000f220000300a00 */
[----:B------:R-:W-:-:S03]  /*266c0*/  IMAD.WIDE R182, R239, 0x4, R132 ;  /* 0x00000004efb67825 */ /* 0x000fc600078e0284 */
[----:B------:R-:W4:Y:S04]  /*266d0*/  LDL.LU.64 R132, [R1+0x380] ;  /* 0x0003800001847983 */ /* 0x000f280000300a00 */
[----:B------:R-:W4:Y:S01]  /*266e0*/  LDL.LU.64 R142, [R1+0x378] ;  /* 0x00037800018e7983 */ /* 0x000f220000300a00 */
[----:B-1----:R-:W-:-:S05]  /*266f0*/  IMAD.WIDE R10, R239, 0x4, R140 ;  /* 0x00000004ef0a7825 */ /* 0x002fca00078e028c */
[----:B------:R1:W-:Y:S04]  /*26700*/  STL.64 [R1+0x3e8], R10 ;  /* 0x0003e80a01007387 */ /* 0x0003e80000100a00 */
[----:B------:R-:W4:Y:S01]  /*26710*/  LDL.LU.64 R140, [R1+0x370] ;  /* 0x00037000018c7983 */ /* 0x000f220000300a00 */
[----:B--2---:R-:W-:-:S05]  /*26720*/  IMAD.WIDE R6, R239, 0x4, R130 ;  /* 0x00000004ef067825 */ /* 0x004fca00078e0282 */
[----:B------:R2:W-:Y:S04]  /*26730*/  STL.64 [R1+0x418], R6 ;  /* 0x0004180601007387 */ /* 0x0005e80000100a00 */
[----:B------:R-:W4:Y:S04]  /*26740*/  LDL.LU.64 R144, [R1+0x368] ;  /* 0x0003680001907983 */ /* 0x000f280000300a00 */
[----:B------:R-:W4:Y:S04]  /*26750*/  LDL.LU.64 R130, [R1+0x360] ;  /* 0x0003600001827983 */ /* 0x000f280000300a00 */
[----:B------:R-:W-:Y:S04]  /*26760*/  STL.64 [R1+0x780], R182 ;  /* 0x000780b601007387 */ /* 0x000fe80000100a00 */
[----:B------:R-:W-:Y:S01]  /*26770*/  STL.64 [R1+0x10e0], R182 ;  /* 0x0010e0b601007387 */ /* 0x000fe20000100a00 */
[----:B---3--:R-:W-:-:S03]  /*26780*/  IMAD.WIDE R240, R239, 0x4, R138 ;  /* 0x00000004eff07825 */ /* 0x008fc600078e028a */
[----:B------:R-:W3:Y:S01]  /*26790*/  LDL.LU.64 R138, [R1+0x358] ;  /* 0x00035800018a7983 */ /* 0x000ee20000300a00 */
[----:B-1----:R-:W-:-:S04]  /*267a0*/  IMAD.WIDE R10, R239, 0x4, R136 ;  /* 0x00000004ef0a7825 */ /* 0x002fc800078e0288 */
[C---:B--2---:R-:W-:Y:S01]  /*267b0*/  IMAD.WIDE R6, R239.reuse, 0x4, R128 ;  /* 0x00000004ef067825 */ /* 0x044fe200078e0280 */
[----:B------:R1:W-:Y:S04]  /*267c0*/  STL.64 [R1+0x3d0], R10 ;  /* 0x0003d00a01007387 */ /* 0x0003e80000100a00 */
[----:B------:R-:W2:Y:S04]  /*267d0*/  LDL.LU.64 R128, [R1+0x350] ;  /* 0x0003500001807983 */ /* 0x000ea80000300a00 */
[----:B------:R-:W2:Y:S01]  /*267e0*/  LDL.LU.64 R136, [R1+0x348] ;  /* 0x0003480001887983 */ /* 0x000ea20000300a00 */
[----:B----4-:R-:W-:-:S03]  /*267f0*/  IMAD.WIDE R180, R239, 0x4, R126 ;  /* 0x00000004efb47825 */ /* 0x010fc600078e027e */
[----:B------:R4:W-:Y:S04]  /*26800*/  STL.64 [R1+0x400], R6 ;  /* 0x0004000601007387 */ /* 0x0009e80000100a00 */
[----:B------:R-:W-:Y:S04]  /*26810*/  STL.64 [R1+0x770], R240 ;  /* 0x000770f001007387 */ /* 0x000fe80000100a00 */
[----:B------:R-:W-:Y:S04]  /*26820*/  STL.64 [R1+0x10e8], R240 ;  /* 0x0010e8f001007387 */ /* 0x000fe80000100a00 */
[----:B------:R-:W2:Y:S01]  /*26830*/  LDL.LU.64 R126, [R1+0x340] ;  /* 0x00034000017e7983 */ /* 0x000ea20000300a00 */
[----:B-1----:R-:W-:-:S04]  /*26840*/  IMAD.WIDE R10, R239, 0x4, R134 ;  /* 0x00000004ef0a7825 */ /* 0x002fc800078e0286 */
[C---:B----4-:R-:W-:Y:S02]  /*26850*/  IMAD.WIDE R6, R239.reuse, 0x4, R250 ;  /* 0x00000004ef067825 */ /* 0x050fe400078e02fa */
[----:B------:R-:W4:Y:S04]  /*26860*/  LDL.LU.64 R250, [R1+0x338] ;  /* 0x0003380001fa7983 */ /* 0x000f280000300a00 */
[----:B------:R-:W-:Y:S01]  /*26870*/  STL.64 [R1+0x3a8], R10 ;  /* 0x0003a80a01007387 */ /* 0x000fe20000100a00 */
[----:B------:R-:W-:-:S03]  /*26880*/  IMAD.WIDE R178, R239, 0x4, R4 ;  /* 0x00000004efb27825 */ /* 0x000fc600078e0204 */
[----:B------:R-:W4:Y:S04]  /*26890*/  LDL.LU.64 R134, [R1+0x330] ;  /* 0x0003300001867983 */ /* 0x000f280000300a00 */
[----:B------:R1:W-:Y:S04]  /*268a0*/  STL.64 [R1+0x410], R6 ;  /* 0x0004100601007387 */ /* 0x0003e80000100a00 */
[----:B------:R-:W-:Y:S04]  /*268b0*/  STL.64 [R1+0x768], R180 ;  /* 0x000768b401007387 */ /* 0x000fe80000100a00 */
[----:B------:R-:W-:Y:S01]  /*268c0*/  STL.64 [R1+0x10f0], R180 ;  /* 0x0010f0b401007387 */ /* 0x000fe20000100a00 */
[----:B-1----:R-:W-:-:S04]  /*268d0*/  IMAD.WIDE R6, R239, 0x4, R146 ;  /* 0x00000004ef067825 */ /* 0x002fc800078e0292 */
[C---:B------:R-:W-:Y:S02]  /*268e0*/  IMAD.WIDE R4, R239.reuse, 0x4, R132 ;  /* 0x00000004ef047825 */ /* 0x040fe400078e0284 */
[----:B------:R-:W4:Y:S04]  /*268f0*/  LDL.LU.64 R132, [R1+0x328] ;  /* 0x0003280001847983 */ /* 0x000f280000300a00 */
[----:B------:R1:W-:Y:S01]  /*26900*/  STL.64 [R1+0x388], R6 ;  /* 0x0003880601007387 */ /* 0x0003e20000100a00 */
[----:B------:R-:W-:-:S03]  /*26910*/  IMAD.WIDE R176, R239, 0x4, R142 ;  /* 0x00000004efb07825 */ /* 0x000fc600078e028e */
[----:B------:R-:W-:Y:S04]  /*26920*/  STL.64 [R1+0x750], R178 ;  /* 0x000750b201007387 */ /* 0x000fe80000100a00 */
[----:B------:R1:W-:Y:S01]  /*26930*/  STL.64 [R1+0x3f8], R4 ;  /* 0x0003f80401007387 */ /* 0x0003e20000100a00 */
[----:B------:R-:W-:-:S03]  /*26940*/  IMAD.WIDE R34, R239, 0x4, R140 ;  /* 0x00000004ef227825 */ /* 0x000fc600078e028c */
[----:B------:R-:W-:Y:S04]  /*26950*/  STL.64 [R1+0x10f8], R178 ;  /* 0x0010f8b201007387 */ /* 0x000fe80000100a00 */
[----:B------:R-:W4:Y:S04]  /*26960*/  LDL.LU.64 R142, [R1+0x320] ;  /* 0x00032000018e7983 */ /* 0x000f280000300a00 */
[----:B------:R-:W4:Y:S01]  /*26970*/  LDL.LU.64 R140, [R1+0x318] ;  /* 0x00031800018c7983 */ /* 0x000f220000300a00 */
        /* <DEDUP_REMOVED lines=22> */
[----:B-1----:R-:W-:-:S04]  /*26ae0*/  IMAD.WIDE R6, R239, 0x4, R144 ;  /* 0x00000004ef067825 */ /* 0x002fc800078e0290 */
[C---:B------:R-:W-:Y:S02]  /*26af0*/  IMAD.WIDE R4, R239.reuse, 0x4, R130 ;  /* 0x00000004ef047825 */ /* 0x040fe400078e0282 */
[----:B------:R-:W4:Y:S04]  /*26b00*/  LDL.LU.64 R130, [R1+0x310] ;  /* 0x0003100001827983 */ /* 0x000f280000300a00 */
[----:B------:R-:W-:Y:S04]  /*26b10*/  STL.64 [R1+0x370], R6 ;  /* 0x0003700601007387 */ /* 0x000fe80000100a00 */
[----:B------:R-:W-:Y:S04]  /*26b20*/  STL.64 [R1+0x760], R176 ;  /* 0x000760b001007387 */ /* 0x000fe80000100a00 */
[----:B------:R2:W-:Y:S04]  /*26b30*/  STL.64 [R1+0x3f0], R4 ;  /* 0x0003f00401007387 */ /* 0x0005e80000100a00 */
[----:B------:R-:W-:Y:S01]  /*26b40*/  STL.64 [R1+0x1100], R176 ;  /* 0x001100b001007387 */ /* 0x000fe20000100a00 */
[----:B---3--:R-:W-:-:S03]  /*26b50*/  IMAD.WIDE R174, R239, 0x4, R138 ;  /* 0x00000004efae7825 */ /* 0x008fc600078e028a */
[----:B------:R-:W3:Y:S01]  /*26b60*/  LDL.LU.64 R138, [R1+0x308] ;  /* 0x00030800018a7983 */ /* 0x000ee20000300a00 */
[----:B--2---:R-:W-:-:S03]  /*26b70*/  IMAD.WIDE R4, R239, 0x4, R128 ;  /* 0x00000004ef047825 */ /* 0x004fc600078e0280 */
[----:B------:R-:W2:Y:S04]  /*26b80*/  LDL.LU.64 R128, [R1+0x300] ;  /* 0x0003000001807983 */ /* 0x000ea80000300a00 */
[----:B------:R1:W-:Y:S04]  /*26b90*/  STL.64 [R1+0x358], R4 ;  /* 0x0003580401007387 */ /* 0x0003e80000100a00 */
[----:B------:R-:W-:Y:S04]  /*26ba0*/  STL.64 [R1+0x748], R174 ;  /* 0x000748ae01007387 */ /* 0x000fe80000100a00 */
[----:B------:R-:W-:Y:S01]  /*26bb0*/  STL.64 [R1+0x1108], R174 ;  /* 0x001108ae01007387 */ /* 0x000fe20000100a00 */
[----:B-1----:R-:W-:-:S04]  /*26bc0*/  IMAD.WIDE R4, R239, 0x4, R136 ;  /* 0x00000004ef047825 */ /* 0x002fc800078e0288 */
[C---:B------:R-:W-:Y:S01]  /*26bd0*/  IMAD.WIDE R244, R239.reuse, 0x4, R126 ;  /* 0x00000004eff47825 */ /* 0x040fe200078e027e */
[----:B------:R1:W-:Y:S04]  /*26be0*/  STL.64 [R1+0x3e0], R4 ;  /* 0x0003e00401007387 */ /* 0x0003e80000100a00 */
[----:B------:R-:W2:Y:S04]  /*26bf0*/  LDL.LU.64 R126, [R1+0x2f8] ;  /* 0x0002f800017e7983 */ /* 0x000ea80000300a00 */
[----:B------:R-:W2:Y:S01]  /*26c00*/  LDL.LU.64 R136, [R1+0x2f0] ;  /* 0x0002f00001887983 */ /* 0x000ea20000300a00 */
[----:B----4-:R-:W-:-:S04]  /*26c10*/  IMAD.WIDE R250, R239, 0x4, R250 ;  /* 0x00000004effa7825 */ /* 0x010fc800078e02fa */
[C---:B------:R-:W-:Y:S02]  /*26c20*/  IMAD.WIDE R246, R239.reuse, 0x4, R134 ;  /* 0x00000004eff67825 */ /* 0x040fe400078e0286 */
[----:B------:R-:W4:Y:S04]  /*26c30*/  LDL.LU.64 R134, [R1+0x2e8] ;  /* 0x0002e80001867983 */ /* 0x000f280000300a00 */
[----:B------:R-:W-:Y:S04]  /*26c40*/  STL.64 [R1+0x740], R244 ;  /* 0x000740f401007387 */ /* 0x000fe80000100a00 */
[----:B------:R3:W-:Y:S04]  /*26c50*/  STL.64 [R1+0x1110], R244 ;  /* 0x001110f401007387 */ /* 0x0007e80000100a00 */
[----:B------:R-:W-:Y:S04]  /*26c60*/  STL.64 [R1+0x340], R250 ;  /* 0x000340fa01007387 */ /* 0x000fe80000100a00 */
[----:B------:R-:W-:Y:S01]  /*26c70*/  STL.64 [R1+0x1280], R250 ;  /* 0x001280fa01007387 */ /* 0x000fe20000100a00 */
[----:B------:R-:W-:-:S03]  /*26c80*/  IMAD.WIDE R172, R239, 0x4, R132 ;  /* 0x00000004efac7825 */ /* 0x000fc600078e0284 */
[----:B------:R-:W4:Y:S04]  /*26c90*/  LDL.LU.64 R132, [R1+0x2e0] ;  /* 0x0002e00001847983 */ /* 0x000f280000300a00 */
[----:B------:R-:W-:Y:S04]  /*26ca0*/  STL.64 [R1+0x3c0], R246 ;  /* 0x0003c0f601007387 */ /* 0x000fe80000100a00 */
[----:B------:R-:W-:Y:S04]  /*26cb0*/  STL.64 [R1+0x11a8], R246 ;  /* 0x0011a8f601007387 */ /* 0x000fe80000100a00 */
[----:B------:R-:W-:Y:S01]  /*26cc0*/  STL.64 [R1+0x730], R172 ;  /* 0x000730ac01007387 */ /* 0x000fe20000100a00 */
[----:B-1----:R-:W-:-:S04]  /*26cd0*/  IMAD.WIDE R4, R239, 0x4, R142 ;  /* 0x00000004ef047825 */ /* 0x002fc800078e028e */
[C---:B------:R-:W-:Y:S01]  /*26ce0*/  IMAD.WIDE R240, R239.reuse, 0x4, R140 ;  /* 0x00000004eff07825 */ /* 0x040fe200078e028c */
[----:B------:R-:W-:Y:S04]  /*26cf0*/  STL.64 [R1+0x328], R4 ;  /* 0x0003280401007387 */ /* 0x000fe80000100a00 */
[----:B------:R-:W-:Y:S04]  /*26d00*/  STL.64 [R1+0x1118], R172 ;  /* 0x001118ac01007387 */ /* 0x000fe80000100a00 */
[----:B------:R-:W4:Y:S01]  /*26d10*/  LDL.LU.64 R140, [R1+0x2d8] ;  /* 0x0002d800018c7983 */ /* 0x000f220000300a00 */
[----:B------:R-:W-:-:S03]  /*26d20*/  IMAD.WIDE R170, R239, 0x4, R130 ;  /* 0x00000004efaa7825 */ /* 0x000fc600078e0282 */
[----:B------:R-:W4:Y:S04]  /*26d30*/  LDL.LU.64 R130, [R1+0x2d0] ;  /* 0x0002d00001827983 */ /* 0x000f280000300a00 */
[----:B------:R-:W-:Y:S04]  /*26d40*/  STL.64 [R1+0x3d8], R240 ;  /* 0x0003d8f001007387 */ /* 0x000fe80000100a00 */
[----:B------:R1:W-:Y:S01]  /*26d50*/  STL.64 [R1+0x11b0], R240 ;  /* 0x0011b0f001007387 */ /* 0x0003e20000100a00 */
[----:B---3--:R-:W-:-:S04]  /*26d60*/  IMAD.WIDE R244, R239, 0x4, R138 ;  /* 0x00000004eff47825 */ /* 0x008fc800078e028a */
[C---:B--2---:R-:W-:Y:S02]  /*26d70*/  IMAD.WIDE R234, R239.reuse, 0x4, R128 ;  /* 0x00000004efea7825 */ /* 0x044fe400078e0280 */
[----:B------:R-:W2:Y:S04]  /*26d80*/  LDL.LU.64 R128, [R1+0x2c8] ;  /* 0x0002c80001807983 */ /* 0x000ea80000300a00 */
[----:B------:R-:W-:Y:S04]  /*26d90*/  STL.64 [R1+0x720], R170 ;  /* 0x000720aa01007387 */ /* 0x000fe80000100a00 */
[----:B------:R-:W-:Y:S04]  /*26da0*/  STL.64 [R1+0x1120], R170 ;  /* 0x001120aa01007387 */ /* 0x000fe80000100a00 */
[----:B------:R-:W-:Y:S04]  /*26db0*/  STL.64 [R1+0x310], R244 ;  /* 0x000310f401007387 */ /* 0x000fe80000100a00 */
[----:B------:R-:W-:Y:S04]  /*26dc0*/  STL.64 [R1+0x1288], R244 ;  /* 0x001288f401007387 */ /* 0x000fe80000100a00 */
[----:B------:R-:W3:Y:S01]  /*26dd0*/  LDL.LU.64 R138, [R1+0x2c0] ;  /* 0x0002c000018a7983 */ /* 0x000ee20000300a00 */
[----:B------:R-:W-:-:S03]  /*26de0*/  IMAD.WIDE R168, R239, 0x4, R126 ;  /* 0x00000004efa87825 */ /* 0x000fc600078e027e */
[----:B------:R-:W3:Y:S01]  /*26df0*/  LDL.LU.64 R126, [R1+0x2b8] ;  /* 0x0002b800017e7983 */ /* 0x000ee20000300a00 */
[----:B-1----:R-:W-:-:S03]  /*26e00*/  IMAD.WIDE R240, R239, 0x4, R136 ;  /* 0x00000004eff07825 */ /* 0x002fc600078e0288 */
[----:B------:R-:W-:Y:S04]  /*26e10*/  STL.64 [R1+0x3b8], R234 ;  /* 0x0003b8ea01007387 */ /* 0x000fe80000100a00 */
[----:B------:R1:W-:Y:S04]  /*26e20*/  STL.64 [R1+0x11b8], R234 ;  /* 0x0011b8ea01007387 */ /* 0x0003e80000100a00 */
[----:B------:R-:W3:Y:S04]  /*26e30*/  LDL.LU.64 R136, [R1+0x2b0] ;  /* 0x0002b00001887983 */ /* 0x000ee80000300a00 */
[----:B------:R-:W-:Y:S01]  /*26e40*/  STL.64 [R1+0x728], R168 ;  /* 0x000728a801007387 */ /* 0x000fe20000100a00 */
[----:B----4-:R-:W-:-:S03]  /*26e50*/  IMAD.WIDE R188, R239, 0x4, R134 ;  /* 0x00000004efbc7825 */ /* 0x010fc600078e0286 */
[----:B------:R-:W-:Y:S04]  /*26e60*/  STL.64 [R1+0x1128], R168 ;  /* 0x001128a801007387 */ /* 0x000fe80000100a00 */
[----:B------:R-:W-:Y:S04]  /*26e70*/  STL.64 [R1+0x2f8], R240 ;  /* 0x0002f8f001007387 */ /* 0x000fe80000100a00 */
[----:B------:R-:W-:Y:S04]  /*26e80*/  STL.64 [R1+0x1290], R240 ;  /* 0x001290f001007387 */ /* 0x000fe80000100a00 */
[----:B------:R-:W4:Y:S01]  /*26e90*/  LDL.LU.64 R134, [R1+0x2a8] ;  /* 0x0002a80001867983 */ /* 0x000f220000300a00 */
[----:B------:R-:W-:-:S03]  /*26ea0*/  IMAD.WIDE R166, R239, 0x4, R132 ;  /* 0x00000004efa67825 */ /* 0x000fc600078e0284 */
[----:B------:R-:W4:Y:S04]  /*26eb0*/  LDL.LU.64 R132, [R1+0x2a0] ;  /* 0x0002a00001847983 */ /* 0x000f280000300a00 */
[----:B------:R-:W-:Y:S04]  /*26ec0*/  STL.64 [R1+0x3a0], R188 ;  /* 0x0003a0bc01007387 */ /* 0x000fe80000100a00 */
[----:B------:R3:W-:Y:S01]  /*26ed0*/  STL.64 [R1+0x11c0], R188 ;  /* 0x0011c0bc01007387 */ /* 0x0007e20000100a00 */
[----:B-1----:R-:W-:-:S04]  /*26ee0*/  IMAD.WIDE R234, R239, 0x4, R140 ;  /* 0x00000004efea7825 */ /* 0x002fc800078e028c */
[C---:B------:R-:W-:Y:S02]  /*26ef0*/  IMAD.WIDE R186, R239.reuse, 0x4, R130 ;  /* 0x00000004efba7825 */ /* 0x040fe400078e0282 */
[----:B------:R-:W4:Y:S04]  /*26f00*/  LDL.LU.64 R130, [R1+0x298] ;  /* 0x0002980001827983 */ /* 0x000f280000300a00 */
[----:B------:R-:W-:Y:S04]  /*26f10*/  STL.64 [R1+0x710], R166 ;  /* 0x000710a601007387 */ /* 0x000fe80000100a00 */
[----:B------:R-:W-:Y:S04]  /*26f20*/  STL.64 [R1+0x1130], R166 ;  /* 0x001130a601007387 */ /* 0x000fe80000100a00 */
[----:B------:R-:W-:Y:S04]  /*26f30*/  STL.64 [R1+0x2e0], R234 ;  /* 0x0002e0ea01007387 */ /* 0x000fe80000100a00 */
[----:B------:R-:W-:Y:S04]  /*26f40*/  STL.64 [R1+0x1298], R234 ;  /* 0x001298ea01007387 */ /* 0x000fe80000100a00 */
[----:B------:R-:W4:Y:S01]  /*26f50*/  LDL.LU.64 R140, [R1+0x290] ;  /* 0x00029000018c7983 */ /* 0x000f220000300a00 */
[----:B--2---:R-:W-:-:S03]  /*26f60*/  IMAD.WIDE R164, R239, 0x4, R128 ;  /* 0x00000004efa47825 */ /* 0x004fc600078e0280 */
[----:B------:R-:W2:Y:S04]  /*26f70*/  LDL.LU.64 R128, [R1+0x288] ;  /* 0x0002880001807983 */ /* 0x000ea80000300a00 */
[----:B------:R-:W-:Y:S04]  /*26f80*/  STL.64 [R1+0x390], R186 ;  /* 0x000390ba01007387 */ /* 0x000fe80000100a00 */
[----:B------:R4:W-:Y:S01]  /*26f90*/  STL.64 [R1+0x11c8], R186 ;  /* 0x0011c8ba01007387 */ /* 0x0009e20000100a00 */
[----:B---3--:R-:W-:-:S03]  /*26fa0*/  IMAD.WIDE R184, R239, 0x4, R126 ;  /* 0x00000004efb87825 */ /* 0x008fc600078e027e */
[----:B------:R-:W3:Y:S01]  /*26fb0*/  LDL.LU.64 R126, [R1+0x280] ;  /* 0x00028000017e7983 */ /* 0x000ee20000300a00 */
[----:B------:R-:W-:-:S03]  /*26fc0*/  IMAD.WIDE R188, R239, 0x4, R138 ;  /* 0x00000004efbc7825 */ /* 0x000fc600078e028a */
[----:B------:R-:W-:Y:S04]  /*26fd0*/  STL.64 [R1+0x708], R164 ;  /* 0x000708a401007387 */ /* 0x000fe80000100a00 */
[----:B------:R-:W-:Y:S04]  /*26fe0*/  STL.64 [R1+0x1138], R164 ;  /* 0x001138a401007387 */ /* 0x000fe80000100a00 */
[----:B------:R-:W-:Y:S01]  /*26ff0*/  STL.64 [R1+0x2c8], R188 ;  /* 0x0002c8bc01007387 */ /* 0x000fe20000100a00 */
[----:B------:R-:W-:-:S03]  /*27000*/  IMAD.WIDE R162, R239, 0x4, R136 ;  /* 0x00000004efa27825 */ /* 0x000fc600078e0288 */
[----:B------:R-:W-:Y:S04]  /*27010*/  STL.64 [R1+0x12a0], R188 ;  /* 0x0012a0bc01007387 */ /* 0x000fe80000100a00 */
[----:B------:R-:W3:Y:S04]  /*27020*/  LDL.LU.64 R138, [R1+0x278] ;  /* 0x00027800018a7983 */ /* 0x000ee80000300a00 */
[----:B------:R-:W3:Y:S04]  /*27030*/  LDL.LU.64 R136, [R1+0x270] ;  /* 0x0002700001887983 */ /* 0x000ee80000300a00 */
[----:B------:R-:W-:Y:S01]  /*27040*/  STL.64 [R1+0x360], R184 ;  /* 0x000360b801007387 */ /* 0x000fe20000100a00 */
[----:B----4-:R-:W-:-:S03]  /*27050*/  IMAD.WIDE R186, R239, 0x4, R134 ;  /* 0x00000004efba7825 */ /* 0x010fc600078e0286 */
[----:B------:R1:W-:Y:S04]  /*27060*/  STL.64 [R1+0x11d0], R184 ;  /* 0x0011d0b801007387 */ /* 0x0003e80000100a00 */
[----:B------:R-:W4:Y:S04]  /*27070*/  LDL.LU.64 R134, [R1+0x268] ;  /* 0x0002680001867983 */ /* 0x000f280000300a00 */
[----:B------:R-:W-:Y:S04]  /*27080*/  STL.64 [R1+0x700], R162 ;  /* 0x000700a201007387 */ /* 0x000fe80000100a00 */
[----:B------:R-:W-:Y:S04]  /*27090*/  STL.64 [R1+0x1140], R162 ;  /* 0x001140a201007387 */ /* 0x000fe80000100a00 */
[----:B------:R-:W-:Y:S01]  /*270a0*/  STL.64 [R1+0x2b0], R186 ;  /* 0x0002b0ba01007387 */ /* 0x000fe20000100a00 */
[----:B------:R-:W-:-:S03]  /*270b0*/  IMAD.WIDE R182, R239, 0x4, R132 ;  /* 0x00000004efb67825 */ /* 0x000fc600078e0284 */
[----:B------:R-:W-:Y:S04]  /*270c0*/  STL.64 [R1+0x12a8], R186 ;  /* 0x0012a8ba01007387 */ /* 0x000fe80000100a00 */
[----:B------:R-:W4:Y:S04]  /*270d0*/  LDL.LU.64 R142, [R1+0x260] ;  /* 0x00026000018e7983 */ /* 0x000f280000300a00 */
[----:B------:R-:W4:Y:S01]  /*270e0*/  LDL.LU.64 R132, [R1+0x258] ;  /* 0x0002580001847983 */ /* 0x000f220000300a00 */
[----:B------:R-:W-:-:S03]  /*270f0*/  IMAD.WIDE R160, R239, 0x4, R130 ;  /* 0x00000004efa07825 */ /* 0x000fc600078e0282 */
[----:B------:R-:W4:Y:S04]  /*27100*/  LDL.LU.64 R130, [R1+0x250] ;  /* 0x0002500001827983 */ /* 0x000f280000300a00 */
[----:B------:R-:W-:Y:S04]  /*27110*/  STL.64 [R1+0x378], R182 ;  /* 0x000378b601007387 */ /* 0x000fe80000100a00 */
[----:B------:R3:W-:Y:S01]  /*27120*/  STL.64 [R1+0x11d8], R182 ;  /* 0x0011d8b601007387 */ /* 0x0007e20000100a00 */
[----:B-1----:R-:W-:-:S04]  /*27130*/  IMAD.WIDE R184, R239, 0x4, R140 ;  /* 0x00000004efb87825 */ /* 0x002fc800078e028c */
[C---:B--2---:R-:W-:Y:S02]  /*27140*/  IMAD.WIDE R180, R239.reuse, 0x4, R128 ;  /* 0x00000004efb47825 */ /* 0x044fe400078e0280 */
[----:B------:R-:W2:Y:S04]  /*27150*/  LDL.LU.64 R128, [R1+0x240] ;  /* 0x0002400001807983 */ /* 0x000ea80000300a00 */
[----:B------:R-:W-:Y:S04]  /*27160*/  STL.64 [R1+0x6e8], R160 ;  /* 0x0006e8a001007387 */ /* 0x000fe80000100a00 */
[----:B------:R-:W-:Y:S04]  /*27170*/  STL.64 [R1+0x1148], R160 ;  /* 0x001148a001007387 */ /* 0x000fe80000100a00 */
[----:B------:R-:W-:Y:S04]  /*27180*/  STL.64 [R1+0x298], R184 ;  /* 0x000298b801007387 */ /* 0x000fe80000100a00 */
[----:B------:R-:W-:Y:S04]  /*27190*/  STL.64 [R1+0x12b0], R184 ;  /* 0x0012b0b801007387 */ /* 0x000fe80000100a00 */
[----:B------:R-:W2:Y:S01]  /*271a0*/  LDL.LU.64 R140, [R1+0x228] ;  /* 0x00022800018c7983 */ /* 0x000ea20000300a00 */
[----:B---3--:R-:W-:-:S03]  /*271b0*/  IMAD.WIDE R158, R239, 0x4, R126 ;  /* 0x00000004ef9e7825 */ /* 0x008fc600078e027e */
[----:B------:R-:W3:Y:S04]  /*271c0*/  LDL.LU.64 R126, [R1+0x220] ;  /* 0x00022000017e7983 */ /* 0x000ee80000300a00 */
[----:B------:R-:W-:Y:S04]  /*271d0*/  STL.64 [R1+0x348], R180 ;  /* 0x000348b401007387 */ /* 0x000fe80000100a00 */
[----:B------:R-:W-:Y:S01]  /*271e0*/  STL.64 [R1+0x11e0], R180 ;  /* 0x0011e0b401007387 */ /* 0x000fe20000100a00 */
[----:B------:R-:W-:-:S03]  /*271f0*/  IMAD.WIDE R182, R239, 0x4, R138 ;  /* 0x00000004efb67825 */ /* 0x000fc600078e028a */
[----:B------:R-:W3:Y:S01]  /*27200*/  LDL.LU.64 R138, [R1+0x218] ;  /* 0x00021800018a7983 */ /* 0x000ee20000300a00 */
[----:B------:R-:W-:-:S03]  /*27210*/  IMAD.WIDE R178, R239, 0x4, R136 ;  /* 0x00000004efb27825 */ /* 0x000fc600078e0288 */
[----:B------:R-:W-:Y:S04]  /*27220*/  STL.64 [R1+0x6f0], R158 ;  /* 0x0006f09e01007387 */ /* 0x000fe80000100a00 */
[----:B------:R-:W-:Y:S04]  /*27230*/  STL.64 [R1+0x1150], R158 ;  /* 0x0011509e01007387 */ /* 0x000fe80000100a00 */
[----:B------:R-:W-:Y:S01]  /*27240*/  STL.64 [R1+0x278], R182 ;  /* 0x000278b601007387 */ /* 0x000fe20000100a00 */
[----:B----4-:R-:W-:-:S03]  /*27250*/  IMAD.WIDE R156, R239, 0x4, R134 ;  /* 0x00000004ef9c7825 */ /* 0x010fc600078e0286 */
[----:B------:R-:W-:Y:S04]  /*27260*/  STL.64 [R1+0x12b8], R182 ;  /* 0x0012b8b601007387 */ /* 0x000fe80000100a00 */
[----:B------:R-:W4:Y:S04]  /*27270*/  LDL.LU.64 R136, [R1+0x208] ;  /* 0x0002080001887983 */ /* 0x000f280000300a00 */
[----:B------:R-:W4:Y:S04]  /*27280*/  LDL.LU.64 R134, [R1+0x200] ;  /* 0x0002000001867983 */ /* 0x000f280000300a00 */
[----:B------:R-:W-:Y:S04]  /*27290*/  STL.64 [R1+0x330], R178 ;  /* 0x000330b201007387 */ /* 0x000fe80000100a00 */
[----:B------:R1:W-:Y:S02]  /*272a0*/  STL.64 [R1+0x11e8], R178 ;  /* 0x0011e8b201007387 */ /* 0x0003e40000100a00 */
[----:B-1----:R-:W-:-:S02]  /*272b0*/  IMAD.WIDE R178, R239, 0x4, R132 ;  /* 0x00000004efb27825 */ /* 0x002fc400078e0284 */
[----:B------:R-:W4:Y:S04]  /*272c0*/  LDL.LU.64 R132, [R1+0x1f0] ;  /* 0x0001f00001847983 */ /* 0x000f280000300a00 */
[----:B------:R-:W-:Y:S04]  /*272d0*/  STL.64 [R1+0x6e0], R156 ;  /* 0x0006e09c01007387 */ /* 0x000fe80000100a00 */
[----:B------:R-:W-:Y:S04]  /*272e0*/  STL.64 [R1+0x1158], R156 ;  /* 0x0011589c01007387 */ /* 0x000fe80000100a00 */
[----:B------:R-:W-:Y:S04]  /*272f0*/  STL.64 [R1+0x238], R178 ;  /* 0x000238b201007387 */ /* 0x000fe80000100a00 */
[----:B------:R-:W-:Y:S01]  /*27300*/  STL.64 [R1+0x12c0], R178 ;  /* 0x0012c0b201007387 */ /* 0x000fe20000100a00 */
[----:B------:R-:W-:-:S03]  /*27310*/  IMAD.WIDE R176, R239, 0x4, R130 ;  /* 0x00000004efb07825 */ /* 0x000fc600078e0282 */
[----:B------:R-:W4:Y:S01]  /*27320*/  LDL.LU.64 R130, [R1+0x1d8] ;  /* 0x0001d80001827983 */ /* 0x000f220000300a00 */
[----:B--2---:R-:W-:-:S03]  /*27330*/  IMAD.WIDE R154, R239, 0x4, R128 ;  /* 0x00000004ef9a7825 */ /* 0x004fc600078e0280 */
[----:B------:R-:W2:Y:S04]  /*27340*/  LDL.LU.64 R128, [R1+0x1d0] ;  /* 0x0001d00001807983 */ /* 0x000ea80000300a00 */
[----:B------:R-:W-:Y:S04]  /*27350*/  STL.64 [R1+0x318], R176 ;  /* 0x000318b001007387 */ /* 0x000fe80000100a00 */
[----:B------:R1:W-:Y:S01]  /*27360*/  STL.64 [R1+0x11f0], R176 ;  /* 0x0011f0b001007387 */ /* 0x0003e20000100a00 */
[----:B---3--:R-:W-:-:S03]  /*27370*/  IMAD.WIDE R174, R239, 0x4, R126 ;  /* 0x00000004efae7825 */ /* 0x008fc600078e027e */
[----:B------:R-:W3:Y:S01]  /*27380*/  LDL.LU.64 R126, [R1+0x1c8] ;  /* 0x0001c800017e7983 */ /* 0x000ee20000300a00 */
[----:B-1----:R-:W-:-:S03]  /*27390*/  IMAD.WIDE R176, R239, 0x4, R140 ;  /* 0x00000004efb07825 */ /* 0x002fc600078e028c */
[----:B------:R-:W-:Y:S04]  /*273a0*/  STL.64 [R1+0x6d0], R154 ;  /* 0x0006d09a01007387 */ /* 0x000fe80000100a00 */
[----:B------:R-:W-:Y:S04]  /*273b0*/  STL.64 [R1+0x1160], R154 ;  /* 0x0011609a01007387 */ /* 0x000fe80000100a00 */
[----:B------:R-:W-:Y:S04]  /*273c0*/  STL.64 [R1+0x228], R176 ;  /* 0x000228b001007387 */ /* 0x000fe80000100a00 */
[----:B------:R-:W-:Y:S01]  /*273d0*/  STL.64 [R1+0x12c8], R176 ;  /* 0x0012c8b001007387 */ /* 0x000fe20000100a00 */
[----:B------:R-:W-:-:S03]  /*273e0*/  IMAD.WIDE R152, R239, 0x4, R138 ;  /* 0x00000004ef987825 */ /* 0x000fc600078e028a */
[----:B------:R-:W3:Y:S04]  /*273f0*/  LDL.LU.64 R140, [R1+0x1b8] ;  /* 0x0001b800018c7983 */ /* 0x000ee80000300a00 */
[----:B------:R-:W3:Y:S04]  /*27400*/  LDL.LU.64 R138, [R1+0x1b0] ;  /* 0x0001b000018a7983 */ /* 0x000ee80000300a00 */
[----:B------:R-:W-:Y:S04]  /*27410*/  STL.64 [R1+0x2e8], R174 ;  /* 0x0002e8ae01007387 */ /* 0x000fe80000100a00 */
[----:B------:R1:W-:Y:S01]  /*27420*/  STL.64 [R1+0x11f8], R174 ;  /* 0x0011f8ae01007387 */ /* 0x0003e20000100a00 */
[----:B------:R-:W-:-:S04]  /*27430*/  IMAD.WIDE R10, R239, 0x4, R142 ;  /* 0x00000004ef0a7825 */ /* 0x000fc800078e028e */
[C---:B------:R-:W-:Y:S01]  /*27440*/  IMAD.WIDE R232, R239.reuse, 0x4, R232 ;  /* 0x00000004efe87825 */ /* 0x040fe200078e02e8 */
[----:B------:R-:W-:Y:S03]  /*27450*/  LDGSTS.E [R248+0x72c00], desc[UR46][R10.64], P3 ;  /* 0x72c000000af87fae */ /* 0x000fe6000992186e */
[C---:B----4-:R-:W-:Y:S01]  /*27460*/  IMAD.WIDE R172, R239.reuse, 0x4, R134 ;  /* 0x00000004efac7825 */ /* 0x050fe200078e0286 */
[----:B------:R-:W-:Y:S03]  /*27470*/  LDGSTS.E [R248+0x73000], desc[UR46][R226.64], P3 ;  /* 0x73000000e2f87fae */ /* 0x000fe6000992186e */
[C---:B-1----:R-:W-:Y:S01]  /*27480*/  IMAD.WIDE R174, R239.reuse, 0x4, R136 ;  /* 0x00000004efae7825 */ /* 0x042fe200078e0288 */
[----:B------:R-:W-:Y:S04]  /*27490*/  LDGSTS.E [R248+0x73400], desc[UR46][R228.64], P3 ;  /* 0x73400000e4f87fae */ /* 0x000fe8000992186e */
[----:B------:R-:W4:Y:S04]  /*274a0*/  LDL.LU.64 R136, [R1+0x1a8] ;  /* 0x0001a80001887983 */ /* 0x000f280000300a00 */
[----:B------:R-:W-:Y:S04]  /*274b0*/  STL.64 [R1+0x6c8], R152 ;  /* 0x0006c89801007387 */ /* 0x000fe80000100a00 */
[----:B------:R-:W-:Y:S04]  /*274c0*/  STL.64 [R1+0x1168], R152 ;  /* 0x0011689801007387 */ /* 0x000fe80000100a00 */
[----:B------:R-:W-:Y:S04]  /*274d0*/  STL.64 [R1+0x1f8], R174 ;  /* 0x0001f8ae01007387 */ /* 0x000fe80000100a00 */
[----:B------:R-:W-:Y:S01]  /*274e0*/  STL.64 [R1+0x12d0], R174 ;  /* 0x0012d0ae01007387 */ /* 0x000fe20000100a00 */
[----:B------:R-:W-:-:S03]  /*274f0*/  IMAD.WIDE R150, R239, 0x4, R132 ;  /* 0x00000004ef967825 */ /* 0x000fc600078e0284 */
[----:B------:R-:W4:Y:S04]  /*27500*/  LDL.LU.64 R144, [R1+0x198] ;  /* 0x0001980001907983 */ /* 0x000f280000300a00 */
[----:B------:R-:W4:Y:S04]  /*27510*/  LDL.LU.64 R134, [R1+0x190] ;  /* 0x0001900001867983 */ /* 0x000f280000300a00 */
[----:B------:R-:W4:Y:S04]  /*27520*/  LDL.LU.64 R142, [R1+0x180] ;  /* 0x00018000018e7983 */ /* 0x000f280000300a00 */
[----:B------:R-:W-:Y:S04]  /*27530*/  STL.64 [R1+0x300], R172 ;  /* 0x000300ac01007387 */ /* 0x000fe80000100a00 */
[----:B------:R1:W-:Y:S04]  /*27540*/  STL.64 [R1+0x1200], R172 ;  /* 0x001200ac01007387 */ /* 0x0003e80000100a00 */
[----:B------:R-:W4:Y:S04]  /*27550*/  LDL.LU.64 R132, [R1+0x178] ;  /* 0x0001780001847983 */ /* 0x000f280000300a00 */
[----:B------:R-:W-:Y:S04]  /*27560*/  STL.64 [R1+0x438], R150 ;  /* 0x0004389601007387 */ /* 0x000fe80000100a00 */
[----:B------:R-:W-:Y:S01]  /*27570*/  STL.64 [R1+0x1170], R150 ;  /* 0x0011709601007387 */ /* 0x000fe20000100a00 */
[----:B--2---:R-:W-:-:S03]  /*27580*/  IMAD.WIDE R170, R239, 0x4, R128 ;  /* 0x00000004efaa7825 */ /* 0x004fc600078e0280 */
[----:B------:R-:W-:Y:S01]  /*27590*/  LDGSTS.E [R248+0x73800], desc[UR46][R232.64], P3 ;  /* 0x73800000e8f87fae */ /* 0x000fe2000992186e */
[----:B-1----:R-:W-:-:S05]  /*275a0*/  IMAD.WIDE R172, R239, 0x4, R130 ;  /* 0x00000004efac7825 */ /* 0x002fca00078e0282 */
[----:B------:R-:W-:Y:S04]  /*275b0*/  STL.64 [R1+0x1d8], R172 ;  /* 0x0001d8ac01007387 */ /* 0x000fe80000100a00 */
[----:B------:R-:W-:Y:S04]  /*275c0*/  STL.64 [R1+0x12d8], R172 ;  /* 0x0012d8ac01007387 */ /* 0x000fe80000100a00 */
[----:B------:R-:W2:Y:S04]  /*275d0*/  LDL.LU.64 R130, [R1+0x170] ;  /* 0x0001700001827983 */ /* 0x000ea80000300a00 */
[----:B------:R-:W2:Y:S01]  /*275e0*/  LDL.LU.64 R128, [R1+0x168] ;  /* 0x0001680001807983 */ /* 0x000ea20000300a00 */
[----:B---3--:R-:W-:-:S03]  /*275f0*/  IMAD.WIDE R4, R239, 0x4, R126 ;  /* 0x00000004ef047825 */ /* 0x008fc600078e027e */
[----:B------:R-:W3:Y:S04]  /*27600*/  LDL.LU.64 R126, [R1+0x160] ;  /* 0x00016000017e7983 */ /* 0x000ee80000300a00 */
[----:B------:R-:W-:Y:S04]  /*27610*/  STL.64 [R1+0x2d0], R170 ;  /* 0x0002d0aa01007387 */ /* 0x000fe80000100a00 */
[----:B------:R1:W-:Y:S02]  /*27620*/  STL.64 [R1+0x1208], R170 ;  /* 0x001208aa01007387 */ /* 0x0003e40000100a00 */
[----:B-1----:R-:W-:-:S02]  /*27630*/  IMAD.WIDE R170, R239, 0x4, R140 ;  /* 0x00000004efaa7825 */ /* 0x002fc400078e028c */
[----:B------:R-:W3:Y:S02]  /*27640*/  LDL.LU.64 R140, [R1+0x158] ;  /* 0x00015800018c7983 */ /* 0x000ee40000300a00 */
[C---:B------:R-:W-:Y:S02]  /*27650*/  IMAD.WIDE R168, R239.reuse, 0x4, R138 ;  /* 0x00000004efa87825 */ /* 0x040fe400078e028a */
[----:B------:R-:W-:Y:S04]  /*27660*/  STL.64 [R1+0x6c0], R4 ;  /* 0x0006c00401007387 */ /* 0x000fe80000100a00 */
[----:B------:R-:W-:Y:S04]  /*27670*/  STL.64 [R1+0x1178], R4 ;  /* 0x0011780401007387 */ /* 0x000fe80000100a00 */
[----:B------:R-:W-:Y:S04]  /*27680*/  STL.64 [R1+0x1c0], R170 ;  /* 0x0001c0aa01007387 */ /* 0x000fe80000100a00 */
[----:B------:R-:W-:Y:S04]  /*27690*/  STL.64 [R1+0x12e0], R170 ;  /* 0x0012e0aa01007387 */ /* 0x000fe80000100a00 */
[----:B------:R-:W3:Y:S01]  /*276a0*/  LDL.LU.64 R138, [R1+0x148] ;  /* 0x00014800018a7983 */ /* 0x000ee20000300a00 */
[----:B----4-:R-:W-:-:S03]  /*276b0*/  IMAD.WIDE R148, R239, 0x4, R136 ;  /* 0x00000004ef947825 */ /* 0x010fc600078e0288 */
[----:B------:R-:W4:Y:S04]  /*276c0*/  LDL.LU.64 R136, [R1+0x140] ;  /* 0x0001400001887983 */ /* 0x000f280000300a00 */
[----:B------:R-:W-:Y:S04]  /*276d0*/  STL.64 [R1+0x2b8], R168 ;  /* 0x0002b8a801007387 */ /* 0x000fe80000100a00 */
[----:B------:R1:W-:Y:S01]  /*276e0*/  STL.64 [R1+0x1210], R168 ;  /* 0x001210a801007387 */ /* 0x0003e20000100a00 */
[----:B------:R-:W-:-:S04]  /*276f0*/  IMAD.WIDE R178, R239, 0x4, R144 ;  /* 0x00000004efb27825 */ /* 0x000fc800078e0290 */
[C---:B-1----:R-:W-:Y:S02]  /*27700*/  IMAD.WIDE R168, R239.reuse, 0x4, R134 ;  /* 0x00000004efa87825 */ /* 0x042fe400078e0286 */
[----:B------:R-:W4:Y:S02]  /*27710*/  LDL.LU.64 R134, [R1+0x130] ;  /* 0x0001300001867983 */ /* 0x000f240000300a00 */
[C---:B------:R-:W-:Y:S02]  /*27720*/  IMAD.WIDE R166, R239.reuse, 0x4, R142 ;  /* 0x00000004efa67825 */ /* 0x040fe400078e028e */
[----:B------:R-:W-:Y:S04]  /*27730*/  STL.64 [R1+0x6b0], R148 ;  /* 0x0006b09401007387 */ /* 0x000fe80000100a00 */
[----:B------:R-:W-:Y:S04]  /*27740*/  STL.64 [R1+0x10], R178 ;  /* 0x000010b201007387 */ /* 0x000fe80000100a00 */
[----:B------:R-:W-:Y:S01]  /*27750*/  STL.64 [R1+0x1180], R148 ;  /* 0x0011809401007387 */ /* 0x000fe20000100a00 */
[----:B------:R-:W-:-:S03]  /*27760*/  IMAD.WIDE R146, R239, 0x4, R132 ;  /* 0x00000004ef927825 */ /* 0x000fc600078e0284 */
[----:B------:R-:W-:Y:S04]  /*27770*/  STL.64 [R1+0x190], R168 ;  /* 0x000190a801007387 */ /* 0x000fe80000100a00 */
[----:B------:R-:W-:Y:S04]  /*27780*/  STL.64 [R1+0x12e8], R168 ;  /* 0x0012e8a801007387 */ /* 0x000fe80000100a00 */
[----:B------:R-:W4:Y:S04]  /*27790*/  LDL.LU.64 R132, [R1+0x120] ;  /* 0x0001200001847983 */ /* 0x000f280000300a00 */
[----:B------:R-:W-:Y:S04]  /*277a0*/  STL.64 [R1+0x2a0], R166 ;  /* 0x0002a0a601007387 */ /* 0x000fe80000100a00 */
[----:B------:R1:W-:Y:S01]  /*277b0*/  STL.64 [R1+0x1218], R166 ;  /* 0x001218a601007387 */ /* 0x0003e20000100a00 */
[----:B--2---:R-:W-:-:S03]  /*277c0*/  IMAD.WIDE R176, R239, 0x4, R130 ;  /* 0x00000004efb07825 */ /* 0x004fc600078e0282 */
[----:B------:R-:W2:Y:S01]  /*277d0*/  LDL.LU.64 R130, [R1+0x110] ;  /* 0x0001100001827983 */ /* 0x000ea20000300a00 */
[----:B-1----:R-:W-:-:S03]  /*277e0*/  IMAD.WIDE R166, R239, 0x4, R128 ;  /* 0x00000004efa67825 */ /* 0x002fc600078e0280 */
[----:B------:R-:W2:Y:S01]  /*277f0*/  LDL.LU.64 R128, [R1+0x108] ;  /* 0x0001080001807983 */ /* 0x000ea20000300a00 */
[----:B---3--:R-:W-:-:S03]  /*27800*/  IMAD.WIDE R164, R239, 0x4, R126 ;  /* 0x00000004efa47825 */ /* 0x008fc600078e027e */
[----:B------:R-:W3:Y:S04]  /*27810*/  LDL.LU.64 R126, [R1+0x100] ;  /* 0x00010000017e7983 */ /* 0x000ee80000300a00 */
[----:B------:R-:W-:Y:S04]  /*27820*/  STL.64 [R1+0x450], R146 ;  /* 0x0004509201007387 */ /* 0x000fe80000100a00 */
[----:B------:R-:W-:Y:S04]  /*27830*/  STL.64 [R1+0x20], R176 ;  /* 0x000020b001007387 */ /* 0x000fe80000100a00 */
[----:B------:R-:W-:Y:S04]  /*27840*/  STL.64 [R1+0x1188], R146 ;  /* 0x0011889201007387 */ /* 0x000fe80000100a00 */
[----:B------:R-:W-:Y:S04]  /*27850*/  STL.64 [R1+0x150], R166 ;  /* 0x000150a601007387 */ /* 0x000fe80000100a00 */
[----:B------:R-:W-:Y:S01]  /*27860*/  STL.64 [R1+0x12f0], R166 ;  /* 0x0012f0a601007387 */ /* 0x000fe20000100a00 */
[----:B------:R-:W-:-:S03]  /*27870*/  IMAD.WIDE R144, R239, 0x4, R140 ;  /* 0x00000004ef907825 */ /* 0x000fc600078e028c */
[----:B------:R-:W3:Y:S04]  /*27880*/  LDL.LU.64 R140, [R1+0xf0] ;  /* 0x0000f000018c7983 */ /* 0x000ee80000300a00 */
[----:B------:R-:W-:Y:S04]  /*27890*/  STL.64 [R1+0x198], R164 ;  /* 0x000198a401007387 */ /* 0x000fe80000100a00 */
[----:B------:R4:W-:Y:S04]  /*278a0*/  STL.64 [R1+0x1220], R164 ;  /* 0x001220a401007387 */ /* 0x0009e80000100a00 */
[----:B------:R-:W3:Y:S04]  /*278b0*/  LDL.LU.64 R240, [R1+0xe0] ;  /* 0x0000e00001f07983 */ /* 0x000ee80000300a00 */
[----:B------:R-:W3:Y:S01]  /*278c0*/  LDL.LU.64 R244, [R1+0xd8] ;  /* 0x0000d80001f47983 */ /* 0x000ee20000300a00 */
[----:B------:R-:W-:-:S03]  /*278d0*/  IMAD.WIDE R174, R239, 0x4, R138 ;  /* 0x00000004efae7825 */ /* 0x000fc600078e028a */
[----:B------:R-:W3:Y:S04]  /*278e0*/  LDL.LU.64 R246, [R1+0xc8] ;  /* 0x0000c80001f67983 */ /* 0x000ee80000300a00 */
[----:B------:R-:W3:Y:S01]  /*278f0*/  LDL.LU.64 R138, [R1+0xb8] ;  /* 0x0000b800018a7983 */ /* 0x000ee20000300a00 */
[----:B----4-:R-:W-:-:S03]  /*27900*/  IMAD.WIDE R164, R239, 0x4, R136 ;  /* 0x00000004efa47825 */ /* 0x010fc600078e0288 */
[----:B------:R-:W4:Y:S04]  /*27910*/  LDL.LU.64 R250, [R1+0xa8] ;  /* 0x0000a80001fa7983 */ /* 0x000f280000300a00 */
[----:B------:R-:W4:Y:S04]  /*27920*/  LDL.LU.64 R6, [R1+0xa0] ;  /* 0x0000a00001067983 */ /* 0x000f280000300a00 */
[----:B------:R-:W4:Y:S04]  /*27930*/  LDL.LU.64 R136, [R1+0x98] ;  /* 0x0000980001887983 */ /* 0x000f280000300a00 */
[----:B------:R-:W-:Y:S04]  /*27940*/  STL.64 [R1+0x458], R144 ;  /* 0x0004589001007387 */ /* 0x000fe80000100a00 */
[----:B------:R-:W-:Y:S01]  /*27950*/  STL.64 [R1+0x28], R174 ;  /* 0x000028ae01007387 */ /* 0x000fe20000100a00 */
[----:B------:R-:W-:-:S03]  /*27960*/  IMAD.WIDE R162, R239, 0x4, R134 ;  /* 0x00000004efa27825 */ /* 0x000fc600078e0286 */
[----:B------:R-:W-:Y:S04]  /*27970*/  STL.64 [R1+0x1190], R144 ;  /* 0x0011909001007387 */ /* 0x000fe80000100a00 */
[----:B------:R-:W-:Y:S04]  /*27980*/  STL.64 [R1+0xd0], R164 ;  /* 0x0000d0a401007387 */ /* 0x000fe80000100a00 */
[----:B------:R-:W-:Y:S04]  /*27990*/  STL.64 [R1+0x12f8], R164 ;  /* 0x0012f8a401007387 */ /* 0x000fe80000100a00 */
[----:B------:R-:W-:Y:S04]  /*279a0*/  STL.64 [R1+0x1a8], R162 ;  /* 0x0001a8a201007387 */ /* 0x000fe80000100a00 */
[----:B------:R1:W-:Y:S04]  /*279b0*/  STL.64 [R1+0x1228], R162 ;  /* 0x001228a201007387 */ /* 0x0003e80000100a00 */
[----:B------:R-:W4:Y:S01]  /*279c0*/  LDL.LU.64 R134, [R1+0x80] ;  /* 0x0000800001867983 */ /* 0x000f220000300a00 */
[----:B------:R-:W-:-:S03]  /*279d0*/  IMAD.WIDE R142, R239, 0x4, R132 ;  /* 0x00000004ef8e7825 */ /* 0x000fc600078e0284 */
[----:B------:R-:W4:Y:S01]  /*279e0*/  LDL.LU.64 R132, [R1+0x68] ;  /* 0x0000680001847983 */ /* 0x000f220000300a00 */
        /* <DEDUP_REMOVED lines=12> */
[----:B------:R1:W-:Y:S04]  /*27ab0*/  STL.64 [R1+0x1230], R160 ;  /* 0x001230a001007387 */ /* 0x0003e80000100a00 */
[----:B------:R-:W-:Y:S01]  /*27ac0*/  STL.64 [R1+0x6a0], R140 ;  /* 0x0006a08c01007387 */ /* 0x000fe20000100a00 */
[----:B------:R-:W-:-:S04]  /*27ad0*/  IMAD.WIDE R170, R239, 0x4, R240 ;  /* 0x00000004efaa7825 */ /* 0x000fc800078e02f0 */
[C---:B-1----:R-:W-:Y:S01]  /*27ae0*/  IMAD.WIDE R160, R239.reuse, 0x4, R244 ;  /* 0x00000004efa07825 */ /* 0x042fe200078e02f4 */
[----:B------:R-:W-:Y:S03]  /*27af0*/  STL.64 [R1+0x40], R170 ;  /* 0x000040aa01007387 */ /* 0x000fe60000100a00 */
[C---:B------:R-:W-:Y:S01]  /*27b00*/  IMAD.WIDE R158, R239.reuse, 0x4, R246 ;  /* 0x00000004ef9e7825 */ /* 0x040fe200078e02f6 */
[----:B------:R-:W-:Y:S03]  /*27b10*/  STL.64 [R1+0x11a0], R140 ;  /* 0x0011a08c01007387 */ /* 0x000fe60000100a00 */
[C---:B------:R-:W-:Y:S01]  /*27b20*/  IMAD.WIDE R138, R239.reuse, 0x4, R138 ;  /* 0x00000004ef8a7825 */ /* 0x040fe200078e028a */
[----:B------:R-:W-:Y:S03]  /*27b30*/  STL.64 [R1+0xb0], R160 ;  /* 0x0000b0a001007387 */ /* 0x000fe60000100a00 */
[C---:B----4-:R-:W-:Y:S01]  /*27b40*/  IMAD.WIDE R168, R239.reuse, 0x4, R250 ;  /* 0x00000004efa87825 */ /* 0x050fe200078e02fa */
[----:B------:R-:W-:Y:S04]  /*27b50*/  STL.64 [R1+0x288], R158 ;  /* 0x0002889e01007387 */ /* 0x000fe80000100a00 */
[----:B------:R1:W-:Y:S04]  /*27b60*/  STL.64 [R1+0x1238], R158 ;  /* 0x0012389e01007387 */ /* 0x0003e80000100a00 */
        /* <DEDUP_REMOVED lines=8> */
[----:B------:R1:W-:Y:S01]  /*27bf0*/  STL.64 [R1+0x1248], R6 ;  /* 0x0012480601007387 */ /* 0x0003e20000100a00 */
[----:B------:R-:W-:-:S04]  /*27c00*/  IMAD.WIDE R142, R239, 0x4, R230 ;  /* 0x00000004ef8e7825 */ /* 0x000fc800078e02e6 */
[----:B------:R-:W-:-:S04]  /*27c10*/  IMAD.WIDE R136, R239, 0x4, R134 ;  /* 0x00000004ef887825 */ /* 0x000fc800078e0286 */
[----:B------:R-:W-:-:S05]  /*27c20*/  IMAD.WIDE R164, R239, 0x4, R132 ;  /* 0x00000004efa47825 */ /* 0x000fca00078e0284 */
[----:B------:R-:W-:Y:S04]  /*27c30*/  STL.64 [R1+0x60], R164 ;  /* 0x000060a401007387 */ /* 0x000fe80000100a00 */
[----:B------:R-:W-:Y:S04]  /*27c40*/  STL.64 [R1+0x478], R136 ;  /* 0x0004788801007387 */ /* 0x000fe80000100a00 */
[----:B------:R4:W-:Y:S01]  /*27c50*/  STL.64 [R1+0x1250], R136 ;  /* 0x0012508801007387 */ /* 0x0009e20000100a00 */
[----:B------:R-:W-:-:S04]  /*27c60*/  IMAD.WIDE R132, R239, 0x4, R224 ;  /* 0x00000004ef847825 */ /* 0x000fc800078e02e0 */
[----:B-1----:R-:W-:-:S04]  /*27c70*/  IMAD.WIDE R6, R239, 0x4, R12 ;  /* 0x00000004ef067825 */ /* 0x002fc800078e020c */
[----:B----4-:R-:W-:-:S04]  /*27c80*/  IMAD.WIDE R136, R239, 0x4, R236 ;  /* 0x00000004ef887825 */ /* 0x010fc800078e02ec */
        /* <DEDUP_REMOVED lines=8> */
[C---:B------:R-:W-:Y:S01]  /*27d10*/  IMAD.WIDE R152, R239.reuse, 0x4, R106 ;  /* 0x00000004ef987825 */ /* 0x040fe200078e026a */
[----:B------:R-:W-:Y:S03]  /*27d20*/  LDGSTS.E [R248+0x73c00], desc[UR46][R242.64], P3 ;  /* 0x73c00000f2f87fae */ /* 0x000fe6000992186e */
        /* <DEDUP_REMOVED lines=16> */
[----:B--2---:R-:W-:-:S04]  /*27e30*/  IMAD.WIDE R138, R239, 0x4, R130 ;  /* 0x00000004ef8a7825 */ /* 0x004fc800078e0282 */
[C---:B------:R-:W-:Y:S01]  /*27e40*/  IMAD.WIDE R140, R239.reuse, 0x4, R128 ;  /* 0x00000004ef8c7825 */ /* 0x040fe200078e0280 */
[----:B------:R-:W-:Y:S03]  /*27e50*/  STL.64 [R1+0x88], R138 ;  /* 0x0000888a01007387 */ /* 0x000fe60000100a00 */
[C---:B---3--:R-:W-:Y:S01]  /*27e60*/  IMAD.WIDE R134, R239.reuse, 0x4, R126 ;  /* 0x00000004ef867825 */ /* 0x048fe200078e027e */
[----:B------:R-:W-:Y:S04]  /*27e70*/  STL.64 [R1+0x280], R140 ;  /* 0x0002808c01007387 */ /* 0x000fe80000100a00 */
[----:B------:R-:W-:Y:S04]  /*27e80*/  STL.64 [R1+0x1258], R140 ;  /* 0x0012588c01007387 */ /* 0x000fe80000100a00 */
[----:B------:R1:W-:Y:S04]  /*27e90*/  STL.64 [R1], R166 ;  /* 0x000000a601007387 */ /* 0x0003e80000100a00 */
[----:B------:R-:W-:Y:S01]  /*27ea0*/  STL.64 [R1+0x690], R134 ;  /* 0x0006908601007387 */ /* 0x000fe20000100a00 */
[----:B------:R-:W-:-:S03]  /*27eb0*/  IMAD.WIDE R130, R239, 0x4, R194 ;  /* 0x00000004ef827825 */ /* 0x000fc600078e02c2 */
[----:B------:R-:W-:Y:S04]  /*27ec0*/  STL.64 [R1+0x1260], R134 ;  /* 0x0012608601007387 */ /* 0x000fe80000100a00 */
[----:B------:R-:W-:Y:S01]  /*27ed0*/  STL.64 [R1+0x68], R136 ;  /* 0x0000688801007387 */ /* 0x000fe20000100a00 */
[----:B------:R-:W-:-:S03]  /*27ee0*/  IMAD.WIDE R128, R239, 0x4, R202 ;  /* 0x00000004ef807825 */ /* 0x000fc600078e02ca */
[----:B------:R-:W-:Y:S04]  /*27ef0*/  STL.64 [R1+0x1e0], R142 ;  /* 0x0001e08e01007387 */ /* 0x000fe80000100a00 */
[----:B------:R-:W-:Y:S04]  /*27f00*/  STL.64 [R1+0x1268], R142 ;  /* 0x0012688e01007387 */ /* 0x000fe80000100a00 */
[----:B------:R-:W-:Y:S04]  /*27f10*/  STL.64 [R1+0x688], R132 ;  /* 0x0006888401007387 */ /* 0x000fe80000100a00 */
[----:B------:R2:W-:Y:S01]  /*27f20*/  STL.64 [R1+0x1270], R132 ;  /* 0x0012708401007387 */ /* 0x0005e20000100a00 */
[----:B------:R-:W-:-:S03]  /*27f30*/  IMAD.WIDE R126, R239, 0x4, R210 ;  /* 0x00000004ef7e7825 */ /* 0x000fc600078e02d2 */
[----:B------:R3:W-:Y:S04]  /*27f40*/  STL.64 [R1+0x50], R6 ;  /* 0x0000500601007387 */ /* 0x0007e80000100a00 */
[----:B------:R4:W-:Y:S04]  /*27f50*/  STL.64 [R1+0x1f0], R144 ;  /* 0x0001f09001007387 */ /* 0x0009e80000100a00 */
[----:B------:R-:W-:Y:S04]  /*27f60*/  STL.64 [R1+0x680], R130 ;  /* 0x0006808201007387 */ /* 0x000fe80000100a00 */
[----:B------:R4:W-:Y:S04]  /*27f70*/  STL.64 [R1+0x270], R146 ;  /* 0x0002709201007387 */ /* 0x0009e80000100a00 */
[----:B------:R-:W-:Y:S04]  /*27f80*/  STL.64 [R1+0x498], R128 ;  /* 0x0004988001007387 */ /* 0x000fe80000100a00 */
[----:B------:R-:W4:Y:S04]  /*27f90*/  LDL.64 R208, [R1+0x6b8] ;  /* 0x0006b80001d07983 */ /* 0x000f280000100a00 */
[----:B------:R4:W-:Y:S04]  /*27fa0*/  STL.64 [R1+0x208], R148 ;  /* 0x0002089401007387 */ /* 0x0009e80000100a00 */
[----:B------:R-:W4:Y:S01]  /*27fb0*/  LDL.64 R210, [R1+0x698] ;  /* 0x0006980001d27983 */ /* 0x000f220000100a00 */
[----:B------:R-:W-:-:S03]  /*27fc0*/  IMAD.WIDE R202, R239, 0x4, R96 ;  /* 0x00000004efca7825 */ /* 0x000fc600078e0260 */
[----:B------:R-:W-:Y:S04]  /*27fd0*/  STL.64 [R1+0x4a0], R126 ;  /* 0x0004a07e01007387 */ /* 0x000fe80000100a00 */
[----:B------:R-:W4:Y:S04]  /*27fe0*/  LDL.64 R216, [R1+0x650] ;  /* 0x0006500001d87983 */ /* 0x000f280000100a00 */
[----:B------:R-:W4:Y:S04]  /*27ff0*/  LDL.64 R218, [R1+0x640] ;  /* 0x0006400001da7983 */ /* 0x000f280000100a00 */
[----:B------:R4:W-:Y:S04]  /*28000*/  STL.64 [R1+0x210], R4 ;  /* 0x0002100401007387 */ /* 0x0009e80000100a00 */
[----:B------:R-:W-:Y:S04]  /*28010*/  STL.64 [R1+0x670], R2 ;  /* 0x0006700201007387 */ /* 0x000fe80000100a00 */
[----:B------:R-:W3:Y:S04]  /*28020*/  LDL.64 R96, [R1+0x490] ;  /* 0x0004900001607983 */ /* 0x000ee80000100a00 */
[----:B------:R-:W4:Y:S04]  /*28030*/  LDL.64 R98, [R1+0x488] ;  /* 0x0004880001627983 */ /* 0x000f280000100a00 */
[----:B------:R-:W3:Y:S04]  /*28040*/  LDL.64 R100, [R1+0x4e0] ;  /* 0x0004e00001647983 */ /* 0x000ee80000100a00 */
[----:B------:R4:W-:Y:S04]  /*28050*/  STL.64 [R1+0x220], R150 ;  /* 0x0002209601007387 */ /* 0x0009e80000100a00 */
[----:B------:R-:W-:Y:S04]  /*28060*/  STL.64 [R1+0x668], R230 ;  /* 0x000668e601007387 */ /* 0x000fe80000100a00 */
[----:B------:R-:W4:Y:S04]  /*28070*/  LDL.64 R104, [R1+0x448] ;  /* 0x0004480001687983 */ /* 0x000f280000100a00 */
[----:B------:R-:W4:Y:S04]  /*28080*/  LDL.64 R106, [R1+0x428] ;  /* 0x00042800016a7983 */ /* 0x000f280000100a00 */
[----:B------:R-:W4:Y:S04]  /*28090*/  LDL.64 R108, [R1+0x408] ;  /* 0x00040800016c7983 */ /* 0x000f280000100a00 */
[----:B------:R4:W-:Y:S01]  /*280a0*/  STL.64 [R1+0x260], R152 ;  /* 0x0002609801007387 */ /* 0x0009e20000100a00 */
[----:B------:R-:W-:-:S03]  /*280b0*/  IMAD.WIDE R194, R239, 0x4, R120 ;  /* 0x00000004efc27825 */ /* 0x000fc600078e0278 */
[----:B------:R-:W-:Y:S04]  /*280c0*/  STL.64 [R1+0x658], R8 ;  /* 0x0006580801007387 */ /* 0x000fe80000100a00 */
[----:B------:R-:W4:Y:S04]  /*280d0*/  LDL.64 R112, [R1+0x4a8] ;  /* 0x0004a80001707983 */ /* 0x000f280000100a00 */
[----:B------:R-:W4:Y:S04]  /*280e0*/  LDL.64 R114, [R1+0x3a8] ;  /* 0x0003a80001727983 */ /* 0x000f280000100a00 */
[----:B------:R-:W4:Y:S04]  /*280f0*/  LDL.64 R116, [R1+0x388] ;  /* 0x0003880001747983 */ /* 0x000f280000100a00 */
[----:B------:R4:W-:Y:S04]  /*28100*/  STL.64 [R1+0x258], R154 ;  /* 0x0002589a01007387 */ /* 0x0009e80000100a00 */
[----:B------:R-:W-:Y:S04]  /*28110*/  STL.64 [R1+0x648], R12 ;  /* 0x0006480c01007387 */ /* 0x000fe80000100a00 */
[----:B------:R-:W4:Y:S04]  /*28120*/  LDL.64 R120, [R1+0x358] ;  /* 0x0003580001787983 */ /* 0x000f280000100a00 */
[----:B------:R-:W4:Y:S04]  /*28130*/  LDL.64 R122, [R1+0x3e8] ;  /* 0x0003e800017a7983 */ /* 0x000f280000100a00 */
[----:B------:R-:W4:Y:S04]  /*28140*/  LDL.64 R124, [R1+0x328] ;  /* 0x00032800017c7983 */ /* 0x000f280000100a00 */
[----:B------:R4:W-:Y:S04]  /*28150*/  STL.64 [R1+0x240], R156 ;  /* 0x0002409c01007387 */ /* 0x0009e80000100a00 */
[----:B------:R-:W-:Y:S04]  /*28160*/  STL.64 [R1+0x628], R224 ;  /* 0x000628e001007387 */ /* 0x000fe80000100a00 */
[----:B------:R-:W3:Y:S04]  /*28170*/  LDL.64 R164, [R1+0x600] ;  /* 0x0006000001a47983 */ /* 0x000ee80000100a00 */
[----:B------:R-:W4:Y:S04]  /*28180*/  LDL.64 R246, [R1+0x5f8] ;  /* 0x0005f80001f67983 */ /* 0x000f280000100a00 */
        /* <DEDUP_REMOVED lines=16> */
[----:B--2---:R-:W2:Y:S01]  /*28290*/  LDL.64 R132, [R1+0x518] ;  /* 0x0005180001847983 */ /* 0x004ea20000100a00 */
        /* <DEDUP_REMOVED lines=13> */
[----:B------:R-:W-:Y:S04]  /*28370*/  LDGSTS.E [R248+0x77800], desc[UR46][R110.64], P3 ;  /* 0x778000006ef87fae */ /* 0x000fe8000992186e */
[----:B------:R-:W-:Y:S04]  /*28380*/  LDGSTS.E [R248+0x77c00], desc[UR46][R118.64], P3 ;  /* 0x77c0000076f87fae */ /* 0x000fe8000992186e */
[----:B------:R-:W2:Y:S04]  /*28390*/  LDL.64 R142, [R1+0x500] ;  /* 0x00050000018e7983 */ /* 0x000ea80000100a00 */
[----:B------:R-:W2:Y:S04]  /*283a0*/  LDL.64 R134, [R1+0x4c8] ;  /* 0x0004c80001867983 */ /* 0x000ea80000100a00 */
[----:B------:R-:W2:Y:S04]  /*283b0*/  LDL.64 R140, [R1+0x468] ;  /* 0x00046800018c7983 */ /* 0x000ea80000100a00 */
[----:B------:R-:W2:Y:S04]  /*283c0*/  LDL.64 R180, [R1+0x3d0] ;  /* 0x0003d00001b47983 */ /* 0x000ea80000100a00 */
[----:B---3--:R-:W-:Y:S04]  /*283d0*/  LDGSTS.E [R249+0x60100], desc[UR46][R164.64], P3 ;  /* 0x60100000a4f97fae */ /* 0x008fe8000992186e */
[----:B----4-:R-:W-:Y:S04]  /*283e0*/  LDGSTS.E [R249+0x60500], desc[UR46][R246.64], P3 ;  /* 0x60500000f6f97fae */ /* 0x010fe8000992186e */
[----:B------:R-:W-:Y:S04]  /*283f0*/  LDGSTS.E [R249+0x60900], desc[UR46][R166.64], P3 ;  /* 0x60900000a6f97fae */ /* 0x000fe8000992186e */
[----:B------:R-:W3:Y:S04]  /*28400*/  LDL.LU.64 R164, [R1+0x12f8] ;  /* 0x0012f80001a47983 */ /* 0x000ee80000300a00 */
[----:B------:R-:W4:Y:S04]  /*28410*/  LDL.64 R246, [R1+0x370] ;  /* 0x0003700001f67983 */ /* 0x000f280000100a00 */
        /* <DEDUP_REMOVED lines=27> */
[----:B--2---:R-:W-:Y:S04]  /*285d0*/  LDGSTS.E [R249+0x64500], desc[UR46][R132.64], P3 ;  /* 0x6450000084f97fae */ /* 0x004fe8000992186e */
        /* <DEDUP_REMOVED lines=18> */
[----:B---3--:R-:W-:Y:S04]  /*28700*/  LDGSTS.E [R249+0x70900], desc[UR46][R250.64], P3 ;  /* 0x70900000faf97fae */ /* 0x008fe8000992186e */
[----:B------:R-:W-:Y:S04]  /*28710*/  LDGSTS.E [R249+0x70d00], desc[UR46][R124.64], P3 ;  /* 0x70d000007cf97fae */ /* 0x000fe8000992186e */
[----:B--2---:R-:W-:Y:S04]  /*28720*/  LDGSTS.E [R249+0x71100], desc[UR46][R244.64], P3 ;  /* 0x71100000f4f97fae */ /* 0x004fe8000992186e */
[----:B------:R-:W2:Y:S04]  /*28730*/  LDL.LU.64 R250, [R1+0x1278] ;  /* 0x0012780001fa7983 */ /* 0x000ea80000300a00 */
[----:B------:R-:W-:Y:S04]  /*28740*/  LDGSTS.E [R249+0x71500], desc[UR46][R240.64], P3 ;  /* 0x71500000f0f97fae */ /* 0x000fe8000992186e */
[----:B------:R-:W3:Y:S04]  /*28750*/  LDL.64 R246, [R1+0x838] ;  /* 0x0008380001f67983 */ /* 0x000ee80000100a00 */
        /* <DEDUP_REMOVED lines=54> */
[----:B--2---:R-:W-:Y:S04]  /*28ac0*/  LDGSTS.E [R250+0x60200], desc[UR46][R240.64], P3 ;  /* 0x60200000f0fa7fae */ /* 0x004fe8000992186e */
[----:B---3--:R-:W-:Y:S04]  /*28ad0*/  LDGSTS.E [R250+0x60600], desc[UR46][R246.64], P3 ;  /* 0x60600000f6fa7fae */ /* 0x008fe8000992186e */
[----:B------:R-:W2:Y:S04]  /*28ae0*/  LDL.64 R240, [R1+0x3f8] ;  /* 0x0003f80001f07983 */ /* 0x000ea80000100a00 */
[----:B------:R-:W3:Y:S04]  /*28af0*/  LDL.64 R246, [R1+0x3f0] ;  /* 0x0003f00001f67983 */ /* 0x000ee80000100a00 */
[----:B----4-:R-:W-:Y:S04]  /*28b00*/  LDGSTS.E [R250+0x60a00], desc[UR46][R244.64], P3 ;  /* 0x60a00000f4fa7fae */ /* 0x010fe8000992186e */
        /* <DEDUP_REMOVED lines=12> */
[----:B------:R-:W-:Y:S04]  /*28bd0*/  LDGSTS.E [R250+0x62a00], desc[UR46][R158.64], P3 ;  /* 0x62a000009efa7fae */ /* 0x000fe8000992186e */
        /* <DEDUP_REMOVED lines=40> */
[----:B--2---:R-:W-:Y:S04]  /*28e60*/  LDGSTS.E [R250+0x67e00], desc[UR46][R240.64], P3 ;  /* 0x67e00000f0fa7fae */ /* 0x004fe8000992186e */
[----:B---3--:R-:W-:Y:S04]  /*28e70*/  LDGSTS.E [R250+0x70200], desc[UR46][R246.64], P3 ;  /* 0x70200000f6fa7fae */ /* 0x008fe8000992186e */
[----:B------:R-:W2:Y:S04]  /*28e80*/  LDL.LU.64 R240, [R1+0x11b0] ;  /* 0x0011b00001f07983 */ /* 0x000ea80000300a00 */
[----:B------:R-:W3:Y:S04]  /*28e90*/  LDL.LU.64 R246, [R1+0x11a8] ;  /* 0x0011a80001f67983 */ /* 0x000ee80000300a00 */
[----:B----4-:R-:W-:Y:S04]  /*28ea0*/  LDGSTS.E [R250+0x70600], desc[UR46][R244.64], P3 ;  /* 0x70600000f4fa7fae */ /* 0x010fe8000992186e */
[----:B------:R-:W4:Y:S04]  /*28eb0*/  LDL.64 R244, [R1+0x848] ;  /* 0x0008480001f47983 */ /* 0x000f280000100a00 */
[----:B---3--:R-:W-:Y:S04]  /*28ec0*/  LDGSTS.E [R250+0x70a00], desc[UR46][R246.64], P3 ;  /* 0x70a00000f6fa7fae */ /* 0x008fe8000992186e */
        /* <DEDUP_REMOVED lines=20> */
[----:B------:R-:W4:Y:S04]  /*29010*/  LDL.64 R158, [R1+0x888] ;  /* 0x00088800019e7983 */ /* 0x000f280000100a00 */
[----:B------:R-:W2:Y:S04]  /*29020*/  LDL.64 R164, [R1+0x878] ;  /* 0x0008780001a47983 */ /* 0x000ea80000100a00 */
        /* <DEDUP_REMOVED lines=10> */
[----:B------:R-:W-:Y:S04]  /*290d0*/  LDGSTS.E [R250+0x75600], desc[UR46][R6.64], P3 ;  /* 0x7560000006fa7fae */ /* 0x000fe8000992186e */
[----:B------:R-:W2:Y:S04]  /*290e0*/  LDL.64 R184, [R1+0x7f0] ;  /* 0x0007f00001b87983 */ /* 0x000ea80000100a00 */
[----:B------:R-:W2:Y:S04]  /*290f0*/  LDL.64 R186, [R1+0x7e8] ;  /* 0x0007e80001ba7983 */ /* 0x000ea80000100a00 */
[----:B------:R-:W2:Y:S04]  /*29100*/  LDL.64 R6, [R1+0x800] ;  /* 0x0008000001067983 */ /* 0x000ea80000100a00 */
[----:B------:R-:W2:Y:S04]  /*29110*/  LDL.64 R188, [R1+0x7e0] ;  /* 0x0007e00001bc7983 */ /* 0x000ea80000100a00 */
[----:B------:R-:W2:Y:S04]  /*29120*/  LDL.64 R246, [R1+0x7d0] ;  /* 0x0007d00001f67983 */ /* 0x000ea80000100a00 */
[----:B------:R-:W2:Y:S04]  /*29130*/  LDL.64 R234, [R1+0x7c0] ;  /* 0x0007c00001ea7983 */ /* 0x000ea80000100a00 */
[----:B------:R-:W-:Y:S04]  /*29140*/  LDGSTS.E [R250+0x75a00], desc[UR46][R140.64], P3 ;  /* 0x75a000008cfa7fae */ /* 0x000fe8000992186e */
[----:B------:R-:W-:Y:S04]  /*29150*/  LDGSTS.E [R250+0x75e00], desc[UR46][R142.64], P3 ;  /* 0x75e000008efa7fae */ /* 0x000fe8000992186e */
[----:B------:R-:W-:Y:S04]  /*29160*/  LDGSTS.E [R250+0x76200], desc[UR46][R144.64], P3 ;  /* 0x7620000090fa7fae */ /* 0x000fe8000992186e */
[----:B------:R-:W2:Y:S04]  /*29170*/  LDL.LU.64 R140, [R1+0x11a0] ;  /* 0x0011a000018c7983 */ /* 0x000ea80000300a00 */
[----:B------:R-:W2:Y:S04]  /*29180*/  LDL.LU.64 R142, [R1+0x1198] ;  /* 0x00119800018e7983 */ /* 0x000ea80000300a00 */
[----:B------:R-:W2:Y:S04]  /*29190*/  LDL.LU.64 R144, [R1+0x1190] ;  /* 0x0011900001907983 */ /* 0x000ea80000300a00 */
        /* <DEDUP_REMOVED lines=13> */
[----:B------:R-:W2:Y:S04]  /*29270*/  LDL.LU.64 R156, [R1+0x1158] ;  /* 0x00115800019c7983 */ /* 0x000ea80000300a00 */
[----:B----4-:R-:W-:Y:S04]  /*29280*/  LDGSTS.E [R251+0x60300], desc[UR46][R158.64], P3 ;  /* 0x603000009efb7fae */ /* 0x010fe8000992186e */
[----:B---3--:R-:W-:Y:S04]  /*29290*/  LDGSTS.E [R251+0x60700], desc[UR46][R160.64], P3 ;  /* 0x60700000a0fb7fae */ /* 0x008fe8000992186e */
[----:B--2---:R-:W-:Y:S04]  /*292a0*/  LDGSTS.E [R251+0x60b00], desc[UR46][R162.64], P3 ;  /* 0x60b00000a2fb7fae */ /* 0x004fe8000992186e */
[----:B------:R-:W2:Y:S04]  /*292b0*/  LDL.LU.64 R158, [R1+0x1150] ;  /* 0x00115000019e7983 */ /* 0x000ea80000300a00 */
[----:B------:R-:W3:Y:S04]  /*292c0*/  LDL.LU.64 R160, [R1+0x1148] ;  /* 0x0011480001a07983 */ /* 0x000ee80000300a00 */
        /* <DEDUP_REMOVED lines=59> */
[----:B------:R-:W3:Y:S04]  /*29680*/  LDL.LU.64 R176, [R1+0x1058] ;  /* 0x0010580001b07983 */ /* 0x000ee80000300a00 */
[----:B------:R-:W4:Y:S04]  /*29690*/  LDL.LU.64 R174, [R1+0x1050] ;  /* 0x0010500001ae7983 */ /* 0x000f280000300a00 */
        /* <DEDUP_REMOVED lines=15> */
[----:B------:R-:W3:Y:S04]  /*29790*/  LDL.LU.64 R162, [R1+0x1018] ;  /* 0x0010180001a27983 */ /* 0x000ee80000300a00 */
[----:B------:R-:W4:Y:S04]  /*297a0*/  LDL.LU.64 R160, [R1+0x1010] ;  /* 0x0010100001a07983 */ /* 0x000f280000300a00 */
[----:B------:R-:W3:Y:S04]  /*297b0*/  LDL.LU.64 R158, [R1+0x1008] ;  /* 0x00100800019e7983 */ /* 0x000ee80000300a00 */
        /* <DEDUP_REMOVED lines=35> */
[----:B------:R-:W-:Y:S04]  /*299f0*/  LDGSTS.E [R251+0x77300], desc[UR46][R230.64], P3 ;  /* 0x77300000e6fb7fae */ /* 0x000fe8000992186e */
[----:B------:R1:W-:Y:S04]  /*29a00*/  LDGSTS.E [R251+0x77700], desc[UR46][R8.64], P3 ;  /* 0x7770000008fb7fae */ /* 0x0003e8000992186e */
[----:B------:R4:W-:Y:S04]  /*29a10*/  LDGSTS.E [R251+0x77b00], desc[UR46][R12.64], P3 ;  /* 0x77b000000cfb7fae */ /* 0x0009e8000992186e */
[----:B------:R-:W-:Y:S04]  /*29a20*/  LDGSTS.E [R251+0x77f00], desc[UR46][R224.64], P3 ;  /* 0x77f00000e0fb7fae */ /* 0x000fe8000992186e */
[----:B------:R-:W0:Y:S01]  /*29a30*/  LDGDEPBAR ;  /* 0x00000000000079af */ /* 0x000e220000000000 */
[----:B-1----:R-:W-:-:S03]  /*29a40*/  SEL R8, RZ, 0x4, P4 ;  /* 0x00000004ff087807 */ /* 0x002fc60002000000 */
[----:B------:R-:W3:Y:S01]  /*29a50*/  LDL.LU.64 R2, [R1+0xf78] ;  /* 0x000f780001027983 */ /* 0x000ee20000300a00 */
[----:B------:R-:W-:Y:S02]  /*29a60*/  SEL R8, R8, RZ, P0 ;  /* 0x000000ff08087207 */ /* 0x000fe40000000000 */
[C---:B--2---:R-:W-:Y:S01]  /*29a70*/  LOP3.LUT R231, R6.reuse, 0x24, RZ, 0xfc, !PT ;  /* 0x0000002406e77812 */ /* 0x044fe200078efcff */
[----:B------:R-:W-:Y:S03]  /*29a80*/  BAR.SYNC.DEFER_BLOCKING 0x0 ;  /* 0x0000000000007b1d */ /* 0x000fe60000010000 */
[----:B------:R-:W-:Y:S02]  /*29a90*/  ISETP.GE.AND P3, PT, R231, UR4, PT ;  /* 0x00000004e7007c0c */ /* 0x000fe4000bf66270 */
[----:B------:R-:W-:Y:S02]  /*29aa0*/  LOP3.LUT R231, R6, 0x26, RZ, 0xfc, !PT ;  /* 0x0000002606e77812 */ /* 0x000fe400078efcff */
[----:B------:R-:W-:-:S02]  /*29ab0*/  SEL R9, RZ, 0x4, P3 ;  /* 0x00000004ff097807 */ /* 0x000fc40001800000 */
[----:B------:R-:W-:Y:S02]  /*29ac0*/  ISETP.NE.U32.AND P3, PT, R8, RZ, PT ;  /* 0x000000ff0800720c */ /* 0x000fe40003f65070 */
[----:B------:R-:W-:Y:S02]  /*29ad0*/  ISETP.NE.U32.AND P4, PT, R234, RZ, PT ;  /* 0x000000ffea00720c */ /* 0x000fe40003f85070 */
[----:B------:R-:W-:Y:S02]  /*29ae0*/  SEL R9, R9, RZ, P0 ;  /* 0x000000ff09097207 */ /* 0x000fe40000000000 */
[----:B------:R-:W-:Y:S01]  /*29af0*/  LOP3.LUT R230, R6, 0x28, RZ, 0xfc, !PT ;  /* 0x0000002806e67812 */ /* 0x000fe200078efcff */
[----:B----4-:R-:W-:-:S05]  /*29b00*/  IMAD.WIDE R12, R252, 0x4, R126 ;  /* 0x00000004fc0c7825 */ /* 0x010fca00078e027e */
[----:B------:R3:W-:Y:S04]  /*29b10*/  STL.64 [R1+0x4f8], R12 ;  /* 0x0004f80c01007387 */ /* 0x0007e80000100a00 */
[----:B------:R-:W-:Y:S01]  /*29b20*/  @!PT LDS RZ, [RZ] ;  /* 0x00000000fffff984 */ /* 0x000fe20000000800 */
[----:B------:R-:W-:Y:S01]  /*29b30*/  @!PT LDS RZ, [RZ] ;  /* 0x00000000fffff984 */ /* 0x000fe20000000800 */
[----:B------:R-:W-:Y:S01]  /*29b40*/  @!PT LDS RZ, [RZ] ;  /* 0x00000000fffff984 */ /* 0x000fe20000000800 */
[----:B------:R3:W-:Y:S01]  /*29b50*/  LDGSTS.E [R0+0x10000], desc[UR46][R12.64], P6 ;  /* 0x100000000c007fae */ /* 0x0007e2000b12186e */
[----:B------:R-:W-:Y:S02]  /*29b60*/  ISETP.GE.AND P6, PT, R231, UR4, PT ;  /* 0x00000004e7007c0c */ /* 0x000fe4000bfc6270 */
[----:B------:R-:W-:Y:S01]  /*29b70*/  LOP3.LUT R231, R6, 0x8, RZ, 0xfc, !PT ;  /* 0x0000000806e77812 */ /* 0x000fe200078efcff */
[----:B------:R-:W-:Y:S01]  /*29b80*/  IMAD.WIDE R126, R252, 0x4, R130 ;  /* 0x00000004fc7e7825 */ /* 0x000fe200078e0282 */
[----:B------:R-:W-:-:S03]  /*29b90*/  SEL R8, RZ, 0x4, P6 ;  /* 0x00000004ff087807 */ /* 0x000fc60003000000 */
[----:B---3--:R-:W-:-:S05]  /*29ba0*/  IMAD.WIDE R12, R252, 0x4, R128 ;  /* 0x00000004fc0c7825 */ /* 0x008fca00078e0280 */
[----:B------:R1:W-:Y:S01]  /*29bb0*/  LDGSTS.E [R0+0x10008], desc[UR46][R12.64], P5 ;  /* 0x100080000c007fae */ /* 0x0003e2000a92186e */
[----:B------:R-:W-:Y:S02]  /*29bc0*/  ISETP.GE.AND P5, PT, R231, UR4, PT ;  /* 0x00000004e7007c0c */ /* 0x000fe4000bfa6270 */
[----:B------:R-:W-:Y:S01]  /*29bd0*/  LOP3.LUT R231, R6, 0xa, RZ, 0xfc, !PT ;  /* 0x0000000a06e77812 */ /* 0x000fe200078efcff */
[----:B------:R1:W-:Y:S01]  /*29be0*/  STL.64 [R1+0x620], R12 ;  /* 0x0006200c01007387 */ /* 0x0003e20000100a00 */
[----:B------:R-:W-:-:S03]  /*29bf0*/  SEL R8, R8, RZ, P0 ;  /* 0x000000ff08087207 */ /* 0x000fc60000000000 */
[----:B------:R2:W-:Y:S01]  /*29c00*/  LDGSTS.E [R0+0x12000], desc[UR46][R126.64], P2 ;  /* 0x120000007e007fae */ /* 0x0005e2000912186e */
[----:B------:R-:W-:Y:S01]  /*29c10*/  ISETP.GE.AND P2, PT, R231, UR4, PT ;  /* 0x00000004e7007c0c */ /* 0x000fe2000bf46270 */
[----:B-1----:R-:W-:Y:S01]  /*29c20*/  IMAD.WIDE R12, R252, 0x4, R132 ;  /* 0x00000004fc0c7825 */ /* 0x002fe200078e0284 */
[----:B------:R-:W-:Y:S02]  /*29c30*/  ISETP.NE.U32.AND P6, PT, R9, RZ, PT ;  /* 0x000000ff0900720c */ /* 0x000fe40003fc5070 */
[----:B------:R-:W-:Y:S02]  /*29c40*/  SEL R9, RZ, 0x4, P5 ;  /* 0x00000004ff097807 */ /* 0x000fe40002800000 */
[----:B------:R1:W-:Y:S01]  /*29c50*/  LDGSTS.E [R0+0x12008], desc[UR46][R12.64], P1 ;  /* 0x120080000c007fae */ /* 0x0003e2000892186e */
[----:B------:R-:W-:Y:S02]  /*29c60*/  ISETP.NE.U32.AND P1, PT, R8, RZ, PT ;  /* 0x000000ff0800720c */ /* 0x000fe40003f25070 */
[----:B------:R-:W-:Y:S01]  /*29c70*/  SEL R8, RZ, 0x4, P2 ;  /* 0x00000004ff087807 */ /* 0x000fe20001000000 */
[----:B------:R-:W-:Y:S01]  /*29c80*/  IMAD.WIDE R128, R252, 0x4, R134 ;  /* 0x00000004fc807825 */ /* 0x000fe200078e0286 */
[----:B------:R-:W-:Y:S01]  /*29c90*/  ISETP.GE.AND P5, PT, R230, UR4, PT ;  /* 0x00000004e6007c0c */ /* 0x000fe2000bfa6270 */
[----:B------:R2:W-:Y:S01]  /*29ca0*/  STL.64 [R1+0x508], R126 ;  /* 0x0005087e01007387 */ /* 0x0005e20000100a00 */
[----:B------:R-:W-:-:S02]  /*29cb0*/  LOP3.LUT R231, R6, 0x2a, RZ, 0xfc, !PT ;  /* 0x0000002a06e77812 */ /* 0x000fc400078efcff */
[----:B------:R-:W-:Y:S01]  /*29cc0*/  SEL R9, R9, RZ, P0 ;  /* 0x000000ff09097207 */ /* 0x000fe20000000000 */
[----:B------:R1:W-:Y:S01]  /*29cd0*/  STL.64 [R1+0x510], R12 ;  /* 0x0005100c01007387 */ /* 0x0003e20000100a00 */
[----:B------:R-:W-:Y:S02]  /*29ce0*/  SEL R8, R8, RZ, P0 ;  /* 0x000000ff08087207 */ /* 0x000fe40000000000 */
[----:B------:R-:W-:Y:S01]  /*29cf0*/  ISETP.GE.AND P2, PT, R231, UR4, PT ;  /* 0x00000004e7007c0c */ /* 0x000fe2000bf46270 */
[----:B------:R-:W-:Y:S01]  /*29d00*/  LDGSTS.E [R4+0x10000], desc[UR46][R128.64], P4 ;  /* 0x1000000080047fae */ /* 0x000fe2000a12186e */
[----:B------:R-:W-:Y:S01]  /*29d10*/  LOP3.LUT R231, R6, 0xc, RZ, 0xfc, !PT ;  /* 0x0000000c06e77812 */ /* 0x000fe200078efcff */
[----:B--2---:R-:W-:Y:S01]  /*29d20*/  IMAD.WIDE R126, R252, 0x4, R136 ;  /* 0x00000004fc7e7825 */ /* 0x004fe200078e0288 */
[----:B------:R-:W-:Y:S02]  /*29d30*/  ISETP.NE.U32.AND P4, PT, R8, RZ, PT ;  /* 0x000000ff0800720c */ /* 0x000fe40003f85070 */
[----:B-1----:R-:W-:-:S02]  /*29d40*/  SEL R12, RZ, 0x4, P5 ;  /* 0x00000004ff0c7807 */ /* 0x002fc40002800000 */
[----:B------:R1:W-:Y:S01]  /*29d50*/  LDGSTS.E [R4+0x10008], desc[UR46][R126.64], P3 ;  /* 0x100080007e047fae */ /* 0x0003e2000992186e */
[----:B------:R-:W-:Y:S02]  /*29d60*/  ISETP.NE.U32.AND P5, PT, R9, RZ, PT ;  /* 0x000000ff0900720c */ /* 0x000fe40003fa5070 */
[----:B------:R-:W-:Y:S01]  /*29d70*/  SEL R8, R12, RZ, P0 ;  /* 0x000000ff0c087207 */ /* 0x000fe20000000000 */
[----:B------:R-:W-:Y:S01]  /*29d80*/  IMAD.WIDE R12, R252, 0x4, R138 ;  /* 0x00000004fc0c7825 */ /* 0x000fe200078e028a */
[----:B------:R-:W-:Y:S01]  /*29d90*/  ISETP.GE.AND P3, PT, R231, UR4, PT ;  /* 0x00000004e7007c0c */ /* 0x000fe2000bf66270 */
[----:B------:R-:W-:Y:S01]  /*29da0*/  STL.64 [R1+0x618], R128 ;  /* 0x0006188001007387 */ /* 0x000fe20000100a00 */
[----:B------:R-:W-:-:S03]  /*29db0*/  LOP3.LUT R231, R6, 0xe, RZ, 0xfc, !PT ;  /* 0x0000000e06e77812 */ /* 0x000fc600078efcff */
[----:B------:R1:W-:Y:S01]  /*29dc0*/  STL.64 [R1+0x528], R126 ;  /* 0x0005287e01007387 */ /* 0x0003e20000100a00 */
[----:B------:R-:W-:-:S03]  /*29dd0*/  SEL R9, RZ, 0x4, P2 ;  /* 0x00000004ff097807 */ /* 0x000fc60001000000 */
[----:B------:R2:W-:Y:S01]  /*29de0*/  STL.64 [R1+0x530], R12 ;  /* 0x0005300c01007387 */ /* 0x0005e20000100a00 */
[----:B------:R-:W-:-:S03]  /*29df0*/  ISETP.NE.U32.AND P2, PT, R8, RZ, PT ;  /* 0x000000ff0800720c */ /* 0x000fc60003f45070 */
[----:B------:R2:W-:Y:S01]  /*29e00*/  LDGSTS.E [R4+0x12000], desc[UR46][R12.64], P6 ;  /* 0x120000000c047fae */ /* 0x0005e2000b12186e */
[----:B------:R-:W-:Y:S01]  /*29e10*/  ISETP.GE.AND P6, PT, R231, UR4, PT ;  /* 0x00000004e7007c0c */ /* 0x000fe2000bfc6270 */
[----:B-1----:R-:W-:Y:S01]  /*29e20*/  IMAD.WIDE R126, R252, 0x4, R140 ;  /* 0x00000004fc7e7825 */ /* 0x002fe200078e028c */
[C---:B------:R-:W-:Y:S02]  /*29e30*/  LOP3.LUT R231, R6.reuse, 0x2c, RZ, 0xfc, !PT ;  /* 0x0000002c06e77812 */ /* 0x040fe400078efcff */
[----:B------:R-:W-:Y:S02]  /*29e40*/  SEL R8, RZ, 0x4, P3 ;  /* 0x00000004ff087807 */ /* 0x000fe40001800000 */
[----:B------:R-:W-:Y:S01]  /*29e50*/  LOP3.LUT R230, R6, 0x2e, RZ, 0xfc, !PT ;  /* 0x0000002e06e67812 */ /* 0x000fe200078efcff */
[----:B--2---:R-:W-:Y:S01]  /*29e60*/  IMAD.WIDE R12, R252, 0x4, R142 ;  /* 0x00000004fc0c7825 */ /* 0x004fe200078e028e */
[----:B------:R-:W-:Y:S01]  /*29e70*/  SEL R9, R9, RZ, P0 ;  /* 0x000000ff09097207 */ /* 0x000fe20000000000 */
[----:B------:R1:W-:Y:S01]  /*29e80*/  STL.64 [R1+0x610], R126 ;  /* 0x0006107e01007387 */ /* 0x0003e20000100a00 */
[----:B------:R-:W-:-:S03]  /*29e90*/  SEL R8, R8, RZ, P0 ;  /* 0x000000ff08087207 */ /* 0x000fc60000000000 */
[----:B------:R1:W-:Y:S01]  /*29ea0*/  LDGSTS.E [R4+0x12008], desc[UR46][R126.64], P1 ;  /* 0x120080007e047fae */ /* 0x0003e2000892186e */
[----:B------:R-:W-:-:S03]  /*29eb0*/  ISETP.GE.AND P1, PT, R231, UR4, PT ;  /* 0x00000004e7007c0c */ /* 0x000fc6000bf26270 */
[----:B------:R2:W-:Y:S01]  /*29ec0*/  STL.64 [R1+0x560], R12 ;  /* 0x0005600c01007387 */ /* 0x0005e20000100a00 */
[----:B------:R-:W-:-:S03]  /*29ed0*/  LOP3.LUT R231, R6, 0x10, RZ, 0xfc, !PT ;  /* 0x0000001006e77812 */ /* 0x000fc600078efcff */
[----:B------:R2:W-:Y:S01]  /*29ee0*/  LDGSTS.E [R5+0x10000], desc[UR46][R12.64], P5 ;  /* 0x100000000c057fae */ /* 0x0005e2000a92186e */
[----:B------:R-:W-:Y:S01]  /*29ef0*/  ISETP.NE.U32.AND P3, PT, R9, RZ, PT ;  /* 0x000000ff0900720c */ /* 0x000fe20003f65070 */
[----:B------:R-:W-:Y:S01]  /*29f00*/  IMAD.WIDE R128, R252, 0x4, R144 ;  /* 0x00000004fc807825 */ /* 0x000fe200078e0290 */
[----:B------:R-:W-:Y:S02]  /*29f10*/  SEL R9, RZ, 0x4, P1 ;  /* 0x00000004ff097807 */ /* 0x000fe40000800000 */
[----:B------:R-:W-:Y:S01]  /*29f20*/  ISETP.NE.U32.AND P5, PT, R8, RZ, PT ;  /* 0x000000ff0800720c */ /* 0x000fe20003fa5070 */
[----:B-1----:R-:W-:Y:S01]  /*29f30*/  IMAD.WIDE R126, R252, 0x4, R146 ;  /* 0x00000004fc7e7825 */ /* 0x002fe200078e0292 */
[----:B------:R-:W-:Y:S01]  /*29f40*/  ISETP.GE.AND P1, PT, R231, UR4, PT ;  /* 0x00000004e7007c0c */ /* 0x000fe2000bf26270 */
[----:B------:R-:W-:Y:S01]  /*29f50*/  LDGSTS.E [R5+0x10008], desc[UR46][R128.64], P4 ;  /* 0x1000800080057fae */ /* 0x000fe2000a12186e */
[----:B--2---:R-:W-:-:S03]  /*29f60*/  SEL R12, RZ, 0x4, P6 ;  /* 0x00000004ff0c7807 */ /* 0x004fc60003000000 */
[----:B------:R1:W-:Y:S01]  /*29f70*/  LDGSTS.E [R5+0x12000], desc[UR46][R126.64], P2 ;  /* 0x120000007e057fae */ /* 0x0003e2000912186e */
[----:B------:R-:W-:Y:S02]  /*29f80*/  ISETP.GE.AND P6, PT, R230, UR4, PT ;  /* 0x00000004e6007c0c */ /* 0x000fe4000bfc6270 */
[----:B------:R-:W-:Y:S02]  /*29f90*/  SEL R12, R12, RZ, P0 ;  /* 0x000000ff0c0c7207 */ /* 0x000fe40000000000 */
[----:B------:R-:W-:Y:S02]  /*29fa0*/  SEL R8, RZ, 0x4, P6 ;  /* 0x00000004ff087807 */ /* 0x000fe40003000000 */
[----:B------:R-:W-:Y:S02]  /*29fb0*/  LOP3.LUT R231, R6, 0x12, RZ, 0xfc, !PT ;  /* 0x0000001206e77812 */ /* 0x000fe400078efcff */
[----:B------:R-:W-:Y:S02]  /*29fc0*/  SEL R9, R9, RZ, P0 ;  /* 0x000000ff09097207 */ /* 0x000fe40000000000 */
[----:B------:R-:W-:-:S02]  /*29fd0*/  ISETP.NE.U32.AND P6, PT, R12, RZ, PT ;  /* 0x000000ff0c00720c */ /* 0x000fc40003fc5070 */
[----:B------:R-:W-:Y:S01]  /*29fe0*/  SEL R8, R8, RZ, P0 ;  /* 0x000000ff08087207 */ /* 0x000fe20000000000 */
[----:B------:R-:W-:Y:S01]  /*29ff0*/  IMAD.WIDE R12, R252, 0x4, R148 ;  /* 0x00000004fc0c7825 */ /* 0x000fe200078e0294 */
[----:B------:R-:W-:Y:S01]  /*2a000*/  ISETP.GE.AND P2, PT, R231, UR4, PT ;  /* 0x00000004e7007c0c */ /* 0x000fe2000bf46270 */
[----:B------:R-:W-:Y:S01]  /*2a010*/  STL.64 [R1+0x608], R128 ;  /* 0x0006088001007387 */ /* 0x000fe20000100a00 */
[----:B------:R-:W-:Y:S02]  /*2a020*/  ISETP.NE.U32.AND P4, PT, R9, RZ, PT ;  /* 0x000000ff0900720c */ /* 0x000fe40003f85070 */
[----:B------:R-:W-:Y:S01]  /*2a030*/  LOP3.LUT R231, R6, 0x30, RZ, 0xfc, !PT ;  /* 0x0000003006e77812 */ /* 0x000fe200078efcff */
[----:B------:R1:W-:Y:S01]  /*2a040*/  STL.64 [R1+0x598], R126 ;  /* 0x0005987e01007387 */ /* 0x0003e20000100a00 */
[----:B------:R-:W-:Y:S02]  /*2a050*/  SEL R9, RZ, 0x4, P1 ;  /* 0x00000004ff097807 */ /* 0x000fe40000800000 */
[----:B------:R-:W-:Y:S01]  /*2a060*/  ISETP.NE.U32.AND P1, PT, R8, RZ, PT ;  /* 0x000000ff0800720c */ /* 0x000fe20003f25070 */
[----:B------:R2:W-:Y:S01]  /*2a070*/  LDGSTS.E [R5+0x12008], desc[UR46][R12.64], P3 ;  /* 0x120080000c057fae */ /* 0x0005e2000992186e */
[----:B------:R-:W-:-:S02]  /*2a080*/  SEL R8, RZ, 0x4, P2 ;  /* 0x00000004ff087807 */ /* 0x000fc40001000000 */
[----:B------:R-:W-:Y:S01]  /*2a090*/  ISETP.GE.AND P2, PT, R231, UR4, PT ;  /* 0x00000004e7007c0c */ /* 0x000fe2000bf46270 */
[----:B------:R2:W-:Y:S01]  /*2a0a0*/  STL.64 [R1+0x588], R12 ;  /* 0x0005880c01007387 */ /* 0x0005e20000100a00 */
[----:B------:R-:W-:Y:S01]  /*2a0b0*/  LOP3.LUT R231, R6, 0x32, RZ, 0xfc, !PT ;  /* 0x0000003206e77812 */ /* 0x000fe200078efcff */
[----:B-1----:R-:W-:Y:S01]  /*2a0c0*/  IMAD.WIDE R126, R252, 0x4, R150 ;  /* 0x00000004fc7e7825 */ /* 0x002fe200078e0296 */
[----:B------:R-:W-:Y:S02]  /*2a0d0*/  SEL R9, R9, RZ, P0 ;  /* 0x000000ff09097207 */ /* 0x000fe40000000000 */
[----:B------:R-:W-:Y:S02]  /*2a0e0*/  SEL R8, R8, RZ, P0 ;  /* 0x000000ff08087207 */ /* 0x000fe40000000000 */
[----:B------:R1:W-:Y:S01]  /*2a0f0*/  LDGSTS.E [R7+0x10000], desc[UR46][R126.64], P5 ;  /* 0x100000007e077fae */ /* 0x0003e2000a92186e */
[----:B--2---:R-:W-:Y:S01]  /*2a100*/  IMAD.WIDE R12, R252, 0x4, R152 ;  /* 0x00000004fc0c7825 */ /* 0x004fe200078e0298 */
[----:B------:R-:W-:-:S02]  /*2a110*/  ISETP.GE.AND P5, PT, R231, UR4, PT ;  /* 0x00000004e7007c0c */ /* 0x000fc4000bfa6270 */
[----:B------:R-:W-:Y:S02]  /*2a120*/  ISETP.NE.U32.AND P3, PT, R9, RZ, PT ;  /* 0x000000ff0900720c */ /* 0x000fe40003f65070 */
[----:B------:R2:W-:Y:S01]  /*2a130*/  LDGSTS.E [R7+0x10008], desc[UR46][R12.64], P6 ;  /* 0x100080000c077fae */ /* 0x0005e2000b12186e */
[----:B------:R-:W-:Y:S02]  /*2a140*/  LOP3.LUT R230, R6, 0x14, RZ, 0xfc, !PT ;  /* 0x0000001406e67812 */ /* 0x000fe400078efcff */
[----:B------:R-:W-:Y:S02]  /*2a150*/  ISETP.NE.U32.AND P6, PT, R8, RZ, PT ;  /* 0x000000ff0800720c */ /* 0x000fe40003fc5070 */
[----:B------:R-:W-:Y:S02]  /*2a160*/  SEL R9, RZ, 0x4, P2 ;  /* 0x00000004ff097807 */ /* 0x000fe40001000000 */
[----:B------:R-:W-:Y:S01]  /*2a170*/  SEL R8, RZ, 0x4, P5 ;  /* 0x00000004ff087807 */ /* 0x000fe20002800000 */
[----:B------:R-:W-:Y:S01]  /*2a180*/  IMAD.WIDE R128, R252, 0x4, R154 ;  /* 0x00000004fc807825 */ /* 0x000fe200078e029a */
[----:B------:R-:W-:-:S02]  /*2a190*/  LOP3.LUT R231, R6, 0x16, RZ, 0xfc, !PT ;  /* 0x0000001606e77812 */ /* 0x000fc400078efcff */
[----:B------:R-:W-:Y:S01]  /*2a1a0*/  ISETP.GE.AND P2, PT, R230, UR4, PT ;  /* 0x00000004e6007c0c */ /* 0x000fe2000bf46270 */
[----:B------:R1:W-:Y:S01]  /*2a1b0*/  STL.64 [R1+0x580], R126 ;  /* 0x0005807e01007387 */ /* 0x0003e20000100a00 */
[----:B------:R-:W-:Y:S02]  /*2a1c0*/  SEL R9, R9, RZ, P0 ;  /* 0x000000ff09097207 */ /* 0x000fe40000000000 */
[----:B------:R-:W-:Y:S01]  /*2a1d0*/  SEL R8, R8, RZ, P0 ;  /* 0x000000ff08087207 */ /* 0x000fe20000000000 */
[----:B------:R2:W-:Y:S01]  /*2a1e0*/  STL.64 [R1+0x578], R12 ;  /* 0x0005780c01007387 */ /* 0x0005e20000100a00 */
[----:B------:R-:W-:Y:S02]  /*2a1f0*/  ISETP.GE.AND P5, PT, R231, UR4, PT ;  /* 0x00000004e7007c0c */ /* 0x000fe4000bfa6270 */
[----:B------:R-:W-:Y:S01]  /*2a200*/  LOP3.LUT R231, R6, 0x34, RZ, 0xfc, !PT ;  /* 0x0000003406e77812 */ /* 0x000fe200078efcff */
[----:B------:R3:W-:Y:S01]  /*2a210*/  LDGSTS.E [R7+0x12000], desc[UR46][R128.64], P4 ;  /* 0x1200000080077fae */ /* 0x0007e2000a12186e */
[----:B------:R-:W-:-:S02]  /*2a220*/  ISETP.NE.U32.AND P4, PT, R8, RZ, PT ;  /* 0x000000ff0800720c */ /* 0x000fc40003f85070 */
[----:B------:R-:W-:Y:S01]  /*2a230*/  SEL R8, RZ, 0x4, P5 ;  /* 0x00000004ff087807 */ /* 0x000fe20002800000 */
[----:B-1----:R-:W-:Y:S01]  /*2a240*/  IMAD.WIDE R126, R252, 0x4, R156 ;  /* 0x00000004fc7e7825 */ /* 0x002fe200078e029c */
[----:B------:R-:W-:Y:S02]  /*2a250*/  ISETP.GE.AND P5, PT, R231, UR4, PT ;  /* 0x00000004e7007c0c */ /* 0x000fe4000bfa6270 */
[----:B--2---:R-:W-:Y:S01]  /*2a260*/  SEL R12, RZ, 0x4, P2 ;  /* 0x00000004ff0c7807 */ /* 0x004fe20001000000 */
[----:B------:R3:W-:Y:S01]  /*2a270*/  STL.64 [R1+0x568], R128 ;  /* 0x0005688001007387 */ /* 0x0007e20000100a00 */
[----:B------:R-:W-:Y:S02]  /*2a280*/  ISETP.NE.U32.AND P2, PT, R9, RZ, PT ;  /* 0x000000ff0900720c */ /* 0x000fe40003f45070 */
[----:B------:R-:W-:Y:S01]  /*2a290*/  SEL R12, R12, RZ, P0 ;  /* 0x000000ff0c0c7207 */ /* 0x000fe20000000000 */
[----:B------:R1:W-:Y:S01]  /*2a2a0*/  LDGSTS.E [R7+0x12008], desc[UR46][R126.64], P1 ;  /* 0x120080007e077fae */ /* 0x0003e2000892186e */
[----:B------:R-:W-:-:S02]  /*2a2b0*/  LOP3.LUT R231, R6, 0x36, RZ, 0xfc, !PT ;  /* 0x0000003606e77812 */ /* 0x000fc400078efcff */
[----:B------:R-:W-:Y:S01]  /*2a2c0*/  SEL R8, R8, RZ, P0 ;  /* 0x000000ff08087207 */ /* 0x000fe20000000000 */
[----:B------:R1:W-:Y:S01]  /*2a2d0*/  STL.64 [R1+0x558], R126 ;  /* 0x0005587e01007387 */ /* 0x0003e20000100a00 */
[----:B------:R-:W-:Y:S01]  /*2a2e0*/  SEL R9, RZ, 0x4, P5 ;  /* 0x00000004ff097807 */ /* 0x000fe20002800000 */
[----:B---3--:R-:W-:Y:S01]  /*2a2f0*/  IMAD.WIDE R128, R252, 0x4, R158 ;  /* 0x00000004fc807825 */ /* 0x008fe200078e029e */
[----:B------:R-:W-:Y:S02]  /*2a300*/  ISETP.NE.U32.AND P1, PT, R12, RZ, PT ;  /* 0x000000ff0c00720c */ /* 0x000fe40003f25070 */
[----:B------:R-:W-:Y:S01]  /*2a310*/  ISETP.GE.AND P5, PT, R231, UR4, PT ;  /* 0x00000004e7007c0c */ /* 0x000fe2000bfa6270 */
[----:B------:R-:W-:Y:S01]  /*2a320*/  IMAD.WIDE R12, R252, 0x4, R162 ;  /* 0x00000004fc0c7825 */ /* 0x000fe200078e02a2 */
[----:B------:R2:W-:Y:S01]  /*2a330*/  LDGSTS.E [R244+0x10000], desc[UR46][R128.64], P3 ;  /* 0x1000000080f47fae */ /* 0x0005e2000992186e */
[----:B------:R-:W-:Y:S02]  /*2a340*/  LOP3.LUT R231, R6, 0x18, RZ, 0xfc, !PT ;  /* 0x0000001806e77812 */ /* 0x000fe400078efcff */
[----:B-1----:R-:W-:Y:S01]  /*2a350*/  IMAD.WIDE R126, R252, 0x4, R160 ;  /* 0x00000004fc7e7825 */ /* 0x002fe200078e02a0 */
[----:B------:R-:W-:-:S02]  /*2a360*/  ISETP.NE.U32.AND P3, PT, R8, RZ, PT ;  /* 0x000000ff0800720c */ /* 0x000fc40003f65070 */
[----:B------:R-:W-:Y:S02]  /*2a370*/  SEL R9, R9, RZ, P0 ;  /* 0x000000ff09097207 */ /* 0x000fe40000000000 */
[C---:B------:R-:W-:Y:S01]  /*2a380*/  LOP3.LUT R230, R6.reuse, 0x1a, RZ, 0xfc, !PT ;  /* 0x0000001a06e67812 */ /* 0x040fe200078efcff */
[----:B------:R1:W-:Y:S01]  /*2a390*/  LDGSTS.E [R244+0x10008], desc[UR46][R126.64], P6 ;  /* 0x100080007ef47fae */ /* 0x0003e2000b12186e */
[----:B------:R-:W-:Y:S02]  /*2a3a0*/  SEL R8, RZ, 0x4, P5 ;  /* 0x00000004ff087807 */ /* 0x000fe40002800000 */
[----:B------:R-:W-:Y:S01]  /*2a3b0*/  ISETP.GE.AND P6, PT, R231, UR4, PT ;  /* 0x00000004e7007c0c */ /* 0x000fe2000bfc6270 */
[----:B------:R3:W-:Y:S01]  /*2a3c0*/  LDGSTS.E [R244+0x12000], desc[UR46][R12.64], P2 ;  /* 0x120000000cf47fae */ /* 0x0007e2000912186e */
[----:B------:R-:W-:Y:S02]  /*2a3d0*/  ISETP.NE.U32.AND P2, PT, R9, RZ, PT ;  /* 0x000000ff0900720c */ /* 0x000fe40003f45070 */
[----:B------:R-:W-:Y:S01]  /*2a3e0*/  LOP3.LUT R231, R6, 0x38, RZ, 0xfc, !PT ;  /* 0x0000003806e77812 */ /* 0x000fe200078efcff */
[----:B------:R2:W-:Y:S01]  /*2a3f0*/  STL.64 [R1+0x548], R128 ;  /* 0x0005488001007387 */ /* 0x0005e20000100a00 */
[----:B------:R-:W-:-:S02]  /*2a400*/  ISETP.GE.AND P5, PT, R230, UR4, PT ;  /* 0x00000004e6007c0c */ /* 0x000fc4000bfa6270 */
[----:B------:R-:W-:Y:S01]  /*2a410*/  SEL R8, R8, RZ, P0 ;  /* 0x000000ff08087207 */ /* 0x000fe20000000000 */
[----:B------:R1:W-:Y:S01]  /*2a420*/  STL.64 [R1+0x540], R126 ;  /* 0x0005407e01007387 */ /* 0x0003e20000100a00 */
[----:B------:R-:W-:Y:S02]  /*2a430*/  SEL R9, RZ, 0x4, P6 ;  /* 0x00000004ff097807 */ /* 0x000fe40003000000 */
[----:B------:R-:W-:Y:S01]  /*2a440*/  ISETP.GE.AND P6, PT, R231, UR4, PT ;  /* 0x00000004e7007c0c */ /* 0x000fe2000bfc6270 */
[----:B------:R3:W-:Y:S01]  /*2a450*/  STL.64 [R1+0x520], R12 ;  /* 0x0005200c01007387 */ /* 0x0007e20000100a00 */
[----:B--2---:R-:W-:Y:S01]  /*2a460*/  IMAD.WIDE R128, R252, 0x4, R164 ;  /* 0x00000004fc807825 */ /* 0x004fe200078e02a4 */
[----:B------:R-:W-:-:S03]  /*2a470*/  LOP3.LUT R231, R6, 0x3a, RZ, 0xfc, !PT ;  /* 0x0000003a06e77812 */ /* 0x000fc600078efcff */
[----:B-1----:R-:W-:Y:S01]  /*2a480*/  IMAD.WIDE R126, R252, 0x4, R166 ;  /* 0x00000004fc7e7825 */ /* 0x002fe200078e02a6 */
[----:B------:R1:W-:Y:S01]  /*2a490*/  STL.64 [R1+0x4f0], R128 ;  /* 0x0004f08001007387 */ /* 0x0003e20000100a00 */
[----:B---3--:R-:W-:-:S03]  /*2a4a0*/  SEL R12, RZ, 0x4, P5 ;  /* 0x00000004ff0c7807 */ /* 0x008fc60002800000 */
[----:B------:R1:W-:Y:S01]  /*2a4b0*/  LDGSTS.E [R244+0x12008], desc[UR46][R128.64], P4 ;  /* 0x1200800080f47fae */ /* 0x0003e2000a12186e */
[----:B------:R-:W-:Y:S02]  /*2a4c0*/  ISETP.NE.U32.AND P5, PT, R8, RZ, PT ;  /* 0x000000ff0800720c */ /* 0x000fe40003fa5070 */
[----:B------:R-:W-:Y:S01]  /*2a4d0*/  SEL R12, R12, RZ, P0 ;  /* 0x000000ff0c0c7207 */ /* 0x000fe20000000000 */
[----:B------:R2:W-:Y:S01]  /*2a4e0*/  STL.64 [R1+0x4e8], R126 ;  /* 0x0004e87e01007387 */ /* 0x0005e20000100a00 */
[----:B------:R-:W-:-:S03]  /*2a4f0*/  SEL R8, RZ, 0x4, P6 ;  /* 0x00000004ff087807 */ /* 0x000fc60003000000 */
[----:B------:R2:W-:Y:S01]  /*2a500*/  LDGSTS.E [R245+0x10000], desc[UR46][R126.64], P1 ;  /* 0x100000007ef57fae */ /* 0x0005e2000892186e */
[----:B------:R-:W-:Y:S01]  /*2a510*/  ISETP.GE.AND P1, PT, R231, UR4, PT ;  /* 0x00000004e7007c0c */ /* 0x000fe2000bf26270 */
[----:B-1----:R-:W-:Y:S01]  /*2a520*/  IMAD.WIDE R128, R252, 0x4, R168 ;  /* 0x00000004fc807825 */ /* 0x002fe200078e02a8 */
[----:B------:R-:W-:Y:S02]  /*2a530*/  LOP3.LUT R231, R6, 0x1c, RZ, 0xfc, !PT ;  /* 0x0000001c06e77812 */ /* 0x000fe400078efcff */
[----:B------:R-:W-:Y:S01]  /*2a540*/  ISETP.NE.U32.AND P4, PT, R12, RZ, PT ;  /* 0x000000ff0c00720c */ /* 0x000fe20003f85070 */
[----:B--2---:R-:W-:Y:S01]  /*2a550*/  IMAD.WIDE R126, R252, 0x4, R170 ;  /* 0x00000004fc7e7825 */ /* 0x004fe200078e02aa */
[----:B------:R1:W-:Y:S01]  /*2a560*/  LDGSTS.E [R245+0x10008], desc[UR46][R128.64], P3 ;  /* 0x1000800080f57fae */ /* 0x0003e2000992186e */
[----:B------:R-:W-:Y:S02]  /*2a570*/  SEL R8, R8, RZ, P0 ;  /* 0x000000ff08087207 */ /* 0x000fe40000000000 */
[----:B------:R-:W-:Y:S01]  /*2a580*/  IMAD.WIDE R12, R252, 0x4, R172 ;  /* 0x00000004fc0c7825 */ /* 0x000fe200078e02ac */
[----:B------:R-:W-:Y:S01]  /*2a590*/  LDGSTS.E [R245+0x12000], desc[UR46][R126.64], P2 ;  /* 0x120000007ef57fae */ /* 0x000fe2000912186e */
[----:B------:R-:W-:-:S02]  /*2a5a0*/  ISETP.GE.AND P2, PT, R231, UR4, PT ;  /* 0x00000004e7007c0c */ /* 0x000fc4000bf46270 */
[C---:B------:R-:W-:Y:S01]  /*2a5b0*/  LOP3.LUT R230, R6.reuse, 0x1e, RZ, 0xfc, !PT ;  /* 0x0000001e06e67812 */ /* 0x040fe200078efcff */
[----:B------:R2:W-:Y:S01]  /*2a5c0*/  LDGSTS.E [R245+0x12008], desc[UR46][R12.64], P5 ;  /* 0x120080000cf57fae */ /* 0x0005e2000a92186e */
[----:B------:R-:W-:Y:S02]  /*2a5d0*/  LOP3.LUT R231, R6, 0x3c, RZ, 0xfc, !PT ;  /* 0x0000003c06e77812 */ /* 0x000fe400078efcff */
[----:B------:R-:W-:Y:S02]  /*2a5e0*/  SEL R9, R9, RZ, P0 ;  /* 0x000000ff09097207 */ /* 0x000fe40000000000 */
[----:B------:R-:W-:Y:S02]  /*2a5f0*/  ISETP.NE.U32.AND P3, PT, R8, RZ, PT ;  /* 0x000000ff0800720c */ /* 0x000fe40003f65070 */
[----:B------:R-:W-:Y:S01]  /*2a600*/  SEL R8, RZ, 0x4, P1 ;  /* 0x00000004ff087807 */ /* 0x000fe20000800000 */
[----:B------:R1:W-:Y:S01]  /*2a610*/  STL.64 [R1+0x4c0], R128 ;  /* 0x0004c08001007387 */ /* 0x0003e20000100a00 */
[----:B------:R-:W-:-:S02]  /*2a620*/  ISETP.GE.AND P1, PT, R230, UR4, PT ;  /* 0x00000004e6007c0c */ /* 0x000fc4000bf26270 */
[----:B------:R-:W-:Y:S01]  /*2a630*/  ISETP.GE.AND P5, PT, R231, UR4, PT ;  /* 0x00000004e7007c0c */ /* 0x000fe2000bfa6270 */
[----:B------:R-:W-:Y:S01]  /*2a640*/  STL.64 [R1+0x4b8], R126 ;  /* 0x0004b87e01007387 */ /* 0x000fe20000100a00 */
[----:B------:R-:W-:Y:S02]  /*2a650*/  LOP3.LUT R231, R6, 0x3e, RZ, 0xfc, !PT ;  /* 0x0000003e06e77812 */ /* 0x000fe400078efcff */
[----:B------:R-:W-:Y:S01]  /*2a660*/  ISETP.NE.U32.AND P6, PT, R9, RZ, PT ;  /* 0x000000ff0900720c */ /* 0x000fe20003fc5070 */
[----:B------:R2:W-:Y:S01]  /*2a670*/  STL.64 [R1+0x4b0], R12 ;  /* 0x0004b00c01007387 */ /* 0x0005e20000100a00 */
[----:B------:R-:W-:Y:S02]  /*2a680*/  SEL R8, R8, RZ, P0 ;  /* 0x000000ff08087207 */ /* 0x000fe40000000000 */
[----:B------:R-:W-:Y:S02]  /*2a690*/  SEL R9, RZ, 0x4, P2 ;  /* 0x00000004ff097807 */ /* 0x000fe40001000000 */
[----:B------:R-:W-:Y:S01]  /*2a6a0*/  ISETP.NE.U32.AND P2, PT, R8, RZ, PT ;  /* 0x000000ff0800720c */ /* 0x000fe20003f45070 */
[----:B-1----:R-:W-:Y:S01]  /*2a6b0*/  IMAD.WIDE R128, R252, 0x4, R174 ;  /* 0x00000004fc807825 */ /* 0x002fe200078e02ae */
[----:B------:R-:W-:-:S02]  /*2a6c0*/  SEL R9, R9, RZ, P0 ;  /* 0x000000ff09097207 */ /* 0x000fc40000000000 */
[----:B--2---:R-:W-:Y:S01]  /*2a6d0*/  SEL R13, RZ, 0x4, P1 ;  /* 0x00000004ff0d7807 */ /* 0x004fe20000800000 */
[----:B------:R-:W-:Y:S01]  /*2a6e0*/  IMAD.WIDE R126, R252, 0x4, R176 ;  /* 0x00000004fc7e7825 */ /* 0x000fe200078e02b0 */
[----:B------:R-:W-:Y:S01]  /*2a6f0*/  ISETP.GE.AND P1, PT, R231, UR4, PT ;  /* 0x00000004e7007c0c */ /* 0x000fe2000bf26270 */
[----:B------:R1:W-:Y:S01]  /*2a700*/  LDGSTS.E [R246+0x10000], desc[UR46][R128.64], P6 ;  /* 0x1000000080f67fae */ /* 0x0003e2000b12186e */
[----:B------:R-:W-:Y:S02]  /*2a710*/  SEL R12, RZ, 0x4, P5 ;  /* 0x00000004ff0c7807 */ /* 0x000fe40002800000 */
[----:B------:R-:W-:Y:S01]  /*2a720*/  SEL R8, RZ, 0x4, P1 ;  /* 0x00000004ff087807 */ /* 0x000fe20000800000 */
[----:B------:R2:W-:Y:S01]  /*2a730*/  LDGSTS.E [R246+0x10008], desc[UR46][R126.64], P4 ;  /* 0x100080007ef67fae */ /* 0x0005e2000a12186e */
[----:B------:R-:W-:Y:S02]  /*2a740*/  ISETP.GE.AND P5, PT, R240, UR4, PT ;  /* 0x00000004f0007c0c */ /* 0x000fe4000bfa6270 */
[----:B------:R-:W-:-:S02]  /*2a750*/  SEL R13, R13, RZ, P0 ;  /* 0x000000ff0d0d7207 */ /* 0x000fc40000000000 */
[----:B------:R-:W-:Y:S02]  /*2a760*/  SEL R12, R12, RZ, P0 ;  /* 0x000000ff0c0c7207 */ /* 0x000fe40000000000 */
[----:B------:R-:W-:Y:S02]  /*2a770*/  ISETP.NE.U32.AND P1, PT, R9, RZ, PT ;  /* 0x000000ff0900720c */ /* 0x000fe40003f25070 */
[----:B------:R-:W-:Y:S02]  /*2a780*/  SEL R8, R8, RZ, P0 ;  /* 0x000000ff08087207 */ /* 0x000fe40000000000 */
[----:B------:R-:W-:Y:S02]  /*2a790*/  SEL R9, RZ, 0x4, P5 ;  /* 0x00000004ff097807 */ /* 0x000fe40002800000 */
[----:B------:R-:W-:Y:S02]  /*2a7a0*/  ISETP.NE.U32.AND P5, PT, R13, RZ, PT ;  /* 0x000000ff0d00720c */ /* 0x000fe40003fa5070 */
[----:B------:R-:W-:-:S02]  /*2a7b0*/  ISETP.NE.U32.AND P6, PT, R12, RZ, PT ;  /* 0x000000ff0c00720c */ /* 0x000fc40003fc5070 */
[----:B------:R-:W-:Y:S01]  /*2a7c0*/  ISETP.NE.U32.AND P4, PT, R8, RZ, PT ;  /* 0x000000ff0800720c */ /* 0x000fe20003f85070 */
[C---:B------:R-:W-:Y:S01]  /*2a7d0*/  IMAD.WIDE R136, R252.reuse, 0x4, R182 ;  /* 0x00000004fc887825 */ /* 0x040fe200078e02b6 */
[----:B------:R1:W-:Y:S03]  /*2a7e0*/  STL.64 [R1+0x3c8], R128 ;  /* 0x0003c88001007387 */ /* 0x0003e60000100a00 */
[C---:B------:R-:W-:Y:S01]  /*2a7f0*/  IMAD.WIDE R140, R252.reuse, 0x4, R178 ;  /* 0x00000004fc8c7825 */ /* 0x040fe200078e02b2 */
[----:B------:R2:W-:Y:S03]  /*2a800*/  STL.64 [R1+0x3b0], R126 ;  /* 0x0003b07e01007387 */ /* 0x0005e60000100a00 */
[C---:B------:R-:W-:Y:S01]  /*2a810*/  IMAD.WIDE R134, R252.reuse, 0x4, R184 ;  /* 0x00000004fc867825 */ /* 0x040fe200078e02b8 */
[----:B------:R-:W-:Y:S03]  /*2a820*/  STL.64 [R1+0x398], R136 ;  /* 0x0003988801007387 */ /* 0x000fe60000100a00 */
[C---:B------:R-:W-:Y:S01]  /*2a830*/  IMAD.WIDE R138, R252.reuse, 0x4, R180 ;  /* 0x00000004fc8a7825 */ /* 0x040fe200078e02b4 */
[----:B------:R-:W-:Y:S03]  /*2a840*/  STL.64 [R1+0x368], R140 ;  /* 0x0003688c01007387 */ /* 0x000fe60000100a00 */
[C---:B------:R-:W-:Y:S01]  /*2a850*/  IMAD.WIDE R132, R252.reuse, 0x4, R186 ;  /* 0x00000004fc847825 */ /* 0x040fe200078e02ba */
[----:B------:R-:W-:Y:S03]  /*2a860*/  LDGSTS.E [R246+0x12000], desc[UR46][R140.64], P3 ;  /* 0x120000008cf67fae */ /* 0x000fe6000992186e */
[----:B------:R-:W-:Y:S01]  /*2a870*/  IMAD.WIDE R130, R252, 0x4, R188 ;  /* 0x00000004fc827825 */ /* 0x000fe200078e02bc */
[----:B------:R-:W-:Y:S03]  /*2a880*/  STL.64 [R1+0x380], R134 ;  /* 0x0003808601007387 */ /* 0x000fe60000100a00 */
[C---:B-1----:R-:W-:Y:S01]  /*2a890*/  IMAD.WIDE R128, R239.reuse, 0x4, R190 ;  /* 0x00000004ef807825 */ /* 0x042fe200078e02be */
[----:B------:R-:W-:Y:S03]  /*2a8a0*/  LDGSTS.E [R246+0x12008], desc[UR46][R138.64], P2 ;  /* 0x120080008af67fae */ /* 0x000fe6000912186e */
[----:B--2---:R-:W-:Y:S01]  /*2a8b0*/  IMAD.WIDE R126, R239, 0x4, R192 ;  /* 0x00000004ef7e7825 */ /* 0x004fe200078e02c0 */
        /* <DEDUP_REMOVED lines=9> */
[----:B------:R-:W0:Y:S01]  /*2a950*/  LDGDEPBAR ;  /* 0x00000000000079af */ /* 0x000e220000000000 */
[----:B------:R-:W-:Y:S01]  /*2a960*/  SEL R9, R9, RZ, P0 ;  /* 0x000000ff09097207 */ /* 0x000fe20000000000 */
[----:B------:R-:W-:-:S02]  /*2a970*/  VIADD R8, R248, 0x100000 ;  /* 0x00100000f8087836 */ /* 0x000fc40000000000 */
[C---:B------:R-:W-:Y:S01]  /*2a980*/  VIADD R12, R248.reuse, 0x100000 ;  /* 0x00100000f80c7836 */ /* 0x040fe20000000000 */
[----:B------:R-:W-:Y:S01]  /*2a990*/  ISETP.NE.U32.AND P0, PT, R9, RZ, PT ;  /* 0x000000ff0900720c */ /* 0x000fe20003f05070 */
[C---:B------:R-:W-:Y:S02]  /*2a9a0*/  VIADD R9, R248.reuse, 0x100000 ;  /* 0x00100000f8097836 */ /* 0x040fe40000000000 */
[----:B------:R-:W-:Y:S02]  /*2a9b0*/  VIADD R13, R248, 0x100000 ;  /* 0x00100000f80d7836 */ /* 0x000fe40000000000 */
[----:B------:R-:W-:-:S08]  /*2a9c0*/  IMAD.WIDE R94, R239, 0x4, R94 ;  /* 0x00000004ef5e7825 */ /* 0x000fd000078e025e */
[----:B------:R1:W-:Y:S01]  /*2a9d0*/  LDGSTS.E [R8+-0x80000], desc[UR46][R128.64], P0 ;  /* 0x8000000080087fae */ /* 0x0003e2000812186e */
[----:B------:R-:W-:Y:S01]  /*2a9e0*/  ULDC UR4, c[0x0][0x230] ;  /* 0x00008c0000047ab9 */ /* 0x000fe20000000800 */
[----:B------:R-:W-:Y:S01]  /*2a9f0*/  ULDC UR6, c[0x0][0x230] ;  /* 0x00008c0000067ab9 */ /* 0x000fe20000000800 */
[C---:B------:R-:W-:Y:S01]  /*2aa00*/  IMAD.WIDE R92, R239.reuse, 0x4, R92 ;  /* 0x00000004ef5c7825 */ /* 0x040fe200078e025c */
[----:B------:R2:W-:Y:S01]  /*2aa10*/  STL.64 [R1+0xf78], R2 ;  /* 0x000f780201007387 */ /* 0x0005e20000100a00 */
[----:B------:R-:W-:Y:S01]  /*2aa20*/  UIADD3 UR4, UR4, -0x140, URZ ;  /* 0xfffffec004047890 */ /* 0x000fe2000fffe03f */
[----:B------:R-:W-:Y:S01]  /*2aa30*/  ISETP.GT.AND P3, PT, R238, 0x17f, PT ;  /* 0x0000017fee00780c */ /* 0x000fe20003f64270 */
[C---:B------:R-:W-:Y:S01]  /*2aa40*/  IMAD.WIDE R88, R239.reuse, 0x4, R88 ;  /* 0x00000004ef587825 */ /* 0x040fe200078e0258 */
[----:B------:R3:W-:Y:S01]  /*2aa50*/  LDGSTS.E [R9+-0x7fc00], desc[UR46][R126.64], P0 ;  /* 0x804000007e097fae */ /* 0x0007e2000812186e */
[----:B------:R-:W-:Y:S02]  /*2aa60*/  UIADD3 UR7, UR6, -0x180, URZ ;  /* 0xfffffe8006077890 */ /* 0x000fe4000fffe03f */
[----:B------:R-:W-:Y:S01]  /*2aa70*/  IMAD.WIDE R86, R239, 0x4, R86 ;  /* 0x00000004ef567825 */ /* 0x000fe200078e0256 */
[----:B------:R-:W-:Y:S01]  /*2aa80*/  STL.64 [R1+0x2d8], R94 ;  /* 0x0002d85e01007387 */ /* 0x000fe20000100a00 */
[----:B------:R-:W-:-:S02]  /*2aa90*/  ISETP.GE.AND P6, PT, R241, UR4, PT ;  /* 0x00000004f1007c0c */ /* 0x000fc4000bfc6270 */
[C---:B-1----:R-:W-:Y:S01]  /*2aaa0*/  VIADD R8, R248.reuse, 0x100000 ;  /* 0x00100000f8087836 */ /* 0x042fe20000000000 */
[----:B------:R1:W-:Y:S01]  /*2aab0*/  LDGSTS.E [R12+-0x7f800], desc[UR46][R94.64], P0 ;  /* 0x808000005e0c7fae */ /* 0x0003e2000812186e */
[----:B--2---:R-:W-:Y:S01]  /*2aac0*/  IMAD.WIDE R2, R239, 0x4, R84 ;  /* 0x00000004ef027825 */ /* 0x004fe200078e0254 */
[----:B------:R-:W-:Y:S02]  /*2aad0*/  ISETP.GE.AND P1, PT, R241, UR7, PT ;  /* 0x00000007f1007c0c */ /* 0x000fe4000bf26270 */
[----:B------:R2:W-:Y:S01]  /*2aae0*/  STL.64 [R1+0x2c0], R92 ;  /* 0x0002c05c01007387 */ /* 0x0005e20000100a00 */
[----:B---3--:R-:W-:Y:S01]  /*2aaf0*/  VIADD R9, R248, 0x100000 ;  /* 0x00100000f8097836 */ /* 0x008fe20000000000 */
[----:B------:R-:W-:Y:S01]  /*2ab00*/  ISETP.GE.AND P4, PT, R235, UR4, PT ;  /* 0x00000004eb007c0c */ /* 0x000fe2000bf86270 */
[----:B------:R-:W-:Y:S01]  /*2ab10*/  IMAD.WIDE R82, R239, 0x4, R82 ;  /* 0x00000004ef527825 */ /* 0x000fe200078e0252 */
[----:B------:R2:W-:Y:S01]  /*2ab20*/  LDGSTS.E [R13+-0x7f400], desc[UR46][R92.64], P0 ;  /* 0x80c000005c0d7fae */ /* 0x0005e2000812186e */
[----:B------:R-:W-:-:S02]  /*2ab30*/  ISETP.GE.AND P2, PT, R235, UR7, PT ;  /* 0x00000007eb007c0c */ /* 0x000fc4000bf46270 */
[----:B------:R-:W-:Y:S01]  /*2ab40*/  IMAD.WIDE R80, R239, 0x4, R80 ;  /* 0x00000004ef507825 */ /* 0x000fe200078e0250 */
[----:B------:R-:W-:-:S03]  /*2ab50*/  ISETP.GE.AND P5, PT, R6, UR4, PT ;  /* 0x0000000406007c0c */ /* 0x000fc6000bfa6270 */
[----:B-1----:R-:W-:Y:S02]  /*2ab60*/  VIADD R12, R248, 0x100000 ;  /* 0x00100000f80c7836 */ /* 0x002fe40000000000 */
[----:B------:R-:W-:-:S04]  /*2ab70*/  IMAD.WIDE R78, R239, 0x4, R78 ;  /* 0x00000004ef4e7825 */ /* 0x000fc800078e024e */
[----:B--2---:R-:W-:Y:S01]  /*2ab80*/  IMAD.WIDE R92, R239, 0x4, R90 ;  /* 0x00000004ef5c7825 */ /* 0x004fe200078e025a */
[----:B------:R-:W-:-:S03]  /*2ab90*/  SEL R90, RZ, 0x4, P5 ;  /* 0x00000004ff5a7807 */ /* 0x000fc60002800000 */
[----:B------:R-:W-:Y:S01]  /*2aba0*/  VIADD R13, R248, 0x100000 ;  /* 0x00100000f80d7836 */ /* 0x000fe20000000000 */
[----:B------:R-:W-:Y:S01]  /*2abb0*/  STL.64 [R1+0x2a8], R92 ;  /* 0x0002a85c01007387 */ /* 0x000fe20000100a00 */
[C---:B------:R-:W-:Y:S01]  /*2abc0*/  IMAD.WIDE R76, R239.reuse, 0x4, R76 ;  /* 0x00000004ef4c7825 */ /* 0x040fe200078e024c */
[----:B------:R-:W-:Y:S02]  /*2abd0*/  SEL R90, R90, RZ, P3 ;  /* 0x000000ff5a5a7207 */ /* 0x000fe40001800000 */
[----:B------:R-:W-:Y:S01]  /*2abe0*/  LDGSTS.E [R9+-0x7f000], desc[UR46][R92.64], P0 ;  /* 0x810000005c097fae */ /* 0x000fe2000812186e */
[----:B------:R-:W-:Y:S01]  /*2abf0*/  VIADD R84, R248, 0x100000 ;  /* 0x00100000f8547836 */ /* 0x000fe20000000000 */
[----:B------:R-:W-:Y:S01]  /*2ac00*/  ISETP.NE.U32.AND P5, PT, R90, RZ, PT ;  /* 0x000000ff5a00720c */ /* 0x000fe20003fa5070 */
[C---:B------:R-:W-:Y:S01]  /*2ac10*/  IMAD.WIDE R72, R239.reuse, 0x4, R72 ;  /* 0x00000004ef487825 */ /* 0x040fe200078e0248 */
[----:B------:R-:W-:Y:S03]  /*2ac20*/  STL.64 [R1+0x290], R88 ;  /* 0x0002905801007387 */ /* 0x000fe60000100a00 */
[C---:B------:R-:W-:Y:S01]  /*2ac30*/  IMAD.WIDE R70, R239.reuse, 0x4, R70 ;  /* 0x00000004ef467825 */ /* 0x040fe200078e0246 */
[----:B------:R-:W-:Y:S03]  /*2ac40*/  LDGSTS.E [R13+-0x7ec00], desc[UR46][R88.64], P0 ;  /* 0x81400000580d7fae */ /* 0x000fe6000812186e */
[C---:B------:R-:W-:Y:S01]  /*2ac50*/  IMAD.WIDE R68, R239.reuse, 0x4, R68 ;  /* 0x00000004ef447825 */ /* 0x040fe200078e0244 */
[----:B------:R-:W-:Y:S03]  /*2ac60*/  STL.64 [R1+0x268], R86 ;  /* 0x0002685601007387 */ /* 0x000fe60000100a00 */
[C---:B------:R-:W-:Y:S01]  /*2ac70*/  IMAD.WIDE R66, R239.reuse, 0x4, R66 ;  /* 0x00000004ef427825 */ /* 0x040fe200078e0242 */
[----:B------:R-:W-:Y:S03]  /*2ac80*/  LDGSTS.E [R12+-0x7e800], desc[UR46][R86.64], P0 ;  /* 0x81800000560c7fae */ /* 0x000fe6000812186e */
[C---:B------:R-:W-:Y:S01]  /*2ac90*/  IMAD.WIDE R62, R239.reuse, 0x4, R62 ;  /* 0x00000004ef3e7825 */ /* 0x040fe200078e023e */
[----:B------:R1:W-:Y:S03]  /*2aca0*/  STL.64 [R1+0x250], R2 ;  /* 0x0002500201007387 */ /* 0x0003e60000100a00 */
[C---:B------:R-:W-:Y:S01]  /*2acb0*/  IMAD.WIDE R60, R239.reuse, 0x4, R60 ;  /* 0x00000004ef3c7825 */ /* 0x040fe200078e023c */
[----:B------:R1:W-:Y:S03]  /*2acc0*/  LDGSTS.E [R8+-0x7e400], desc[UR46][R2.64], P0 ;  /* 0x81c0000002087fae */ /* 0x0003e6000812186e */
[C---:B------:R-:W-:Y:S01]  /*2acd0*/  IMAD.WIDE R58, R239.reuse, 0x4, R58 ;  /* 0x00000004ef3a7825 */ /* 0x040fe200078e023a */
[----:B------:R-:W-:Y:S03]  /*2ace0*/  STL.64 [R1+0x248], R82 ;  /* 0x0002485201007387 */ /* 0x000fe60000100a00 */
[C---:B------:R-:W-:Y:S01]  /*2acf0*/  IMAD.WIDE R56, R239.reuse, 0x4, R56 ;  /* 0x00000004ef387825 */ /* 0x040fe200078e0238 */
[----:B------:R-:W-:Y:S03]  /*2ad00*/  LDGSTS.E [R8+-0x7e000], desc[UR46][R82.64], P0 ;  /* 0x8200000052087fae */ /* 0x000fe6000812186e */
[C---:B------:R-:W-:Y:S01]  /*2ad10*/  IMAD.WIDE R52, R239.reuse, 0x4, R52 ;  /* 0x00000004ef347825 */ /* 0x040fe200078e0234 */
[----:B------:R-:W-:Y:S03]  /*2ad20*/  STL.64 [R1+0x230], R80 ;  /* 0x0002305001007387 */ /* 0x000fe60000100a00 */
[C---:B-1----:R-:W-:Y:S01]  /*2ad30*/  IMAD.WIDE R2, R239.reuse, 0x4, R74 ;  /* 0x00000004ef027825 */ /* 0x042fe200078e024a */
[----:B------:R-:W-:Y:S03]  /*2ad40*/  LDGSTS.E [R9+-0x7dc00], desc[UR46][R80.64], P0 ;  /* 0x8240000050097fae */ /* 0x000fe6000812186e */
[----:B------:R-:W-:Y:S01]  /*2ad50*/  VIADD R74, R248, 0x100000 ;  /* 0x00100000f84a7836 */ /* 0x000fe20000000000 */
[----:B------:R-:W-:Y:S01]  /*2ad60*/  STL.64 [R1+0x218], R78 ;  /* 0x0002184e01007387 */ /* 0x000fe20000100a00 */
[----:B------:R-:W-:-:S03]  /*2ad70*/  IMAD.WIDE R50, R239, 0x4, R50 ;  /* 0x00000004ef327825 */ /* 0x000fc600078e0232 */
[----:B------:R-:W-:Y:S01]  /*2ad80*/  LDGSTS.E [R12+-0x7d800], desc[UR46][R78.64], P0 ;  /* 0x828000004e0c7fae */ /* 0x000fe2000812186e */
[----:B------:R-:W-:-:S03]  /*2ad90*/  IMAD.WIDE R48, R239, 0x4, R48 ;  /* 0x00000004ef307825 */ /* 0x000fc600078e0230 */
[----:B------:R-:W-:Y:S01]  /*2ada0*/  STL.64 [R1+0x200], R76 ;  /* 0x0002004c01007387 */ /* 0x000fe20000100a00 */
[----:B------:R-:W-:-:S03]  /*2adb0*/  IMAD.WIDE R46, R239, 0x4, R46 ;  /* 0x00000004ef2e7825 */ /* 0x000fc600078e022e */
[----:B------:R-:W-:Y:S01]  /*2adc0*/  LDGSTS.E [R13+-0x7d400], desc[UR46][R76.64], P0 ;  /* 0x82c000004c0d7fae */ /* 0x000fe2000812186e */
[----:B------:R-:W-:-:S03]  /*2add0*/  IMAD.WIDE R42, R239, 0x4, R42 ;  /* 0x00000004ef2a7825 */ /* 0x000fc600078e022a */
[----:B------:R1:W-:Y:S01]  /*2ade0*/  STL.64 [R1+0x1e8], R2 ;  /* 0x0001e80201007387 */ /* 0x0003e20000100a00 */
[----:B------:R-:W-:-:S03]  /*2adf0*/  IMAD.WIDE R40, R239, 0x4, R40 ;  /* 0x00000004ef287825 */ /* 0x000fc600078e0228 */
[----:B------:R1:W-:Y:S01]  /*2ae00*/  LDGSTS.E [R84+-0x7d000], desc[UR46][R2.64], P0 ;  /* 0x8300000002547fae */ /* 0x0003e2000812186e */
[----:B------:R-:W-:-:S03]  /*2ae10*/  IMAD.WIDE R38, R239, 0x4, R38 ;  /* 0x00000004ef267825 */ /* 0x000fc600078e0226 */
[----:B------:R-:W-:Y:S01]  /*2ae20*/  STL.64 [R1+0x1d0], R72 ;  /* 0x0001d04801007387 */ /* 0x000fe20000100a00 */
[----:B------:R-:W-:-:S03]  /*2ae30*/  IMAD.WIDE R36, R239, 0x4, R36 ;  /* 0x00000004ef247825 */ /* 0x000fc600078e0224 */
[----:B------:R-:W-:Y:S01]  /*2ae40*/  LDGSTS.E [R8+-0x7cc00], desc[UR46][R72.64], P0 ;  /* 0x8340000048087fae */ /* 0x000fe2000812186e */
[----:B------:R-:W-:-:S03]  /*2ae50*/  IMAD.WIDE R32, R239, 0x4, R32 ;  /* 0x00000004ef207825 */ /* 0x000fc600078e0220 */
[----:B------:R-:W-:Y:S01]  /*2ae60*/  STL.64 [R1+0x1b8], R70 ;  /* 0x0001b84601007387 */ /* 0x000fe20000100a00 */
[----:B-1----:R-:W-:-:S03]  /*2ae70*/  IMAD.WIDE R2, R239, 0x4, R64 ;  /* 0x00000004ef027825 */ /* 0x002fc600078e0240 */
[----:B------:R-:W-:Y:S01]  /*2ae80*/  LDGSTS.E [R9+-0x7c800], desc[UR46][R70.64], P0 ;  /* 0x8380000046097fae */ /* 0x000fe2000812186e */
[----:B------:R-:W-:Y:S02]  /*2ae90*/  VIADD R64, R248, 0x100000 ;  /* 0x00100000f8407836 */ /* 0x000fe40000000000 */
[C---:B------:R-:W-:Y:S01]  /*2aea0*/  IMAD.WIDE R30, R239.reuse, 0x4, R30 ;  /* 0x00000004ef1e7825 */ /* 0x040fe200078e021e */
[----:B------:R-:W-:Y:S03]  /*2aeb0*/  STL.64 [R1+0x1a0], R68 ;  /* 0x0001a04401007387 */ /* 0x000fe60000100a00 */
[C---:B------:R-:W-:Y:S01]  /*2aec0*/  IMAD.WIDE R28, R239.reuse, 0x4, R28 ;  /* 0x00000004ef1c7825 */ /* 0x040fe200078e021c */
[----:B------:R-:W-:Y:S03]  /*2aed0*/  LDGSTS.E [R12+-0x7c400], desc[UR46][R68.64], P0 ;  /* 0x83c00000440c7fae */ /* 0x000fe6000812186e */
[C---:B------:R-:W-:Y:S01]  /*2aee0*/  IMAD.WIDE R26, R239.reuse, 0x4, R26 ;  /* 0x00000004ef1a7825 */ /* 0x040fe200078e021a */
[----:B------:R-:W-:Y:S04]  /*2aef0*/  STL.64 [R1+0x188], R66 ;  /* 0x0001884201007387 */ /* 0x000fe80000100a00 */
[----:B------:R-:W-:Y:S04]  /*2af00*/  LDGSTS.E [R13+-0x7c000], desc[UR46][R66.64], P0 ;  /* 0x84000000420d7fae */ /* 0x000fe8000812186e */
[----:B------:R1:W-:Y:S04]  /*2af10*/  STL.64 [R1+0x178], R2 ;  /* 0x0001780201007387 */ /* 0x0003e80000100a00 */
[----:B------:R1:W-:Y:S04]  /*2af20*/  LDGSTS.E [R74+-0x7bc00], desc[UR46][R2.64], P0 ;  /* 0x84400000024a7fae */ /* 0x0003e8000812186e */
[----:B------:R-:W-:Y:S04]  /*2af30*/  STL.64 [R1+0x168], R62 ;  /* 0x0001683e01007387 */ /* 0x000fe80000100a00 */
[----:B------:R-:W-:Y:S01]  /*2af40*/  LDGSTS.E [R8+-0x7b800], desc[UR46][R62.64], P0 ;  /* 0x848000003e087fae */ /* 0x000fe2000812186e */
[----:B-1----:R-:W-:-:S03]  /*2af50*/  IMAD.WIDE R2, R239, 0x4, R54 ;  /* 0x00000004ef027825 */ /* 0x002fc600078e0236 */
[----:B------:R-:W-:Y:S01]  /*2af60*/  STL.64 [R1+0x158], R60 ;  /* 0x0001583c01007387 */ /* 0x000fe20000100a00 */
[----:B------:R-:W-:-:S03]  /*2af70*/  VIADD R54, R248, 0x100000 ;  /* 0x00100000f8367836 */ /* 0x000fc60000000000 */
[----:B------:R-:W-:Y:S04]  /*2af80*/  LDGSTS.E [R9+-0x7b400], desc[UR46][R60.64], P0 ;  /* 0x84c000003c097fae */ /* 0x000fe8000812186e */
[----:B------:R-:W-:Y:S04]  /*2af90*/  STL.64 [R1+0x148], R58 ;  /* 0x0001483a01007387 */ /* 0x000fe80000100a00 */
[----:B------:R-:W-:Y:S04]  /*2afa0*/  LDGSTS.E [R12+-0x7b000], desc[UR46][R58.64], P0 ;  /* 0x850000003a0c7fae */ /* 0x000fe8000812186e */
        /* <DEDUP_REMOVED lines=17> */
[----:B------:R-:W-:Y:S01]  /*2b0c0*/  STL.64 [R1+0x98], R40 ;  /* 0x0000982801007387 */ /* 0x000fe20000100a00 */
[----:B-1----:R-:W-:-:S03]  /*2b0d0*/  IMAD.WIDE R2, R239, 0x4, R34 ;  /* 0x00000004ef027825 */ /* 0x002fc600078e0222 */
[----:B------:R-:W-:Y:S01]  /*2b0e0*/  STL.64 [R1+0x90], R38 ;  /* 0x0000902601007387 */ /* 0x000fe20000100a00 */
[----:B------:R-:W-:-:S03]  /*2b0f0*/  VIADD R34, R248, 0x100000 ;  /* 0x00100000f8227836 */ /* 0x000fc60000000000 */
[----:B------:R-:W-:Y:S04]  /*2b100*/  STL.64 [R1+0x80], R36 ;  /* 0x0000802401007387 */ /* 0x000fe80000100a00 */
[----:B------:R1:W-:Y:S04]  /*2b110*/  STL.64 [R1+0x70], R2 ;  /* 0x0000700201007387 */ /* 0x0003e80000100a00 */
[----:B------:R-:W-:Y:S04]  /*2b120*/  STL.64 [R1+0x58], R32 ;  /* 0x0000582001007387 */ /* 0x000fe80000100a00 */
[----:B------:R2:W-:Y:S04]  /*2b130*/  STL.64 [R1+0x48], R30 ;  /* 0x0000481e01007387 */ /* 0x0005e80000100a00 */
[----:B------:R3:W-:Y:S04]  /*2b140*/  STL.64 [R1+0x30], R28 ;  /* 0x0000301c01007387 */ /* 0x0007e80000100a00 */
[----:B------:R4:W-:Y:S04]  /*2b150*/  STL.64 [R1+0x18], R26 ;  /* 0x0000181a01007387 */ /* 0x0009e80000100a00 */
[----:B------:R-:W3:Y:S04]  /*2b160*/  LDL.LU.64 R140, [R1+0x10] ;  /* 0x00001000018c7983 */ /* 0x000ee80000300a00 */
[----:B------:R-:W4:Y:S04]  /*2b170*/  LDL.LU.64 R138, [R1+0x20] ;  /* 0x00002000018a7983 */ /* 0x000f280000300a00 */
[----:B------:R-:W4:Y:S04]  /*2b180*/  LDL.LU.64 R136, [R1+0x28] ;  /* 0x0000280001887983 */ /* 0x000f280000300a00 */
[----:B------:R-:W4:Y:S04]  /*2b190*/  LDL.LU.64 R134, [R1+0x38] ;  /* 0x0000380001867983 */ /* 0x000f280000300a00 */
[----:B------:R-:W4:Y:S04]  /*2b1a0*/  LDL.LU.64 R132, [R1+0x40] ;  /* 0x0000400001847983 */ /* 0x000f280000300a00 */
[----:B------:R-:W4:Y:S04]  /*2b1b0*/  LDL.LU.64 R130, [R1+0x78] ;  /* 0x0000780001827983 */ /* 0x000f280000300a00 */
[----:B------:R-:W4:Y:S04]  /*2b1c0*/  LDL.LU.64 R128, [R1+0x60] ;  /* 0x0000600001807983 */ /* 0x000f280000300a00 */
[----:B------:R-:W4:Y:S04]  /*2b1d0*/  LDL.LU.64 R126, [R1] ;  /* 0x00000000017e7983 */ /* 0x000f280000300a00 */
[----:B------:R-:W-:Y:S04]  /*2b1e0*/  LDGSTS.E [R8+-0x79000], desc[UR46][R42.64], P0 ;  /* 0x870000002a087fae */ /* 0x000fe8000812186e */
[----:B------:R-:W-:Y:S04]  /*2b1f0*/  LDGSTS.E [R9+-0x78c00], desc[UR46][R40.64], P0 ;  /* 0x8740000028097fae */ /* 0x000fe8000812186e */
[----:B------:R-:W-:Y:S01]  /*2b200*/  LDGSTS.E [R12+-0x78800], desc[UR46][R38.64], P0 ;  /* 0x87800000260c7fae */ /* 0x000fe2000812186e */
[----:B------:R-:W-:-:S03]  /*2b210*/  IMAD.WIDE R240, R239, 0x4, R22 ;  /* 0x00000004eff07825 */ /* 0x000fc600078e0216 */
[----:B------:R-:W-:Y:S01]  /*2b220*/  LDGSTS.E [R13+-0x78400], desc[UR46][R36.64], P0 ;  /* 0x87c00000240d7fae */ /* 0x000fe2000812186e */
[----:B------:R-:W-:-:S03]  /*2b230*/  IMAD.WIDE R234, R239, 0x4, R20 ;  /* 0x00000004efea7825 */ /* 0x000fc600078e0214 */
[----:B------:R1:W-:Y:S01]  /*2b240*/  LDGSTS.E [R44+-0x70000], desc[UR46][R2.64], P0 ;  /* 0x90000000022c7fae */ /* 0x0003e2000812186e */
[----:B------:R-:W-:-:S03]  /*2b250*/  IMAD.WIDE R230, R239, 0x4, R18 ;  /* 0x00000004efe67825 */ /* 0x000fc600078e0212 */
[----:B------:R-:W-:Y:S01]  /*2b260*/  LDGSTS.E [R8+-0x6fc00], desc[UR46][R32.64], P0 ;  /* 0x9040000020087fae */ /* 0x000fe2000812186e */
[----:B------:R-:W-:-:S03]  /*2b270*/  IMAD.WIDE R224, R239, 0x4, R16 ;  /* 0x00000004efe07825 */ /* 0x000fc600078e0210 */
[----:B------:R-:W-:Y:S01]  /*2b280*/  LDGSTS.E [R9+-0x6f800], desc[UR46][R30.64], P0 ;  /* 0x908000001e097fae */ /* 0x000fe2000812186e */
[----:B-1----:R-:W-:-:S03]  /*2b290*/  IMAD.WIDE R2, R239, 0x4, R24 ;  /* 0x00000004ef027825 */ /* 0x002fc600078e0218 */
[----:B------:R-:W-:Y:S04]  /*2b2a0*/  LDGSTS.E [R12+-0x6f400], desc[UR46][R28.64], P0 ;  /* 0x90c000001c0c7fae */ /* 0x000fe8000812186e */
[----:B------:R-:W-:Y:S01]  /*2b2b0*/  LDGSTS.E [R13+-0x6f000], desc[UR46][R26.64], P0 ;  /* 0x910000001a0d7fae */ /* 0x000fe2000812186e */
[C---:B------:R-:W-:Y:S02]  /*2b2c0*/  VIADD R24, R248.reuse, 0x100000 ;  /* 0x00100000f8187836 */ /* 0x040fe40000000000 */
[C---:B------:R-:W-:Y:S01]  /*2b2d0*/  IMAD.WIDE R14, R239.reuse, 0x4, R14 ;  /* 0x00000004ef0e7825 */ /* 0x040fe200078e020e */
[----:B------:R-:W-:Y:S03]  /*2b2e0*/  LDGSTS.E [R34+-0x6ec00], desc[UR46][R2.64], P0 ;  /* 0x9140000002227fae */ /* 0x000fe6000812186e */
[----:B------:R-:W-:Y:S01]  /*2b2f0*/  VIADD R20, R248, 0x100000 ;  /* 0x00100000f8147836 */ /* 0x000fe20000000000 */
[----:B------:R-:W-:Y:S01]  /*2b300*/  LDGSTS.E [R8+-0x6e800], desc[UR46][R240.64], P0 ;  /* 0x91800000f0087fae */ /* 0x000fe2000812186e */
[----:B------:R-:W-:-:S03]  /*2b310*/  IMAD.WIDE R18, R239, 0x4, R10 ;  /* 0x00000004ef127825 */ /* 0x000fc600078e020a */
[----:B------:R1:W-:Y:S01]  /*2b320*/  STL.64 [R1+0x1188], R2 ;  /* 0x0011880201007387 */ /* 0x0003e20000100a00 */
[----:B------:R-:W-:-:S03]  /*2b330*/  VIADD R21, R248, 0x100000 ;  /* 0x00100000f8157836 */ /* 0x000fc60000000000 */
[----:B------:R2:W-:Y:S01]  /*2b340*/  LDGSTS.E [R9+-0x6e400], desc[UR46][R234.64], P0 ;  /* 0x91c00000ea097fae */ /* 0x0005e2000812186e */
[----:B------:R-:W-:-:S03]  /*2b350*/  IMAD.WIDE R10, R239, 0x4, R228 ;  /* 0x00000004ef0a7825 */ /* 0x000fc600078e02e4 */
[----:B------:R-:W-:Y:S01]  /*2b360*/  STL.64 [R1+0x1178], R240 ;  /* 0x001178f001007387 */ /* 0x000fe20000100a00 */
[----:B------:R-:W-:-:S03]  /*2b370*/  VIADD R22, R248, 0x100000 ;  /* 0x00100000f8167836 */ /* 0x000fc60000000000 */
[----:B------:R-:W-:Y:S01]  /*2b380*/  STL.64 [R1+0x1180], R234 ;  /* 0x001180ea01007387 */ /* 0x000fe20000100a00 */
[----:B--2---:R-:W-:-:S03]  /*2b390*/  IMAD.WIDE R8, R239, 0x4, R226 ;  /* 0x00000004ef087825 */ /* 0x004fc600078e02e2 */
[----:B------:R-:W-:Y:S04]  /*2b3a0*/  LDGSTS.E [R12+-0x6e000], desc[UR46][R230.64], P0 ;  /* 0x92000000e60c7fae */ /* 0x000fe8000812186e */
[----:B------:R-:W-:Y:S01]  /*2b3b0*/  STL.64 [R1+0x1170], R230 ;  /* 0x001170e601007387 */ /* 0x000fe20000100a00 */
[----:B------:R-:W-:-:S03]  /*2b3c0*/  IMAD.WIDE R16, R239, 0x4, R242 ;  /* 0x00000004ef107825 */ /* 0x000fc600078e02f2 */
[----:B------:R2:W-:Y:S01]  /*2b3d0*/  LDGSTS.E [R13+-0x6dc00], desc[UR46][R224.64], P0 ;  /* 0x92400000e00d7fae */ /* 0x0005e2000812186e */
[----:B------:R-:W-:-:S03]  /*2b3e0*/  VIADD R23, R248, 0x100000 ;  /* 0x00100000f8177836 */ /* 0x000fc60000000000 */
[----:B------:R-:W-:Y:S04]  /*2b3f0*/  STL.64 [R1+0x1190], R224 ;  /* 0x001190e001007387 */ /* 0x000fe80000100a00 */
[----:B------:R-:W-:Y:S01]  /*2b400*/  LDGSTS.E [R24+-0x6d800], desc[UR46][R14.64], P0 ;  /* 0x928000000e187fae */ /* 0x000fe2000812186e */
[----:B--2---:R-:W-:-:S03]  /*2b410*/  IMAD.WIDE R12, R239, 0x4, R232 ;  /* 0x00000004ef0c7825 */ /* 0x004fc600078e02e8 */
[----:B------:R2:W-:Y:S04]  /*2b420*/  STL.64 [R1+0x1198], R14 ;  /* 0x0011980e01007387 */ /* 0x0005e80000100a00 */
[----:B------:R-:W-:Y:S01]  /*2b430*/  LDGSTS.E [R20+-0x6d400], desc[UR46][R18.64], P0 ;  /* 0x92c0000012147fae */ /* 0x000fe2000812186e */
[----:B------:R-:W-:-:S03]  /*2b440*/  VIADD R30, R248, 0x100000 ;  /* 0x00100000f81e7836 */ /* 0x000fc60000000000 */
[----:B------:R-:W-:Y:S01]  /*2b450*/  STL.64 [R1+0x11a0], R18 ;  /* 0x0011a01201007387 */ /* 0x000fe20000100a00 */
[----:B------:R-:W-:-:S03]  /*2b460*/  IADD3 R31, R248, 0x100000, RZ ;  /* 0x00100000f81f7810 */ /* 0x000fc60007ffe0ff */
[----:B------:R4:W-:Y:S04]  /*2b470*/  LDGSTS.E [R21+-0x6d000], desc[UR46][R8.64], P0 ;  /* 0x9300000008157fae */ /* 0x0009e8000812186e */
[----:B------:R-:W-:Y:S04]  /*2b480*/  STL.64 [R1+0x11a8], R8 ;  /* 0x0011a80801007387 */ /* 0x000fe80000100a00 */
[----:B------:R-:W-:Y:S04]  /*2b490*/  STL.64 [R1+0x11b0], R10 ;  /* 0x0011b00a01007387 */ /* 0x000fe80000100a00 */
[----:B------:R2:W-:Y:S01]  /*2b4a0*/  STL.64 [R1+0x11b8], R12 ;  /* 0x0011b80c01007387 */ /* 0x0005e20000100a00 */
[----:B------:R-:W-:-:S03]  /*2b4b0*/  VIADD R32, R248, 0x100000 ;  /* 0x00100000f8207836 */ /* 0x000fc60000000000 */
[----:B------:R-:W-:Y:S04]  /*2b4c0*/  LDGSTS.E [R22+-0x6cc00], desc[UR46][R10.64], P0 ;  /* 0x934000000a167fae */ /* 0x000fe8000812186e */
[----:B------:R-:W-:Y:S01]  /*2b4d0*/  STL.64 [R1+0x11c0], R16 ;  /* 0x0011c01001007387 */ /* 0x000fe20000100a00 */
[----:B------:R-:W-:-:S03]  /*2b4e0*/  VIADD R33, R248, 0x100000 ;  /* 0x00100000f8217836 */ /* 0x000fc60000000000 */
[----:B------:R1:W-:Y:S04]  /*2b4f0*/  LDGSTS.E [R23+-0x6c800], desc[UR46][R12.64], P0 ;  /* 0x938000000c177fae */ /* 0x0003e8000812186e */
[----:B------:R2:W-:Y:S01]  /*2b500*/  LDGSTS.E [R24+-0x6c400], desc[UR46][R16.64], P0 ;  /* 0x93c0000010187fae */ /* 0x0005e2000812186e */
[----:B---3--:R-:W-:-:S04]  /*2b510*/  IMAD.WIDE R28, R239, 0x4, R140 ;  /* 0x00000004ef1c7825 */ /* 0x008fc800078e028c */
[C---:B----4-:R-:W-:Y:S01]  /*2b520*/  IMAD.WIDE R20, R239.reuse, 0x4, R138 ;  /* 0x00000004ef147825 */ /* 0x050fe200078e028a */
[----:B------:R-:W-:Y:S03]  /*2b530*/  STL.64 [R1+0x11c8], R28 ;  /* 0x0011c81c01007387 */ /* 0x000fe60000100a00 */
[C---:B-1----:R-:W-:Y:S01]  /*2b540*/  IMAD.WIDE R22, R239.reuse, 0x4, R136 ;  /* 0x00000004ef167825 */ /* 0x042fe200078e0288 */
[----:B------:R1:W-:Y:S03]  /*2b550*/  STL.64 [R1+0x11d0], R20 ;  /* 0x0011d01401007387 */ /* 0x0003e60000100a00 */
[C---:B--2---:R-:W-:Y:S01]  /*2b560*/  IMAD.WIDE R24, R239.reuse, 0x4, R134 ;  /* 0x00000004ef187825 */ /* 0x044fe200078e0286 */
[----:B------:R-:W-:Y:S04]  /*2b570*/  LDGSTS.E [R30+-0x6c000], desc[UR46][R28.64], P0 ;  /* 0x940000001c1e7fae */ /* 0x000fe8000812186e */
[----:B------:R-:W2:Y:S01]  /*2b580*/  LDL.LU.64 R140, [R1+0x600] ;  /* 0x00060000018c7983 */ /* 0x000ea20000300a00 */
[----:B------:R-:W-:-:S03]  /*2b590*/  IMAD.WIDE R38, R239, 0x4, R130 ;  /* 0x00000004ef267825 */ /* 0x000fc600078e0282 */
[----:B------:R3:W-:Y:S04]  /*2b5a0*/  LDGSTS.E [R31+-0x6bc00], desc[UR46][R20.64], P0 ;  /* 0x94400000141f7fae */ /* 0x0007e8000812186e */
[----:B------:R-:W4:Y:S04]  /*2b5b0*/  LDL.LU.64 R138, [R1+0x5f8] ;  /* 0x0005f800018a7983 */ /* 0x000f280000300a00 */
[----:B------:R-:W4:Y:S01]  /*2b5c0*/  LDL.LU.64 R130, [R1+0x5f0] ;  /* 0x0005f00001827983 */ /* 0x000f220000300a00 */
[----:B---3--:R-:W-:-:S03]  /*2b5d0*/  IMAD.WIDE R30, R239, 0x4, R128 ;  /* 0x00000004ef1e7825 */ /* 0x008fc600078e0280 */
[----:B------:R-:W-:Y:S04]  /*2b5e0*/  LDGSTS.E [R32+-0x6b800], desc[UR46][R22.64], P0 ;  /* 0x9480000016207fae */ /* 0x000fe8000812186e */
[----:B------:R-:W3:Y:S01]  /*2b5f0*/  LDL.LU.64 R128, [R1+0x5e0] ;  /* 0x0005e00001807983 */ /* 0x000ee20000300a00 */
[----:B------:R-:W-:-:S03]  /*2b600*/  IMAD.WIDE R26, R239, 0x4, R132 ;  /* 0x00000004ef1a7825 */ /* 0x000fc600078e0284 */
[----:B------:R-:W3:Y:S04]  /*2b610*/  LDL.LU.64 R144, [R1+0x5e8] ;  /* 0x0005e80001907983 */ /* 0x000ee80000300a00 */
[----:B------:R-:W3:Y:S04]  /*2b620*/  LDL.LU.64 R136, [R1+0x5d8] ;  /* 0x0005d80001887983 */ /* 0x000ee80000300a00 */
[----:B------:R1:W-:Y:S04]  /*2b630*/  LDGSTS.E [R33+-0x6b400], desc[UR46][R24.64], P0 ;  /* 0x94c0000018217fae */ /* 0x0003e8000812186e */
[----:B------:R-:W3:Y:S04]  /*2b640*/  LDL.LU.64 R134, [R1+0x5d0] ;  /* 0x0005d00001867983 */ /* 0x000ee80000300a00 */
[----:B------:R-:W3:Y:S01]  /*2b650*/  LDL.LU.64 R132, [R1+0x5c8] ;  /* 0x0005c80001847983 */ /* 0x000ee20000300a00 */
[----:B-1----:R-:W-:-:S03]  /*2b660*/  IMAD.WIDE R32, R239, 0x4, R126 ;  /* 0x00000004ef207825 */ /* 0x002fc600078e027e */
[----:B------:R1:W-:Y:S04]  /*2b670*/  LDGSTS.E [R34+-0x6b000], desc[UR46][R26.64], P0 ;  /* 0x950000001a227fae */ /* 0x0003e8000812186e */
[----:B------:R-:W3:Y:S01]  /*2b680*/  LDL.LU.64 R126, [R1+0x5b8] ;  /* 0x0005b800017e7983 */ /* 0x000ee20000300a00 */
[----:B--2---:R-:W-:-:S04]  /*2b690*/  IMAD.WIDE R52, R239, 0x4, R140 ;  /* 0x00000004ef347825 */ /* 0x004fc800078e028c */
[----:B----4-:R-:W-:-:S04]  /*2b6a0*/  IMAD.WIDE R54, R239, 0x4, R138 ;  /* 0x00000004ef367825 */ /* 0x010fc800078e028a */
[C---:B------:R-:W-:Y:S02]  /*2b6b0*/  IMAD.WIDE R56, R239.reuse, 0x4, R130 ;  /* 0x00000004ef387825 */ /* 0x040fe400078e0282 */
[----:B------:R-:W2:Y:S02]  /*2b6c0*/  LDL.LU.64 R130, [R1+0x5c0] ;  /* 0x0005c00001827983 */ /* 0x000ea40000300a00 */
[C---:B---3--:R-:W-:Y:S02]  /*2b6d0*/  IMAD.WIDE R58, R239.reuse, 0x4, R128 ;  /* 0x00000004ef3a7825 */ /* 0x048fe400078e0280 */
[----:B------:R-:W3:Y:S04]  /*2b6e0*/  LDL.LU.64 R128, [R1+0x5b0] ;  /* 0x0005b00001807983 */ /* 0x000ee80000300a00 */
[----:B------:R-:W4:Y:S01]  /*2b6f0*/  LDL.LU.64 R142, [R1+0x5a8] ;  /* 0x0005a800018e7983 */ /* 0x000f220000300a00 */
[----:B------:R-:W-:-:S03]  /*2b700*/  IMAD.WIDE R62, R239, 0x4, R136 ;  /* 0x00000004ef3e7825 */ /* 0x000fc600078e0288 */
[----:B------:R-:W4:Y:S04]  /*2b710*/  LDL.LU.64 R140, [R1+0x5a0] ;  /* 0x0005a000018c7983 */ /* 0x000f280000300a00 */
[----:B------:R-:W4:Y:S04]  /*2b720*/  LDL.LU.64 R138, [R1+0x570] ;  /* 0x00057000018a7983 */ /* 0x000f280000300a00 */
[----:B------:R-:W4:Y:S01]  /*2b730*/  LDL.LU.64 R136, [R1+0x590] ;  /* 0x0005900001887983 */ /* 0x000f220000300a00 */
[----:B------:R-:W-:-:S04]  /*2b740*/  IMAD.WIDE R64, R239, 0x4, R134 ;  /* 0x00000004ef407825 */ /* 0x000fc800078e0286 */
[----:B------:R-:W-:Y:S02]  /*2b750*/  IMAD.WIDE R68, R239, 0x4, R126 ;  /* 0x00000004ef447825 */ /* 0x000fe400078e027e */
[----:B------:R-:W4:Y:S04]  /*2b760*/  LDL.LU.64 R126, [R1+0x550] ;  /* 0x00055000017e7983 */ /* 0x000f280000300a00 */
[----:B------:R-:W4:Y:S01]  /*2b770*/  LDL.LU.64 R134, [R1+0x538] ;  /* 0x0005380001867983 */ /* 0x000f220000300a00 */
[C---:B------:R-:W-:Y:S02]  /*2b780*/  VIADD R40, R248.reuse, 0x100000 ;  /* 0x00100000f8287836 */ /* 0x040fe40000000000 */
[C---:B------:R-:W-:Y:S02]  /*2b790*/  VIADD R41, R248.reuse, 0x100000 ;  /* 0x00100000f8297836 */ /* 0x040fe40000000000 */
[C---:B------:R-:W-:Y:S01]  /*2b7a0*/  VIADD R42, R248.reuse, 0x100000 ;  /* 0x00100000f82a7836 */ /* 0x040fe20000000000 */
[----:B------:R-:W-:Y:S01]  /*2b7b0*/  LDGSTS.E [R40+-0x6ac00], desc[UR46][R38.64], P0 ;  /* 0x9540000026287fae */ /* 0x000fe2000812186e */
[----:B------:R-:W-:-:S02]  /*2b7c0*/  VIADD R43, R248, 0x100000 ;  /* 0x00100000f82b7836 */ /* 0x000fc40000000000 */
[C---:B-1----:R-:W-:Y:S01]  /*2b7d0*/  IMAD.WIDE R34, R239.reuse, 0x4, R222 ;  /* 0x00000004ef227825 */ /* 0x042fe200078e02de */
[----:B------:R1:W-:Y:S03]  /*2b7e0*/  LDGSTS.E [R41+-0x6a800], desc[UR46][R30.64], P0 ;  /* 0x958000001e297fae */ /* 0x0003e6000812186e */
[----:B------:R-:W-:Y:S01]  /*2b7f0*/  IMAD.WIDE R36, R239, 0x4, R196 ;  /* 0x00000004ef247825 */ /* 0x000fe200078e02c4 */
[----:B------:R-:W-:Y:S04]  /*2b800*/  LDGSTS.E [R42+-0x6a400], desc[UR46][R32.64], P0 ;  /* 0x95c00000202a7fae */ /* 0x000fe8000812186e */
[----:B------:R1:W-:Y:S01]  /*2b810*/  LDGSTS.E [R43+-0x6a000], desc[UR46][R34.64], P0 ;  /* 0x96000000222b7fae */ /* 0x0003e2000812186e */
[----:B------:R-:W-:-:S02]  /*2b820*/  VIADD R45, R248, 0x100000 ;  /* 0x00100000f82d7836 */ /* 0x000fc40000000000 */
[----:B------:R-:W-:Y:S01]  /*2b830*/  VIADD R46, R248, 0x100000 ;  /* 0x00100000f82e7836 */ /* 0x000fe20000000000 */
[----:B------:R-:W-:Y:S01]  /*2b840*/  LDGSTS.E [R44+-0x69c00], desc[UR46][R36.64], P0 ;  /* 0x96400000242c7fae */ /* 0x000fe2000812186e */
[----:B-1----:R-:W-:-:S04]  /*2b850*/  IMAD.WIDE R40, R239, 0x4, R212 ;  /* 0x00000004ef287825 */ /* 0x002fc800078e02d4 */
[----:B------:R-:W-:-:S04]  /*2b860*/  IMAD.WIDE R220, R239, 0x4, R220 ;  /* 0x00000004efdc7825 */ /* 0x000fc800078e02dc */
[----:B------:R-:W-:-:S04]  /*2b870*/  IMAD.WIDE R42, R239, 0x4, R204 ;  /* 0x00000004ef2a7825 */ /* 0x000fc800078e02cc */
[----:B------:R-:W-:Y:S01]  /*2b880*/  VIADD R47, R248, 0x100000 ;  /* 0x00100000f82f7836 */ /* 0x000fe20000000000 */
[----:B------:R-:W-:Y:S01]  /*2b890*/  LDGSTS.E [R44+-0x69800], desc[UR46][R42.64], P0 ;  /* 0x968000002a2c7fae */ /* 0x000fe2000812186e */
[----:B------:R-:W-:-:S03]  /*2b8a0*/  IMAD.WIDE R102, R239, 0x4, R102 ;  /* 0x00000004ef667825 */ /* 0x000fc600078e0266 */
[----:B------:R1:W-:Y:S01]  /*2b8b0*/  LDGSTS.E [R45+-0x69400], desc[UR46][R40.64], P0 ;  /* 0x96c00000282d7fae */ /* 0x0003e2000812186e */
[----:B------:R-:W-:Y:S02]  /*2b8c0*/  VIADD R50, R248, 0x100000 ;  /* 0x00100000f8327836 */ /* 0x000fe40000000000 */
[----:B------:R-:W-:Y:S01]  /*2b8d0*/  IMAD.WIDE R48, R239, 0x4, R110 ;  /* 0x00000004ef307825 */ /* 0x000fe200078e026e */
[----:B------:R1:W-:Y:S04]  /*2b8e0*/  LDGSTS.E [R46+-0x69000], desc[UR46][R220.64], P0 ;  /* 0x97000000dc2e7fae */ /* 0x0003e8000812186e */
[----:B------:R1:W-:Y:S04]  /*2b8f0*/  LDGSTS.E [R47+-0x68c00], desc[UR46][R102.64], P0 ;  /* 0x97400000662f7fae */ /* 0x0003e8000812186e */
[----:B------:R1:W-:Y:S02]  /*2b900*/  LDGSTS.E [R50+-0x68800], desc[UR46][R48.64], P0 ;  /* 0x9780000030327fae */ /* 0x0003e4000812186e */
[----:B-1----:R-:W-:-:S02]  /*2b910*/  VIADD R45, R249, 0x100000 ;  /* 0x00100000f92d7836 */ /* 0x002fc40000000000 */
[C---:B------:R-:W-:Y:S02]  /*2b920*/  VIADD R46, R249.reuse, 0x100000 ;  /* 0x00100000f92e7836 */ /* 0x040fe40000000000 */
[C---:B------:R-:W-:Y:S02]  /*2b930*/  VIADD R60, R249.reuse, 0x100000 ;  /* 0x00100000f93c7836 */ /* 0x040fe40000000000 */
[----:B------:R-:W-:Y:S02]  /*2b940*/  VIADD R47, R249, 0x100000 ;  /* 0x00100000f92f7836 */ /* 0x000fe40000000000 */
[----:B------:R-:W-:-:S05]  /*2b950*/  IMAD.WIDE R50, R239, 0x4, R118 ;  /* 0x00000004ef327825 */ /* 0x000fca00078e0276 */
[----:B------:R1:W-:Y:S04]  /*2b960*/  LDGSTS.E [R44+-0x68400], desc[UR46][R50.64], P0 ;  /* 0x97c00000322c7fae */ /* 0x0003e8000812186e */
[----:B------:R-:W-:Y:S04]  /*2b970*/  LDGSTS.E [R45+-0x7ff00], desc[UR46][R52.64], P0 ;  /* 0x80100000342d7fae */ /* 0x000fe8000812186e */
[----:B------:R-:W-:Y:S04]  /*2b980*/  LDGSTS.E [R46+-0x7fb00], desc[UR46][R54.64], P0 ;  /* 0x80500000362e7fae */ /* 0x000fe8000812186e */
[----:B------:R-:W-:Y:S01]  /*2b990*/  LDGSTS.E [R47+-0x7f700], desc[UR46][R56.64], P0 ;  /* 0x80900000382f7fae */ /* 0x000fe2000812186e */
[----:B-1----:R-:W-:-:S03]  /*2b9a0*/  VIADD R44, R249, 0x100000 ;  /* 0x00100000f92c7836 */ /* 0x002fc60000000000 */
[----:B------:R1:W-:Y:S01]  /*2b9b0*/  LDGSTS.E [R60+-0x7f300], desc[UR46][R58.64], P0 ;  /* 0x80d000003a3c7fae */ /* 0x0003e2000812186e */
[----:B------:R-:W-:-:S03]  /*2b9c0*/  IMAD.WIDE R66, R239, 0x4, R132 ;  /* 0x00000004ef427825 */ /* 0x000fc600078e0284 */
[----:B------:R-:W4:Y:S01]  /*2b9d0*/  LDL.LU.64 R132, [R1+0x518] ;  /* 0x0005180001847983 */ /* 0x000f220000300a00 */
[----:B------:R-:W-:Y:S02]  /*2b9e0*/  VIADD R70, R249, 0x100000 ;  /* 0x00100000f9467836 */ /* 0x000fe40000000000 */
[----:B-1----:R-:W-:-:S05]  /*2b9f0*/  IMAD.WIDE R60, R239, 0x4, R144 ;  /* 0x00000004ef3c7825 */ /* 0x002fca00078e0290 */
[----:B------:R-:W-:Y:S04]  /*2ba00*/  LDGSTS.E [R44+-0x7ef00], desc[UR46][R60.64], P0 ;  /* 0x811000003c2c7fae */ /* 0x000fe8000812186e */
[----:B------:R-:W-:Y:S04]  /*2ba10*/  LDGSTS.E [R45+-0x7eb00], desc[UR46][R62.64], P0 ;  /* 0x815000003e2d7fae */ /* 0x000fe8000812186e */
[----:B------:R-:W-:Y:S04]  /*2ba20*/  LDGSTS.E [R46+-0x7e700], desc[UR46][R64.64], P0 ;  /* 0x81900000402e7fae */ /* 0x000fe8000812186e */
[----:B------:R-:W-:Y:S04]  /*2ba30*/  LDGSTS.E [R47+-0x7e300], desc[UR46][R66.64], P0 ;  /* 0x81d00000422f7fae */ /* 0x000fe8000812186e */
[----:B------:R2:W-:Y:S02]  /*2ba40*/  LDGSTS.E [R70+-0x7df00], desc[UR46][R68.64], P0 ;  /* 0x8210000044467fae */ /* 0x0005e4000812186e */
[----:B--2---:R-:W-:-:S02]  /*2ba50*/  IMAD.WIDE R70, R239, 0x4, R130 ;  /* 0x00000004ef467825 */ /* 0x004fc400078e0282 */
[----:B------:R-:W2:Y:S02]  /*2ba60*/  LDL.LU.64 R130, [R1+0x500] ;  /* 0x0005000001827983 */ /* 0x000ea40000300a00 */
[C---:B---3--:R-:W-:Y:S02]  /*2ba70*/  IMAD.WIDE R72, R239.reuse, 0x4, R128 ;  /* 0x00000004ef487825 */ /* 0x048fe400078e0280 */
[----:B------:R-:W3:Y:S02]  /*2ba80*/  LDL.LU.64 R128, [R1+0x4c8] ;  /* 0x0004c80001807983 */ /* 0x000ee40000300a00 */
[C---:B----4-:R-:W-:Y:S02]  /*2ba90*/  IMAD.WIDE R82, R239.reuse, 0x4, R126 ;  /* 0x00000004ef527825 */ /* 0x050fe400078e027e */
[----:B------:R-:W4:Y:S02]  /*2baa0*/  LDL.LU.64 R126, [R1+0x468] ;  /* 0x00046800017e7983 */ /* 0x000f240000300a00 */
[----:B------:R-:W-:-:S02]  /*2bab0*/  IMAD.WIDE R84, R239, 0x4, R134 ;  /* 0x00000004ef547825 */ /* 0x000fc400078e0286 */
[----:B------:R-:W4:Y:S02]  /*2bac0*/  LDL.LU.64 R134, [R1+0x3d0] ;  /* 0x0003d00001867983 */ /* 0x000f240000300a00 */
[----:B------:R-:W-:Y:S02]  /*2bad0*/  VIADD R80, R249, 0x100000 ;  /* 0x00100000f9507836 */ /* 0x000fe40000000000 */
[----:B------:R-:W-:-:S03]  /*2bae0*/  IMAD.WIDE R74, R239, 0x4, R142 ;  /* 0x00000004ef4a7825 */ /* 0x000fc600078e028e */
[----:B------:R1:W-:Y:S01]  /*2baf0*/  LDGSTS.E [R80+-0x7db00], desc[UR46][R70.64], P0 ;  /* 0x8250000046507fae */ /* 0x0003e2000812186e */
[----:B------:R-:W-:-:S03]  /*2bb00*/  IMAD.WIDE R76, R239, 0x4, R140 ;  /* 0x00000004ef4c7825 */ /* 0x000fc600078e028c */
[----:B------:R-:W-:Y:S01]  /*2bb10*/  LDGSTS.E [R47+-0x7d700], desc[UR46][R72.64], P0 ;  /* 0x82900000482f7fae */ /* 0x000fe2000812186e */
[----:B------:R-:W-:-:S03]  /*2bb20*/  IMAD.WIDE R78, R239, 0x4, R138 ;  /* 0x00000004ef4e7825 */ /* 0x000fc600078e028a */
[----:B------:R-:W-:Y:S01]  /*2bb30*/  LDGSTS.E [R46+-0x7d300], desc[UR46][R74.64], P0 ;  /* 0x82d000004a2e7fae */ /* 0x000fe2000812186e */
[----:B------:R-:W-:Y:S02]  /*2bb40*/  VIADD R90, R249, 0x100000 ;  /* 0x00100000f95a7836 */ /* 0x000fe40000000000 */
[C---:B-1----:R-:W-:Y:S01]  /*2bb50*/  IMAD.WIDE R80, R239.reuse, 0x4, R136 ;  /* 0x00000004ef507825 */ /* 0x042fe200078e0288 */
[----:B------:R-:W-:Y:S03]  /*2bb60*/  LDGSTS.E [R45+-0x7cf00], desc[UR46][R76.64], P0 ;  /* 0x831000004c2d7fae */ /* 0x000fe6000812186e */
[----:B------:R-:W-:Y:S01]  /*2bb70*/  IMAD.WIDE R88, R239, 0x4, R100 ;  /* 0x00000004ef587825 */ /* 0x000fe200078e0264 */
[----:B------:R-:W-:Y:S03]  /*2bb80*/  LDGSTS.E [R44+-0x7cb00], desc[UR46][R78.64], P0 ;  /* 0x835000004e2c7fae */ /* 0x000fe6000812186e */
[----:B------:R-:W-:Y:S01]  /*2bb90*/  VIADD R100, R249, 0x100000 ;  /* 0x00100000f9647836 */ /* 0x000fe20000000000 */
[----:B------:R2:W-:Y:S01]  /*2bba0*/  LDGSTS.E [R90+-0x7c700], desc[UR46][R80.64], P0 ;  /* 0x83900000505a7fae */ /* 0x0005e2000812186e */
[----:B------:R-:W-:-:S03]  /*2bbb0*/  IMAD.WIDE R94, R239, 0x4, R112 ;  /* 0x00000004ef5e7825 */ /* 0x000fc600078e0270 */
[----:B------:R-:W-:Y:S01]  /*2bbc0*/  LDGSTS.E [R47+-0x7c300], desc[UR46][R82.64], P0 ;  /* 0x83d00000522f7fae */ /* 0x000fe2000812186e */
[----:B------:R-:W-:-:S03]  /*2bbd0*/  IMAD.WIDE R96, R239, 0x4, R96 ;  /* 0x00000004ef607825 */ /* 0x000fc600078e0260 */
[----:B------:R-:W-:Y:S01]  /*2bbe0*/  LDGSTS.E [R46+-0x7bf00], desc[UR46][R84.64], P0 ;  /* 0x84100000542e7fae */ /* 0x000fe2000812186e */
[----:B------:R-:W-:-:S04]  /*2bbf0*/  IMAD.WIDE R98, R239, 0x4, R98 ;  /* 0x00000004ef627825 */ /* 0x000fc800078e0262 */
[----:B------:R-:W-:Y:S02]  /*2bc00*/  VIADD R112, R249, 0x100000 ;  /* 0x00100000f9707836 */ /* 0x000fe40000000000 */
[C---:B------:R-:W-:Y:S02]  /*2bc10*/  IMAD.WIDE R86, R239.reuse, 0x4, R132 ;  /* 0x00000004ef567825 */ /* 0x040fe400078e0284 */
[----:B------:R-:W4:Y:S04]  /*2bc20*/  LDL.LU.64 R132, [R1+0x370] ;  /* 0x0003700001847983 */ /* 0x000f280000300a00 */
[----:B------:R-:W-:Y:S04]  /*2bc30*/  LDGSTS.E [R45+-0x7bb00], desc[UR46][R86.64], P0 ;  /* 0x84500000562d7fae */ /* 0x000fe8000812186e */
[----:B------:R-:W-:Y:S04]  /*2bc40*/  LDGSTS.E [R44+-0x7b700], desc[UR46][R88.64], P0 ;  /* 0x84900000582c7fae */ /* 0x000fe8000812186e */
[----:B------:R-:W4:Y:S01]  /*2bc50*/  LDL.LU.64 R142, [R1+0x340] ;  /* 0x00034000018e7983 */ /* 0x000f220000300a00 */
[----:B--2---:R-:W-:-:S05]  /*2bc60*/  IMAD.WIDE R90, R239, 0x4, R130 ;  /* 0x00000004ef5a7825 */ /* 0x004fca00078e0282 */
[----:B------:R4:W-:Y:S01]  /*2bc70*/  LDGSTS.E [R100+-0x7b300], desc[UR46][R90.64], P0 ;  /* 0x84d000005a647fae */ /* 0x0009e2000812186e */
[----:B---3--:R-:W-:-:S05]  /*2bc80*/  IMAD.WIDE R92, R239, 0x4, R128 ;  /* 0x00000004ef5c7825 */ /* 0x008fca00078e0280 */
[----:B------:R-:W-:Y:S04]  /*2bc90*/  LDGSTS.E [R47+-0x7af00], desc[UR46][R92.64], P0 ;  /* 0x851000005c2f7fae */ /* 0x000fe8000812186e */
[----:B------:R-:W-:Y:S04]  /*2bca0*/  LDGSTS.E [R46+-0x7ab00], desc[UR46][R94.64], P0 ;  /* 0x855000005e2e7fae */ /* 0x000fe8000812186e */
[----:B------:R-:W-:Y:S04]  /*2bcb0*/  LDGSTS.E [R45+-0x7a700], desc[UR46][R96.64], P0 ;  /* 0x85900000602d7fae */ /* 0x000fe8000812186e */
[----:B------:R-:W-:Y:S01]  /*2bcc0*/  LDGSTS.E [R44+-0x7a300], desc[UR46][R98.64], P0 ;  /* 0x85d00000622c7fae */ /* 0x000fe2000812186e */
[----:B----4-:R-:W-:-:S03]  /*2bcd0*/  IMAD.WIDE R100, R239, 0x4, R126 ;  /* 0x00000004ef647825 */ /* 0x010fc600078e027e */
[----:B------:R-:W2:Y:S04]  /*2bce0*/  LDL.LU.64 R126, [R1+0x310] ;  /* 0x00031000017e7983 */ /* 0x000ea80000300a00 */
[----:B------:R-:W3:Y:S04]  /*2bcf0*/  LDL.LU.64 R128, [R1+0x2f8] ;  /* 0x0002f80001807983 */ /* 0x000ee80000300a00 */
[----:B------:R-:W4:Y:S04]  /*2bd00*/  LDL.LU.64 R130, [R1+0x2e0] ;  /* 0x0002e00001827983 */ /* 0x000f280000300a00 */
[----:B------:R1:W-:Y:S04]  /*2bd10*/  LDGSTS.E [R112+-0x79f00], desc[UR46][R100.64], P0 ;  /* 0x8610000064707fae */ /* 0x0003e8000812186e */
[----:B------:R-:W4:Y:S01]  /*2bd20*/  LDL.LU.64 R152, [R1+0x2c8] ;  /* 0x0002c80001987983 */ /* 0x000f220000300a00 */
[----:B-1----:R-:W-:-:S03]  /*2bd30*/  IMAD.WIDE R112, R239, 0x4, R134 ;  /* 0x00000004ef707825 */ /* 0x002fc600078e0286 */
        /* <DEDUP_REMOVED lines=21> */
[----:B------:R-:W-:Y:S01]  /*2be90*/  LDGSTS.E [R47+-0x79b00], desc[UR46][R104.64], P0 ;  /* 0x86500000682f7fae */ /* 0x000fe2000812186e */
[----:B------:R-:W-:-:S03]  /*2bea0*/  IMAD.WIDE R108, R239, 0x4, R108 ;  /* 0x00000004ef6c7825 */ /* 0x000fc600078e026c */
[----:B------:R-:W-:Y:S01]  /*2beb0*/  LDGSTS.E [R46+-0x79700], desc[UR46][R106.64], P0 ;  /* 0x869000006a2e7fae */ /* 0x000fe2000812186e */
[----:B------:R-:W-:-:S03]  /*2bec0*/  IMAD.WIDE R110, R239, 0x4, R122 ;  /* 0x00000004ef6e7825 */ /* 0x000fc600078e027a */
[----:B------:R-:W4:Y:S01]  /*2bed0*/  LDL.LU.64 R186, [R1+0x818] ;  /* 0x0008180001ba7983 */ /* 0x000f220000300a00 */
[----:B------:R-:W-:Y:S02]  /*2bee0*/  VIADD R122, R249, 0x100000 ;  /* 0x00100000f97a7836 */ /* 0x000fe40000000000 */
[C---:B------:R-:W-:Y:S01]  /*2bef0*/  IMAD.WIDE R114, R239.reuse, 0x4, R114 ;  /* 0x00000004ef727825 */ /* 0x040fe200078e0272 */
[----:B------:R-:W-:Y:S03]  /*2bf00*/  LDGSTS.E [R45+-0x79300], desc[UR46][R108.64], P0 ;  /* 0x86d000006c2d7fae */ /* 0x000fe6000812186e */
[C---:B------:R-:W-:Y:S01]  /*2bf10*/  IMAD.WIDE R116, R239.reuse, 0x4, R116 ;  /* 0x00000004ef747825 */ /* 0x040fe200078e0274 */
[----:B------:R-:W4:Y:S03]  /*2bf20*/  LDL.LU.64 R188, [R1+0x7f8] ;  /* 0x0007f80001bc7983 */ /* 0x000f260000300a00 */
[C---:B------:R-:W-:Y:S01]  /*2bf30*/  IMAD.WIDE R118, R239.reuse, 0x4, R132 ;  /* 0x00000004ef767825 */ /* 0x040fe200078e0284 */
[----:B------:R-:W-:Y:S03]  /*2bf40*/  LDGSTS.E [R44+-0x78f00], desc[UR46][R110.64], P0 ;  /* 0x871000006e2c7fae */ /* 0x000fe6000812186e */
[----:B------:R-:W-:Y:S01]  /*2bf50*/  IMAD.WIDE R120, R239, 0x4, R120 ;  /* 0x00000004ef787825 */ /* 0x000fe200078e0278 */
[----:B------:R-:W4:Y:S03]  /*2bf60*/  LDL.LU.64 R190, [R1+0x7d8] ;  /* 0x0007d80001be7983 */ /* 0x000f260000300a00 */
[----:B------:R-:W-:Y:S01]  /*2bf70*/  VIADD R132, R249, 0x100000 ;  /* 0x00100000f9847836 */ /* 0x000fe20000000000 */
[----:B------:R1:W-:Y:S01]  /*2bf80*/  LDGSTS.E [R122+-0x78b00], desc[UR46][R112.64], P0 ;  /* 0x87500000707a7fae */ /* 0x0003e2000812186e */
[----:B------:R-:W-:-:S03]  /*2bf90*/  IMAD.WIDE R124, R239, 0x4, R124 ;  /* 0x00000004ef7c7825 */ /* 0x000fc600078e027c */
[----:B------:R-:W4:Y:S04]  /*2bfa0*/  LDL.LU.64 R228, [R1+0x7b8] ;  /* 0x0007b80001e47983 */ /* 0x000f280000300a00 */
[----:B------:R-:W4:Y:S01]  /*2bfb0*/  LDL.LU.64 R226, [R1+0x798] ;  /* 0x0007980001e27983 */ /* 0x000f220000300a00 */
[----:B-1----:R-:W-:-:S03]  /*2bfc0*/  IMAD.WIDE R122, R239, 0x4, R142 ;  /* 0x00000004ef7a7825 */ /* 0x002fc600078e028e */
[----:B------:R-:W-:Y:S04]  /*2bfd0*/  LDGSTS.E [R47+-0x78700], desc[UR46][R114.64], P0 ;  /* 0x87900000722f7fae */ /* 0x000fe8000812186e */
[----:B------:R-:W4:Y:S04]  /*2bfe0*/  LDL.LU.64 R14, [R1+0x778] ;  /* 0x00077800010e7983 */ /* 0x000f280000300a00 */
[----:B------:R-:W-:Y:S04]  /*2bff0*/  LDGSTS.E [R46+-0x78300], desc[UR46][R116.64], P0 ;  /* 0x87d00000742e7fae */ /* 0x000fe8000812186e */
[----:B------:R-:W4:Y:S01]  /*2c000*/  LDL.LU.64 R224, [R1+0x758] ;  /* 0x0007580001e07983 */ /* 0x000f220000300a00 */
[----:B------:R-:W-:-:S03]  /*2c010*/  VIADD R142, R249, 0x100000 ;  /* 0x00100000f98e7836 */ /* 0x000fc60000000000 */
[----:B------:R-:W-:Y:S04]  /*2c020*/  LDGSTS.E [R45+-0x6ff00], desc[UR46][R118.64], P0 ;  /* 0x90100000762d7fae */ /* 0x000fe8000812186e */
[----:B------:R-:W4:Y:S04]  /*2c030*/  LDL.LU.64 R234, [R1+0x738] ;  /* 0x0007380001ea7983 */ /* 0x000f280000300a00 */
[----:B------:R-:W-:Y:S04]  /*2c040*/  LDGSTS.E [R44+-0x6fb00], desc[UR46][R120.64], P0 ;  /* 0x90500000782c7fae */ /* 0x000fe8000812186e */
[----:B------:R1:W-:Y:S04]  /*2c050*/  LDGSTS.E [R132+-0x6f700], desc[UR46][R122.64], P0 ;  /* 0x909000007a847fae */ /* 0x0003e8000812186e */
[----:B------:R-:W-:Y:S01]  /*2c060*/  LDGSTS.E [R47+-0x6f300], desc[UR46][R124.64], P0 ;  /* 0x90d000007c2f7fae */ /* 0x000fe2000812186e */
[----:B------:R-:W-:-:S02]  /*2c070*/  VIADD R172, R249, 0x100000 ;  /* 0x00100000f9ac7836 */ /* 0x000fc40000000000 */
[----:B------:R-:W-:Y:S01]  /*2c080*/  VIADD R182, R249, 0x100000 ;  /* 0x00100000f9b67836 */ /* 0x000fe20000000000 */
[----:B------:R-:W4:Y:S04]  /*2c090*/  LDL.LU.64 R230, [R1+0x718] ;  /* 0x0007180001e67983 */ /* 0x000f280000300a00 */
[----:B------:R-:W4:Y:S01]  /*2c0a0*/  LDL.LU.64 R240, [R1+0x6f8] ;  /* 0x0006f80001f07983 */ /* 0x000f220000300a00 */
[----:B--2---:R-:W-:-:S04]  /*2c0b0*/  IMAD.WIDE R126, R239, 0x4, R126 ;  /* 0x00000004ef7e7825 */ /* 0x004fc800078e027e */
[C---:B---3--:R-:W-:Y:S01]  /*2c0c0*/  IMAD.WIDE R128, R239.reuse, 0x4, R128 ;  /* 0x00000004ef807825 */ /* 0x048fe200078e0280 */
[----:B------:R-:W-:Y:S03]  /*2c0d0*/  LDGSTS.E [R46+-0x6ef00], desc[UR46][R126.64], P0 ;  /* 0x911000007e2e7fae */ /* 0x000fe6000812186e */
[C---:B----4-:R-:W-:Y:S01]  /*2c0e0*/  IMAD.WIDE R130, R239.reuse, 0x4, R130 ;  /* 0x00000004ef827825 */ /* 0x050fe200078e0282 */
[----:B------:R-:W-:Y:S04]  /*2c0f0*/  LDGSTS.E [R45+-0x6eb00], desc[UR46][R128.64], P0 ;  /* 0x91500000802d7fae */ /* 0x000fe8000812186e */
[----:B------:R-:W-:Y:S01]  /*2c100*/  LDGSTS.E [R44+-0x6e700], desc[UR46][R130.64], P0 ;  /* 0x91900000822c7fae */ /* 0x000fe2000812186e */
[----:B-1----:R-:W-:Y:S01]  /*2c110*/  IMAD.WIDE R132, R239, 0x4, R152 ;  /* 0x00000004ef847825 */ /* 0x002fe200078e0298 */
[----:B------:R-:W-:-:S04]  /*2c120*/  IADD3 R152, R249, 0x100000, RZ ;  /* 0x00100000f9987810 */ /* 0x000fc80007ffe0ff */
[----:B------:R1:W-:Y:S01]  /*2c130*/  LDGSTS.E [R142+-0x6e300], desc[UR46][R132.64], P0 ;  /* 0x91d00000848e7fae */ /* 0x0003e2000812186e */
[----:B------:R-:W-:-:S04]  /*2c140*/  IMAD.WIDE R134, R239, 0x4, R134 ;  /* 0x00000004ef867825 */ /* 0x000fc800078e0286 */
[C---:B------:R-:W-:Y:S01]  /*2c150*/  IMAD.WIDE R136, R239.reuse, 0x4, R136 ;  /* 0x00000004ef887825 */ /* 0x040fe200078e0288 */
[----:B------:R-:W-:Y:S03]  /*2c160*/  LDGSTS.E [R47+-0x6df00], desc[UR46][R134.64], P0 ;  /* 0x92100000862f7fae */ /* 0x000fe6000812186e */
[C---:B------:R-:W-:Y:S01]  /*2c170*/  IMAD.WIDE R138, R239.reuse, 0x4, R138 ;  /* 0x00000004ef8a7825 */ /* 0x040fe200078e028a */
[----:B------:R-:W-:Y:S03]  /*2c180*/  LDGSTS.E [R46+-0x6db00], desc[UR46][R136.64], P0 ;  /* 0x92500000882e7fae */ /* 0x000fe6000812186e */
[C---:B------:R-:W-:Y:S01]  /*2c190*/  IMAD.WIDE R140, R239.reuse, 0x4, R140 ;  /* 0x00000004ef8c7825 */ /* 0x040fe200078e028c */
[----:B------:R-:W-:Y:S03]  /*2c1a0*/  LDGSTS.E [R45+-0x6d700], desc[UR46][R138.64], P0 ;  /* 0x929000008a2d7fae */ /* 0x000fe6000812186e */
[C---:B-1----:R-:W-:Y:S01]  /*2c1b0*/  IMAD.WIDE R142, R239.reuse, 0x4, R162 ;  /* 0x00000004ef8e7825 */ /* 0x042fe200078e02a2 */
[----:B------:R-:W-:Y:S03]  /*2c1c0*/  LDGSTS.E [R44+-0x6d300], desc[UR46][R140.64], P0 ;  /* 0x92d000008c2c7fae */ /* 0x000fe6000812186e */
[C---:B------:R-:W-:Y:S01]  /*2c1d0*/  IMAD.WIDE R144, R239.reuse, 0x4, R144 ;  /* 0x00000004ef907825 */ /* 0x040fe200078e0290 */
[----:B------:R1:W-:Y:S03]  /*2c1e0*/  LDGSTS.E [R152+-0x6cf00], desc[UR46][R142.64], P0 ;  /* 0x931000008e987fae */ /* 0x0003e6000812186e */
[C---:B------:R-:W-:Y:S01]  /*2c1f0*/  IMAD.WIDE R146, R239.reuse, 0x4, R146 ;  /* 0x00000004ef927825 */ /* 0x040fe200078e0292 */
[----:B------:R-:W-:Y:S03]  /*2c200*/  LDGSTS.E [R47+-0x6cb00], desc[UR46][R144.64], P0 ;  /* 0x93500000902f7fae */ /* 0x000fe6000812186e */
[C---:B------:R-:W-:Y:S01]  /*2c210*/  IMAD.WIDE R148, R239.reuse, 0x4, R148 ;  /* 0x00000004ef947825 */ /* 0x040fe200078e0294 */
[----:B------:R-:W-:Y:S03]  /*2c220*/  LDGSTS.E [R46+-0x6c700], desc[UR46][R146.64], P0 ;  /* 0x93900000922e7fae */ /* 0x000fe6000812186e */
[----:B------:R-:W-:Y:S01]  /*2c230*/  IMAD.WIDE R150, R239, 0x4, R150 ;  /* 0x00000004ef967825 */ /* 0x000fe200078e0296 */
[----:B------:R-:W-:Y:S03]  /*2c240*/  LDGSTS.E [R45+-0x6c300], desc[UR46][R148.64], P0 ;  /* 0x93d00000942d7fae */ /* 0x000fe6000812186e */
[----:B------:R-:W-:Y:S01]  /*2c250*/  VIADD R162, R249, 0x100000 ;  /* 0x00100000f9a27836 */ /* 0x000fe20000000000 */
[----:B------:R-:W-:Y:S01]  /*2c260*/  LDGSTS.E [R44+-0x6bf00], desc[UR46][R150.64], P0 ;  /* 0x94100000962c7fae */ /* 0x000fe2000812186e */
[----:B-1----:R-:W-:-:S04]  /*2c270*/  IMAD.WIDE R152, R239, 0x4, R170 ;  /* 0x00000004ef987825 */ /* 0x002fc800078e02aa */
[C---:B------:R-:W-:Y:S01]  /*2c280*/  IMAD.WIDE R154, R239.reuse, 0x4, R154 ;  /* 0x00000004ef9a7825 */ /* 0x040fe200078e029a */
[----:B------:R1:W-:Y:S03]  /*2c290*/  LDGSTS.E [R162+-0x6bb00], desc[UR46][R152.64], P0 ;  /* 0x9450000098a27fae */ /* 0x0003e6000812186e */
        /* <DEDUP_REMOVED lines=17> */
[----:B------:R-:W-:Y:S04]  /*2c3b0*/  LDGSTS.E [R44+-0x69700], desc[UR46][R170.64], P0 ;  /* 0x96900000aa2c7fae */ /* 0x000fe8000812186e */
[----:B------:R1:W-:Y:S02]  /*2c3c0*/  LDGSTS.E [R182+-0x69300], desc[UR46][R172.64], P0 ;  /* 0x96d00000acb67fae */ /* 0x0003e4000812186e */
[----:B-1----:R-:W-:-:S02]  /*2c3d0*/  IMAD.WIDE R182, R239, 0x4, R2 ;  /* 0x00000004efb67825 */ /* 0x002fc400078e0202 */
[----:B------:R-:W2:Y:S02]  /*2c3e0*/  LDL.LU.64 R2, [R1+0x6d8] ;  /* 0x0006d80001027983 */ /* 0x000ea40000300a00 */
[C---:B------:R-:W-:Y:S02]  /*2c3f0*/  IMAD.WIDE R178, R239.reuse, 0x4, R198 ;  /* 0x00000004efb27825 */ /* 0x040fe400078e02c6 */
[----:B------:R-:W3:Y:S02]  /*2c400*/  LDL.LU.64 R232, [R1+0x678] ;  /* 0x0006780001e87983 */ /* 0x000ee40000300a00 */
[----:B------:R-:W-:-:S04]  /*2c410*/  IMAD.WIDE R176, R239, 0x4, R200 ;  /* 0x00000004efb07825 */ /* 0x000fc800078e02c8 */
[----:B------:R-:W-:-:S04]  /*2c420*/  IMAD.WIDE R174, R239, 0x4, R202 ;  /* 0x00000004efae7825 */ /* 0x000fc800078e02ca */
[C---:B------:R-:W-:Y:S01]  /*2c430*/  IMAD.WIDE R180, R239.reuse, 0x4, R194 ;  /* 0x00000004efb47825 */ /* 0x040fe200078e02c2 */
[----:B------:R1:W-:Y:S03]  /*2c440*/  LDGSTS.E [R47+-0x68f00], desc[UR46][R174.64], P0 ;  /* 0x97100000ae2f7fae */ /* 0x0003e6000812186e */
[----:B------:R-:W-:Y:S01]  /*2c450*/  VIADD R192, R250, 0x100000 ;  /* 0x00100000fac07836 */ /* 0x000fe20000000000 */
[----:B------:R4:W-:Y:S01]  /*2c460*/  LDGSTS.E [R46+-0x68b00], desc[UR46][R176.64], P0 ;  /* 0x97500000b02e7fae */ /* 0x0009e2000812186e */
[----:B------:R-:W-:-:S03]  /*2c470*/  IMAD.WIDE R198, R239, 0x4, R224 ;  /* 0x00000004efc67825 */ /* 0x000fc600078e02e0 */
[----:B------:R4:W-:Y:S04]  /*2c480*/  LDGSTS.E [R45+-0x68700], desc[UR46][R178.64], P0 ;  /* 0x97900000b22d7fae */ /* 0x0009e8000812186e */
[----:B------:R-:W3:Y:S01]  /*2c490*/  LDL.LU.64 R224, [R1+0x660] ;  /* 0x0006600001e07983 */ /* 0x000ee20000300a00 */
[----:B------:R-:W-:-:S03]  /*2c4a0*/  IMAD.WIDE R200, R239, 0x4, R234 ;  /* 0x00000004efc87825 */ /* 0x000fc600078e02ea */
[----:B------:R4:W-:Y:S04]  /*2c4b0*/  LDGSTS.E [R44+-0x68300], desc[UR46][R180.64], P0 ;  /* 0x97d00000b42c7fae */ /* 0x0009e8000812186e */
[----:B------:R-:W3:Y:S01]  /*2c4c0*/  LDL.LU.64 R234, [R1+0x630] ;  /* 0x0006300001ea7983 */ /* 0x000ee20000300a00 */
[C---:B-1----:R-:W-:Y:S02]  /*2c4d0*/  VIADD R47, R250.reuse, 0x100000 ;  /* 0x00100000fa2f7836 */ /* 0x042fe40000000000 */
[C---:B------:R-:W-:Y:S01]  /*2c4e0*/  IMAD.WIDE R184, R239.reuse, 0x4, R184 ;  /* 0x00000004efb87825 */ /* 0x040fe200078e02b8 */
[----:B------:R1:W-:Y:S03]  /*2c4f0*/  LDGSTS.E [R192+-0x7fe00], desc[UR46][R182.64], P0 ;  /* 0x80200000b6c07fae */ /* 0x0003e6000812186e */
[----:B----4-:R-:W-:Y:S01]  /*2c500*/  VIADD R46, R250, 0x100000 ;  /* 0x00100000fa2e7836 */ /* 0x010fe20000000000 */
[----:B------:R-:W-:Y:S01]  /*2c510*/  LDGSTS.E [R47+-0x7fa00], desc[UR46][R184.64], P0 ;  /* 0x80600000b82f7fae */ /* 0x000fe2000812186e */
[----:B------:R-:W-:-:S04]  /*2c520*/  IMAD.WIDE R186, R239, 0x4, R186 ;  /* 0x00000004efba7825 */ /* 0x000fc800078e02ba */
[----:B------:R-:W-:Y:S01]  /*2c530*/  VIADD R45, R250, 0x100000 ;  /* 0x00100000fa2d7836 */ /* 0x000fe20000000000 */
[----:B------:R-:W-:Y:S01]  /*2c540*/  LDGSTS.E [R46+-0x7f600], desc[UR46][R186.64], P0 ;  /* 0x80a00000ba2e7fae */ /* 0x000fe2000812186e */
[----:B------:R-:W-:-:S04]  /*2c550*/  IMAD.WIDE R188, R239, 0x4, R188 ;  /* 0x00000004efbc7825 */ /* 0x000fc800078e02bc */
[----:B------:R-:W-:Y:S01]  /*2c560*/  VIADD R44, R250, 0x100000 ;  /* 0x00100000fa2c7836 */ /* 0x000fe20000000000 */
[----:B------:R-:W-:Y:S01]  /*2c570*/  LDGSTS.E [R45+-0x7f200], desc[UR46][R188.64], P0 ;  /* 0x80e00000bc2d7fae */ /* 0x000fe2000812186e */
[----:B------:R-:W-:-:S04]  /*2c580*/  IMAD.WIDE R190, R239, 0x4, R190 ;  /* 0x00000004efbe7825 */ /* 0x000fc800078e02be */
[----:B------:R-:W-:Y:S01]  /*2c590*/  VIADD R202, R250, 0x100000 ;  /* 0x00100000faca7836 */ /* 0x000fe20000000000 */
[----:B------:R-:W-:Y:S01]  /*2c5a0*/  LDGSTS.E [R44+-0x7ee00], desc[UR46][R190.64], P0 ;  /* 0x81200000be2c7fae */ /* 0x000fe2000812186e */
[----:B-1----:R-:W-:-:S03]  /*2c5b0*/  IMAD.WIDE R192, R239, 0x4, R228 ;  /* 0x00000004efc07825 */ /* 0x002fc600078e02e4 */
[----:B------:R-:W4:Y:S01]  /*2c5c0*/  LDL.LU.64 R228, [R1+0x638] ;  /* 0x0006380001e47983 */ /* 0x000f220000300a00 */
[----:B------:R-:W-:-:S03]  /*2c5d0*/  IMAD.WIDE R196, R239, 0x4, R14 ;  /* 0x00000004efc47825 */ /* 0x000fc600078e020e */
[----:B------:R1:W-:Y:S01]  /*2c5e0*/  LDGSTS.E [R202+-0x7ea00], desc[UR46][R192.64], P0 ;  /* 0x81600000c0ca7fae */ /* 0x0003e2000812186e */
[----:B------:R-:W-:-:S03]  /*2c5f0*/  IMAD.WIDE R204, R239, 0x4, R240 ;  /* 0x00000004efcc7825 */ /* 0x000fc600078e02f0 */
[----:B------:R-:W4:Y:S01]  /*2c600*/  LDL.LU.64 R14, [R1+0x4d8] ;  /* 0x0004d800010e7983 */ /* 0x000f220000300a00 */
[----:B-1----:R-:W-:-:S03]  /*2c610*/  IMAD.WIDE R202, R239, 0x4, R230 ;  /* 0x00000004efca7825 */ /* 0x002fc600078e02e6 */
[----:B------:R-:W4:Y:S04]  /*2c620*/  LDL.LU.64 R230, [R1+0x4d0] ;  /* 0x0004d00001e67983 */ /* 0x000f280000300a00 */
[----:B------:R-:W4:Y:S01]  /*2c630*/  LDL.LU.64 R240, [R1+0x480] ;  /* 0x0004800001f07983 */ /* 0x000f220000300a00 */
[----:B--2---:R-:W-:-:S03]  /*2c640*/  IMAD.WIDE R206, R239, 0x4, R2 ;  /* 0x00000004efce7825 */ /* 0x004fc600078e0202 */
[----:B------:R-:W2:Y:S04]  /*2c650*/  LDL.LU.64 R2, [R1+0x460] ;  /* 0x0004600001027983 */ /* 0x000ea80000300a00 */
[----:B------:R-:W2:Y:S04]  /*2c660*/  LDL.LU.64 R12, [R1+0x440] ;  /* 0x00044000010c7983 */ /* 0x000ea80000300a00 */
[----:B------:R-:W2:Y:S04]  /*2c670*/  LDL.LU.64 R10, [R1+0x430] ;  /* 0x00043000010a7983 */ /* 0x000ea80000300a00 */
[----:B------:R-:W2:Y:S01]  /*2c680*/  LDL.LU.64 R8, [R1+0x420] ;  /* 0x0004200001087983 */ /* 0x000ea20000300a00 */
[----:B------:R-:W-:-:S04]  /*2c690*/  IMAD.WIDE R194, R239, 0x4, R226 ;  /* 0x00000004efc27825 */ /* 0x000fc800078e02e2 */
[----:B------:R-:W-:Y:S01]  /*2c6a0*/  VIADD R212, R250, 0x100000 ;  /* 0x00100000fad47836 */ /* 0x000fe20000000000 */
[----:B------:R-:W-:Y:S01]  /*2c6b0*/  LDGSTS.E [R47+-0x7e600], desc[UR46][R194.64], P0 ;  /* 0x81a00000c22f7fae */ /* 0x000fe2000812186e */
[----:B------:R-:W-:-:S03]  /*2c6c0*/  IMAD.WIDE R208, R239, 0x4, R208 ;  /* 0x00000004efd07825 */ /* 0x000fc600078e02d0 */
[----:B------:R-:W-:Y:S01]  /*2c6d0*/  LDGSTS.E [R46+-0x7e200], desc[UR46][R196.64], P0 ;  /* 0x81e00000c42e7fae */ /* 0x000fe2000812186e */
[----:B---3--:R-:W-:-:S03]  /*2c6e0*/  IMAD.WIDE R214, R239, 0x4, R224 ;  /* 0x00000004efd67825 */ /* 0x008fc600078e02e0 */
[----:B------:R-:W-:Y:S04]  /*2c6f0*/  LDGSTS.E [R45+-0x7de00], desc[UR46][R198.64], P0 ;  /* 0x82200000c62d7fae */ /* 0x000fe8000812186e */
[----:B------:R-:W3:Y:S01]  /*2c700*/  LDL.LU.64 R224, [R1+0x418] ;  /* 0x0004180001e07983 */ /* 0x000ee20000300a00 */
[----:B------:R-:W-:-:S03]  /*2c710*/  IMAD.WIDE R222, R239, 0x4, R234 ;  /* 0x00000004efde7825 */ /* 0x000fc600078e02ea */
[----:B------:R-:W-:Y:S04]  /*2c720*/  LDGSTS.E [R44+-0x7da00], desc[UR46][R200.64], P0 ;  /* 0x82600000c82c7fae */ /* 0x000fe8000812186e */
[----:B------:R-:W3:Y:S01]  /*2c730*/  LDL.LU.64 R234, [R1+0x400] ;  /* 0x0004000001ea7983 */ /* 0x000ee20000300a00 */
[----:B------:R-:W-:-:S03]  /*2c740*/  IMAD.WIDE R210, R239, 0x4, R210 ;  /* 0x00000004efd27825 */ /* 0x000fc600078e02d2 */
[----:B------:R1:W-:Y:S01]  /*2c750*/  LDGSTS.E [R212+-0x7d600], desc[UR46][R202.64], P0 ;  /* 0x82a00000cad47fae */ /* 0x0003e2000812186e */
[----:B------:R-:W-:Y:S02]  /*2c760*/  VIADD R226, R250, 0x100000 ;  /* 0x00100000fae27836 */ /* 0x000fe40000000000 */
[C---:B------:R-:W-:Y:S01]  /*2c770*/  IMAD.WIDE R216, R239.reuse, 0x4, R216 ;  /* 0x00000004efd87825 */ /* 0x040fe200078e02d8 */
[----:B------:R-:W-:Y:S03]  /*2c780*/  LDGSTS.E [R47+-0x7d200], desc[UR46][R204.64], P0 ;  /* 0x82e00000cc2f7fae */ /* 0x000fe6000812186e */
[C---:B------:R-:W-:Y:S01]  /*2c790*/  IMAD.WIDE R218, R239.reuse, 0x4, R218 ;  /* 0x00000004efda7825 */ /* 0x040fe200078e02da */
[----:B------:R-:W-:Y:S03]  /*2c7a0*/  LDGSTS.E [R46+-0x7ce00], desc[UR46][R206.64], P0 ;  /* 0x83200000ce2e7fae */ /* 0x000fe6000812186e */
[C---:B-1----:R-:W-:Y:S01]  /*2c7b0*/  IMAD.WIDE R212, R239.reuse, 0x4, R232 ;  /* 0x00000004efd47825 */ /* 0x042fe200078e02e8 */
[----:B------:R-:W-:Y:S04]  /*2c7c0*/  LDGSTS.E [R45+-0x7ca00], desc[UR46][R208.64], P0 ;  /* 0x83600000d02d7fae */ /* 0x000fe8000812186e */
[----:B------:R-:W-:Y:S04]  /*2c7d0*/  LDGSTS.E [R44+-0x7c600], desc[UR46][R210.64], P0 ;  /* 0x83a00000d22c7fae */ /* 0x000fe8000812186e */
[----:B------:R-:W-:Y:S04]  /*2c7e0*/  LDGSTS.E [R226+-0x7c200], desc[UR46][R212.64], P0 ;  /* 0x83e00000d4e27fae */ /* 0x000fe8000812186e */
[----:B------:R-:W-:Y:S04]  /*2c7f0*/  LDGSTS.E [R47+-0x7be00], desc[UR46][R214.64], P0 ;  /* 0x84200000d62f7fae */ /* 0x000fe8000812186e */
[----:B------:R4:W-:Y:S04]  /*2c800*/  LDGSTS.E [R46+-0x7ba00], desc[UR46][R216.64], P0 ;  /* 0x84600000d82e7fae */ /* 0x0009e8000812186e */
[----:B------:R-:W-:Y:S04]  /*2c810*/  LDGSTS.E [R45+-0x7b600], desc[UR46][R218.64], P0 ;  /* 0x84a00000da2d7fae */ /* 0x000fe8000812186e */
[----:B------:R1:W-:Y:S01]  /*2c820*/  LDGSTS.E [R44+-0x7b200], desc[UR46][R222.64], P0 ;  /* 0x84e00000de2c7fae */ /* 0x0003e2000812186e */
[----:B----4-:R-:W-:-:S03]  /*2c830*/  IMAD.WIDE R46, R239, 0x4, R228 ;  /* 0x00000004ef2e7825 */ /* 0x010fc600078e02e4 */
[----:B------:R-:W4:Y:S01]  /*2c840*/  LDL.LU.64 R18, [R1+0x410] ;  /* 0x0004100001127983 */ /* 0x000f220000300a00 */
[----:B------:R-:W-:-:S04]  /*2c850*/  IMAD.WIDE R228, R239, 0x4, R230 ;  /* 0x00000004efe47825 */ /* 0x000fc800078e02e6 */
[C---:B-1----:R-:W-:Y:S02]  /*2c860*/  IMAD.WIDE R44, R239.reuse, 0x4, R14 ;  /* 0x00000004ef2c7825 */ /* 0x042fe400078e020e */
[----:B------:R-:W4:Y:S02]  /*2c870*/  LDL.LU.64 R14, [R1+0x3f8] ;  /* 0x0003f800010e7983 */ /* 0x000f240000300a00 */
[C---:B------:R-:W-:Y:S02]  /*2c880*/  IMAD.WIDE R232, R239.reuse, 0x4, R240 ;  /* 0x00000004efe87825 */ /* 0x040fe400078e02f0 */
[----:B------:R-:W4:Y:S02]  /*2c890*/  LDL.LU.64 R230, [R1+0x3f0] ;  /* 0x0003f00001e67983 */ /* 0x000f240000300a00 */
[----:B--2---:R-:W-:Y:S02]  /*2c8a0*/  IMAD.WIDE R236, R239, 0x4, R2 ;  /* 0x00000004efec7825 */ /* 0x004fe400078e0202 */
[----:B------:R-:W2:Y:S04]  /*2c8b0*/  LDL.LU.64 R2, [R1+0x3e0] ;  /* 0x0003e00001027983 */ /* 0x000ea80000300a00 */
[----:B------:R-:W2:Y:S01]  /*2c8c0*/  LDL.LU.64 R240, [R1+0x3c0] ;  /* 0x0003c00001f07983 */ /* 0x000ea20000300a00 */
[----:B------:R-:W-:-:S02]  /*2c8d0*/  VIADD R243, R250, 0x100000 ;  /* 0x00100000faf37836 */ /* 0x000fc40000000000 */
[C---:B------:R-:W-:Y:S02]  /*2c8e0*/  VIADD R242, R250.reuse, 0x100000 ;  /* 0x00100000faf27836 */ /* 0x040fe40000000000 */
[----:B------:R-:W-:Y:S01]  /*2c8f0*/  VIADD R238, R250, 0x100000 ;  /* 0x00100000faee7836 */ /* 0x000fe20000000000 */
[----:B------:R-:W-:Y:S01]  /*2c900*/  LDGSTS.E [R243+-0x7ae00], desc[UR46][R46.64], P0 ;  /* 0x852000002ef37fae */ /* 0x000fe2000812186e */
[----:B------:R-:W-:-:S03]  /*2c910*/  IMAD.WIDE R20, R239, 0x4, R12 ;  /* 0x00000004ef147825 */ /* 0x000fc600078e020c */
[----:B------:R-:W-:Y:S01]  /*2c920*/  LDGSTS.E [R242+-0x7aa00], desc[UR46][R44.64], P0 ;  /* 0x856000002cf27fae */ /* 0x000fe2000812186e */
[----:B------:R-:W-:Y:S02]  /*2c930*/  VIADD R227, R250, 0x100000 ;  /* 0x00100000fae37836 */ /* 0x000fe40000000000 */
[C---:B------:R-:W-:Y:S01]  /*2c940*/  IMAD.WIDE R12, R239.reuse, 0x4, R10 ;  /* 0x00000004ef0c7825 */ /* 0x040fe200078e020a */
[----:B------:R-:W-:Y:S03]  /*2c950*/  LDGSTS.E [R238+-0x7a600], desc[UR46][R228.64], P0 ;  /* 0x85a00000e4ee7fae */ /* 0x000fe6000812186e */
[C---:B------:R-:W-:Y:S01]  /*2c960*/  IMAD.WIDE R10, R239.reuse, 0x4, R8 ;  /* 0x00000004ef0a7825 */ /* 0x040fe200078e0208 */
[----:B------:R-:W-:Y:S04]  /*2c970*/  STL.64 [R1], R20 ;  /* 0x0000001401007387 */ /* 0x000fe80000100a00 */
[----:B------:R-:W-:Y:S04]  /*2c980*/  LDGSTS.E [R227+-0x7a200], desc[UR46][R232.64], P0 ;  /* 0x85e00000e8e37fae */ /* 0x000fe8000812186e */
[----:B------:R1:W-:Y:S04]  /*2c990*/  STL.64 [R1+0x20], R12 ;  /* 0x0000200c01007387 */ /* 0x0003e80000100a00 */
[----:B------:R-:W-:Y:S01]  /*2c9a0*/  LDGSTS.E [R226+-0x79e00], desc[UR46][R236.64], P0 ;  /* 0x86200000ece27fae */ /* 0x000fe2000812186e */
[----:B---3--:R-:W-:-:S03]  /*2c9b0*/  IMAD.WIDE R8, R239, 0x4, R224 ;  /* 0x00000004ef087825 */ /* 0x008fc600078e02e0 */
[----:B------:R3:W-:Y:S04]  /*2c9c0*/  STL.64 [R1+0x40], R10 ;  /* 0x0000400a01007387 */ /* 0x0007e80000100a00 */
[----:B------:R4:W-:Y:S01]  /*2c9d0*/  LDGSTS.E [R243+-0x79a00], desc[UR46][R20.64], P0 ;  /* 0x8660000014f37fae */ /* 0x0009e2000812186e */
[----:B------:R-:W-:-:S03]  /*2c9e0*/  IMAD.WIDE R16, R239, 0x4, R234 ;  /* 0x00000004ef107825 */ /* 0x000fc600078e02ea */
[----:B------:R3:W-:Y:S04]  /*2c9f0*/  STL.64 [R1+0x50], R8 ;  /* 0x0000500801007387 */ /* 0x0007e80000100a00 */
[----:B------:R-:W-:Y:S04]  /*2ca00*/  LDGSTS.E [R242+-0x79600], desc[UR46][R12.64], P0 ;  /* 0x86a000000cf27fae */ /* 0x000fe8000812186e */
[----:B------:R2:W-:Y:S04]  /*2ca10*/  STL.64 [R1+0x68], R16 ;  /* 0x0000681001007387 */ /* 0x0005e80000100a00 */
[----:B------:R-:W-:Y:S04]  /*2ca20*/  LDGSTS.E [R238+-0x79200], desc[UR46][R10.64], P0 ;  /* 0x86e000000aee7fae */ /* 0x000fe8000812186e */
[----:B-1----:R-:W2:Y:S04]  /*2ca30*/  LDL.LU.64 R12, [R1+0x3d8] ;  /* 0x0003d800010c7983 */ /* 0x002ea80000300a00 */
[----:B------:R-:W-:Y:S04]  /*2ca40*/  LDGSTS.E [R227+-0x78e00], desc[UR46][R8.64], P0 ;  /* 0x8720000008e37fae */ /* 0x000fe8000812186e */
[----:B---3--:R-:W3:Y:S04]  /*2ca50*/  LDL.LU.64 R10, [R1+0x3b8] ;  /* 0x0003b800010a7983 */ /* 0x008ee80000300a00 */
[----:B------:R1:W-:Y:S04]  /*2ca60*/  LDGSTS.E [R226+-0x78a00], desc[UR46][R16.64], P0 ;  /* 0x8760000010e27fae */ /* 0x0003e8000812186e */
[----:B------:R-:W3:Y:S04]  /*2ca70*/  LDL.LU.64 R8, [R1+0x3a0] ;  /* 0x0003a00001087983 */ /* 0x000ee80000300a00 */
[----:B------:R-:W3:Y:S04]  /*2ca80*/  LDL.LU.64 R224, [R1+0x390] ;  /* 0x0003900001e07983 */ /* 0x000ee80000300a00 */
[----:B------:R-:W3:Y:S01]  /*2ca90*/  LDL.LU.64 R234, [R1+0x360] ;  /* 0x0003600001ea7983 */ /* 0x000ee20000300a00 */
[----:B----4-:R-:W-:-:S05]  /*2caa0*/  IMAD.WIDE R20, R239, 0x4, R18 ;  /* 0x00000004ef147825 */ /* 0x010fca00078e0212 */
[----:B------:R-:W-:Y:S01]  /*2cab0*/  STL.64 [R1+0x88], R20 ;  /* 0x0000881401007387 */ /* 0x000fe20000100a00 */
[----:B------:R-:W-:-:S03]  /*2cac0*/  IMAD.WIDE R18, R239, 0x4, R14 ;  /* 0x00000004ef127825 */ /* 0x000fc600078e020e */
[----:B------:R4:W-:Y:S01]  /*2cad0*/  LDGSTS.E [R243+-0x78600], desc[UR46][R20.64], P0 ;  /* 0x87a0000014f37fae */ /* 0x0009e2000812186e */
[----:B------:R-:W-:-:S03]  /*2cae0*/  IMAD.WIDE R14, R239, 0x4, R230 ;  /* 0x00000004ef0e7825 */ /* 0x000fc600078e02e6 */
[----:B------:R4:W-:Y:S04]  /*2caf0*/  STL.64 [R1+0xa0], R18 ;  /* 0x0000a01201007387 */ /* 0x0009e80000100a00 */
[----:B------:R4:W-:Y:S04]  /*2cb00*/  STL.64 [R1+0xa8], R14 ;  /* 0x0000a80e01007387 */ /* 0x0009e80000100a00 */
[----:B------:R-:W-:Y:S04]  /*2cb10*/  LDGSTS.E [R242+-0x78200], desc[UR46][R18.64], P0 ;  /* 0x87e0000012f27fae */ /* 0x000fe8000812186e */
[----:B------:R-:W-:Y:S01]  /*2cb20*/  LDGSTS.E [R238+-0x6fe00], desc[UR46][R14.64], P0 ;  /* 0x902000000eee7fae */ /* 0x000fe2000812186e */
[----:B--2---:R-:W-:-:S04]  /*2cb30*/  IMAD.WIDE R2, R239, 0x4, R2 ;  /* 0x00000004ef027825 */ /* 0x004fc800078e0202 */
[C---:B-1----:R-:W-:Y:S01]  /*2cb40*/  IMAD.WIDE R16, R239.reuse, 0x4, R240 ;  /* 0x00000004ef107825 */ /* 0x042fe200078e02f0 */
[----:B------:R1:W-:Y:S04]  /*2cb50*/  STL.64 [R1+0xb0], R2 ;  /* 0x0000b00201007387 */ /* 0x0003e80000100a00 */
[----:B------:R2:W-:Y:S04]  /*2cb60*/  STL.64 [R1+0xb8], R16 ;  /* 0x0000b81001007387 */ /* 0x0005e80000100a00 */
[----:B----4-:R-:W4:Y:S04]  /*2cb70*/  LDL.LU.64 R18, [R1+0x378] ;  /* 0x0003780001127983 */ /* 0x010f280000300a00 */
[----:B------:R-:W4:Y:S04]  /*2cb80*/  LDL.LU.64 R14, [R1+0x348] ;  /* 0x00034800010e7983 */ /* 0x000f280000300a00 */
[----:B------:R-:W-:Y:S04]  /*2cb90*/  LDGSTS.E [R227+-0x6fa00], desc[UR46][R2.64], P0 ;  /* 0x9060000002e37fae */ /* 0x000fe8000812186e */
[----:B------:R-:W4:Y:S04]  /*2cba0*/  LDL.LU.64 R230, [R1+0x330] ;  /* 0x0003300001e67983 */ /* 0x000f280000300a00 */
[----:B------:R2:W-:Y:S04]  /*2cbb0*/  LDGSTS.E [R226+-0x6f600], desc[UR46][R16.64], P0 ;  /* 0x90a0000010e27fae */ /* 0x0005e8000812186e */
[----:B-1----:R-:W4:Y:S04]  /*2cbc0*/  LDL.LU.64 R2, [R1+0x318] ;  /* 0x0003180001027983 */ /* 0x002f280000300a00 */
[----:B------:R-:W4:Y:S01]  /*2cbd0*/  LDL.LU.64 R240, [R1+0x2e8] ;  /* 0x0002e80001f07983 */ /* 0x000f220000300a00 */
[----:B------:R-:W-:-:S04]  /*2cbe0*/  IMAD.WIDE R20, R239, 0x4, R12 ;  /* 0x00000004ef147825 */ /* 0x000fc800078e020c */
[C---:B---3--:R-:W-:Y:S01]  /*2cbf0*/  IMAD.WIDE R12, R239.reuse, 0x4, R10 ;  /* 0x00000004ef0c7825 */ /* 0x048fe200078e020a */
[----:B------:R-:W-:Y:S04]  /*2cc00*/  STL.64 [R1+0xc0], R20 ;  /* 0x0000c01401007387 */ /* 0x000fe80000100a00 */
[----:B------:R4:W-:Y:S01]  /*2cc10*/  LDGSTS.E [R243+-0x6f200], desc[UR46][R20.64], P0 ;  /* 0x90e0000014f37fae */ /* 0x0009e2000812186e */
[----:B------:R-:W-:-:S03]  /*2cc20*/  IMAD.WIDE R10, R239, 0x4, R8 ;  /* 0x00000004ef0a7825 */ /* 0x000fc600078e0208 */
[----:B------:R1:W-:Y:S01]  /*2cc30*/  STL.64 [R1+0xd0], R12 ;  /* 0x0000d00c01007387 */ /* 0x0003e20000100a00 */
[----:B------:R-:W-:-:S03]  /*2cc40*/  IMAD.WIDE R8, R239, 0x4, R224 ;  /* 0x00000004ef087825 */ /* 0x000fc600078e02e0 */
[----:B------:R3:W-:Y:S01]  /*2cc50*/  STL.64 [R1+0xe0], R10 ;  /* 0x0000e00a01007387 */ /* 0x0007e20000100a00 */
[----:B--2---:R-:W-:-:S03]  /*2cc60*/  IMAD.WIDE R16, R239, 0x4, R234 ;  /* 0x00000004ef107825 */ /* 0x004fc600078e02ea */
[----:B------:R2:W-:Y:S04]  /*2cc70*/  STL.64 [R1+0xf0], R8 ;  /* 0x0000f00801007387 */ /* 0x0005e80000100a00 */
[----:B------:R-:W-:Y:S04]  /*2cc80*/  LDGSTS.E [R242+-0x6ee00], desc[UR46][R12.64], P0 ;  /* 0x912000000cf27fae */ /* 0x000fe8000812186e */
[----:B------:R4:W-:Y:S04]  /*2cc90*/  STL.64 [R1+0x100], R16 ;  /* 0x0001001001007387 */ /* 0x0009e80000100a00 */
[----:B------:R-:W-:Y:S04]  /*2cca0*/  LDGSTS.E [R238+-0x6ea00], desc[UR46][R10.64], P0 ;  /* 0x916000000aee7fae */ /* 0x000fe8000812186e */
[----:B-1----:R-:W4:Y:S04]  /*2ccb0*/  LDL.LU.64 R12, [R1+0x300] ;  /* 0x00030000010c7983 */ /* 0x002f280000300a00 */
[----:B------:R-:W-:Y:S04]  /*2ccc0*/  LDGSTS.E [R227+-0x6e600], desc[UR46][R8.64], P0 ;  /* 0x91a0000008e37fae */ /* 0x000fe8000812186e */
[----:B---3--:R-:W3:Y:S04]  /*2ccd0*/  LDL.LU.64 R10, [R1+0x2d0] ;  /* 0x0002d000010a7983 */ /* 0x008ee80000300a00 */
[----:B------:R1:W-:Y:S04]  /*2cce0*/  LDGSTS.E [R226+-0x6e200], desc[UR46][R16.64], P0 ;  /* 0x91e0000010e27fae */ /* 0x0003e8000812186e */
[----:B--2---:R-:W2:Y:S04]  /*2ccf0*/  LDL.LU.64 R8, [R1+0x2b8] ;  /* 0x0002b80001087983 */ /* 0x004ea80000300a00 */
[----:B------:R-:W2:Y:S04]  /*2cd00*/  LDL.LU.64 R224, [R1+0x2a0] ;  /* 0x0002a00001e07983 */ /* 0x000ea80000300a00 */
[----:B------:R-:W2:Y:S01]  /*2cd10*/  LDL.LU.64 R234, [R1+0x198] ;  /* 0x0001980001ea7983 */ /* 0x000ea20000300a00 */
[----:B----4-:R-:W-:-:S04]  /*2cd20*/  IMAD.WIDE R20, R239, 0x4, R18 ;  /* 0x00000004ef147825 */ /* 0x010fc800078e0212 */
[C---:B------:R-:W-:Y:S01]  /*2cd30*/  IMAD.WIDE R18, R239.reuse, 0x4, R14 ;  /* 0x00000004ef127825 */ /* 0x040fe200078e020e */
[----:B------:R-:W-:Y:S04]  /*2cd40*/  STL.64 [R1+0x110], R20 ;  /* 0x0001101401007387 */ /* 0x000fe80000100a00 */
[----:B------:R4:W-:Y:S01]  /*2cd50*/  LDGSTS.E [R243+-0x6de00], desc[UR46][R20.64], P0 ;  /* 0x9220000014f37fae */ /* 0x0009e2000812186e */
[----:B------:R-:W-:-:S03]  /*2cd60*/  IMAD.WIDE R14, R239, 0x4, R230 ;  /* 0x00000004ef0e7825 */ /* 0x000fc600078e02e6 */
[----:B------:R1:W-:Y:S01]  /*2cd70*/  STL.64 [R1+0x120], R18 ;  /* 0x0001201201007387 */ /* 0x0003e20000100a00 */
[----:B------:R-:W-:-:S03]  /*2cd80*/  IMAD.WIDE R2, R239, 0x4, R2 ;  /* 0x00000004ef027825 */ /* 0x000fc600078e0202 */
[----:B------:R1:W-:Y:S02]  /*2cd90*/  STL.64 [R1+0x130], R14 ;  /* 0x0001300e01007387 */ /* 0x0003e40000100a00 */
[C---:B-1----:R-:W-:Y:S02]  /*2cda0*/  IMAD.WIDE R16, R239.reuse, 0x4, R240 ;  /* 0x00000004ef107825 */ /* 0x042fe400078e02f0 */
[----:B------:R1:W-:Y:S04]  /*2cdb0*/  STL.64 [R1+0x140], R2 ;  /* 0x0001400201007387 */ /* 0x0003e80000100a00 */
[----:B------:R-:W-:Y:S04]  /*2cdc0*/  LDGSTS.E [R242+-0x6da00], desc[UR46][R18.64], P0 ;  /* 0x9260000012f27fae */ /* 0x000fe8000812186e */
[----:B------:R2:W-:Y:S04]  /*2cdd0*/  STL.64 [R1+0x150], R16 ;  /* 0x0001501001007387 */ /* 0x0005e80000100a00 */
[----:B------:R-:W-:Y:S04]  /*2cde0*/  LDGSTS.E [R238+-0x6d600], desc[UR46][R14.64], P0 ;  /* 0x92a000000eee7fae */ /* 0x000fe8000812186e */
[----:B------:R-:W2:Y:S04]  /*2cdf0*/  LDL.LU.64 R18, [R1+0x1a8] ;  /* 0x0001a80001127983 */ /* 0x000ea80000300a00 */
[----:B------:R-:W-:Y:S04]  /*2ce00*/  LDGSTS.E [R227+-0x6d200], desc[UR46][R2.64], P0 ;  /* 0x92e0000002e37fae */ /* 0x000fe8000812186e */
[----:B------:R-:W2:Y:S04]  /*2ce10*/  LDL.LU.64 R14, [R1+0x1b0] ;  /* 0x0001b000010e7983 */ /* 0x000ea80000300a00 */
[----:B------:R-:W2:Y:S04]  /*2ce20*/  LDL.LU.64 R230, [R1+0x288] ;  /* 0x0002880001e67983 */ /* 0x000ea80000300a00 */
[----:B-1----:R-:W2:Y:S04]  /*2ce30*/  LDL.LU.64 R2, [R1+0x1c8] ;  /* 0x0001c80001027983 */ /* 0x002ea80000300a00 */
[----:B------:R-:W2:Y:S04]  /*2ce40*/  LDL.LU.64 R240, [R1+0x280] ;  /* 0x0002800001f07983 */ /* 0x000ea80000300a00 */
[----:B------:R1:W-:Y:S01]  /*2ce50*/  LDGSTS.E [R226+-0x6ce00], desc[UR46][R16.64], P0 ;  /* 0x9320000010e27fae */ /* 0x0003e2000812186e */
[----:B----4-:R-:W-:-:S04]  /*2ce60*/  IMAD.WIDE R20, R239, 0x4, R12 ;  /* 0x00000004ef147825 */ /* 0x010fc800078e020c */
[C---:B---3--:R-:W-:Y:S01]  /*2ce70*/  IMAD.WIDE R12, R239.reuse, 0x4, R10 ;  /* 0x00000004ef0c7825 */ /* 0x048fe200078e020a */
[----:B------:R-:W-:Y:S04]  /*2ce80*/  STL.64 [R1+0x160], R20 ;  /* 0x0001601401007387 */ /* 0x000fe80000100a00 */
[----:B------:R3:W-:Y:S01]  /*2ce90*/  LDGSTS.E [R243+-0x6ca00], desc[UR46][R20.64], P0 ;  /* 0x9360000014f37fae */ /* 0x0007e2000812186e */
[----:B--2---:R-:W-:-:S03]  /*2cea0*/  IMAD.WIDE R10, R239, 0x4, R8 ;  /* 0x00000004ef0a7825 */ /* 0x004fc600078e0208 */
[----:B------:R2:W-:Y:S01]  /*2ceb0*/  STL.64 [R1+0x170], R12 ;  /* 0x0001700c01007387 */ /* 0x0005e20000100a00 */
[----:B------:R-:W-:-:S03]  /*2cec0*/  IMAD.WIDE R8, R239, 0x4, R224 ;  /* 0x00000004ef087825 */ /* 0x000fc600078e02e0 */
[----:B------:R4:W-:Y:S01]  /*2ced0*/  STL.64 [R1+0x180], R10 ;  /* 0x0001800a01007387 */ /* 0x0009e20000100a00 */
[----:B-1----:R-:W-:-:S03]  /*2cee0*/  IMAD.WIDE R16, R239, 0x4, R234 ;  /* 0x00000004ef107825 */ /* 0x002fc600078e02ea */
[----:B------:R1:W-:Y:S04]  /*2cef0*/  STL.64 [R1+0x190], R8 ;  /* 0x0001900801007387 */ /* 0x0003e80000100a00 */
[----:B------:R-:W-:Y:S04]  /*2cf00*/  LDGSTS.E [R242+-0x6c600], desc[UR46][R12.64], P0 ;  /* 0x93a000000cf27fae */ /* 0x000fe8000812186e */
[----:B------:R3:W-:Y:S04]  /*2cf10*/  STL.64 [R1+0x198], R16 ;  /* 0x0001981001007387 */ /* 0x0007e80000100a00 */
[----:B------:R-:W-:Y:S04]  /*2cf20*/  LDGSTS.E [R238+-0x6c200], desc[UR46][R10.64], P0 ;  /* 0x93e000000aee7fae */ /* 0x000fe8000812186e */
[----:B--2---:R-:W2:Y:S04]  /*2cf30*/  LDL.LU.64 R12, [R1+0x1e0] ;  /* 0x0001e000010c7983 */ /* 0x004ea80000300a00 */
[----:B------:R-:W-:Y:S04]  /*2cf40*/  LDGSTS.E [R227+-0x6be00], desc[UR46][R8.64], P0 ;  /* 0x9420000008e37fae */ /* 0x000fe8000812186e */
[----:B----4-:R-:W4:Y:S04]  /*2cf50*/  LDL.LU.64 R10, [R1+0x1f0] ;  /* 0x0001f000010a7983 */ /* 0x010f280000300a00 */
[----:B------:R3:W-:Y:S04]  /*2cf60*/  LDGSTS.E [R226+-0x6ba00], desc[UR46][R16.64], P0 ;  /* 0x9460000010e27fae */ /* 0x0007e8000812186e */
[----:B-1----:R-:W4:Y:S04]  /*2cf70*/  LDL.LU.64 R8, [R1+0x270] ;  /* 0x0002700001087983 */ /* 0x002f280000300a00 */
[----:B------:R-:W4:Y:S04]  /*2cf80*/  LDL.LU.64 R224, [R1+0x208] ;  /* 0x0002080001e07983 */ /* 0x000f280000300a00 */
[----:B------:R-:W4:Y:S01]  /*2cf90*/  LDL.LU.64 R234, [R1+0x210] ;  /* 0x0002100001ea7983 */ /* 0x000f220000300a00 */
[----:B---3--:R-:W-:-:S04]  /*2cfa0*/  IMAD.WIDE R20, R239, 0x4, R18 ;  /* 0x00000004ef147825 */ /* 0x008fc800078e0212 */
[C---:B------:R-:W-:Y:S01]  /*2cfb0*/  IMAD.WIDE R18, R239.reuse, 0x4, R14 ;  /* 0x00000004ef127825 */ /* 0x040fe200078e020e */
[----:B------:R-:W-:Y:S03]  /*2cfc0*/  STL.64 [R1+0x1a8], R20 ;  /* 0x0001a81401007387 */ /* 0x000fe60000100a00 */
[C---:B------:R-:W-:Y:S01]  /*2cfd0*/  IMAD.WIDE R14, R239.reuse, 0x4, R230 ;  /* 0x00000004ef0e7825 */ /* 0x040fe200078e02e6 */
[----:B------:R1:W-:Y:S03]  /*2cfe0*/  STL.64 [R1+0x1b0], R18 ;  /* 0x0001b01201007387 */ /* 0x0003e60000100a00 */
[C---:B------:R-:W-:Y:S01]  /*2cff0*/  IMAD.WIDE R2, R239.reuse, 0x4, R2 ;  /* 0x00000004ef027825 */ /* 0x040fe200078e0202 */
[----:B------:R3:W-:Y:S03]  /*2d000*/  STL.64 [R1+0x1c0], R14 ;  /* 0x0001c00e01007387 */ /* 0x0007e60000100a00 */
[C---:B------:R-:W-:Y:S01]  /*2d010*/  IMAD.WIDE R16, R239.reuse, 0x4, R240 ;  /* 0x00000004ef107825 */ /* 0x040fe200078e02f0 */
[----:B------:R2:W-:Y:S04]  /*2d020*/  LDGSTS.E [R243+-0x6b600], desc[UR46][R20.64], P0 ;  /* 0x94a0000014f37fae */ /* 0x0005e8000812186e */
[----:B------:R3:W-:Y:S04]  /*2d030*/  STL.64 [R1+0x1c8], R2 ;  /* 0x0001c80201007387 */ /* 0x0007e80000100a00 */
[----:B------:R-:W-:Y:S04]  /*2d040*/  LDGSTS.E [R242+-0x6b200], desc[UR46][R18.64], P0 ;  /* 0x94e0000012f27fae */ /* 0x000fe8000812186e */
[----:B------:R4:W-:Y:S04]  /*2d050*/  STL.64 [R1+0x1d8], R16 ;  /* 0x0001d81001007387 */ /* 0x0009e80000100a00 */
[----:B------:R-:W-:Y:S04]  /*2d060*/  LDGSTS.E [R238+-0x6ae00], desc[UR46][R14.64], P0 ;  /* 0x952000000eee7fae */ /* 0x000fe8000812186e */
[----:B-1----:R-:W4:Y:S04]  /*2d070*/  LDL.LU.64 R18, [R1+0x220] ;  /* 0x0002200001127983 */ /* 0x002f280000300a00 */
[----:B------:R-:W-:Y:S04]  /*2d080*/  LDGSTS.E [R227+-0x6aa00], desc[UR46][R2.64], P0 ;  /* 0x9560000002e37fae */ /* 0x000fe8000812186e */
[----:B---3--:R-:W3:Y:S04]  /*2d090*/  LDL.LU.64 R14, [R1+0x260] ;  /* 0x00026000010e7983 */ /* 0x008ee80000300a00 */
[----:B------:R-:W3:Y:S04]  /*2d0a0*/  LDL.LU.64 R230, [R1+0x258] ;  /* 0x0002580001e67983 */ /* 0x000ee80000300a00 */
[----:B------:R-:W3:Y:S04]  /*2d0b0*/  LDL.LU.64 R2, [R1+0x240] ;  /* 0x0002400001027983 */ /* 0x000ee80000300a00 */
[----:B------:R-:W3:Y:S04]  /*2d0c0*/  LDL.LU.64 R240, [R1+0x888] ;  /* 0x0008880001f07983 */ /* 0x000ee80000300a00 */
[----:B------:R1:W-:Y:S01]  /*2d0d0*/  LDGSTS.E [R226+-0x6a600], desc[UR46][R16.64], P0 ;  /* 0x95a0000010e27fae */ /* 0x0003e2000812186e */
[----:B--2---:R-:W-:-:S04]  /*2d0e0*/  IMAD.WIDE R20, R239, 0x4, R12 ;  /* 0x00000004ef147825 */ /* 0x004fc800078e020c */
[C---:B----4-:R-:W-:Y:S01]  /*2d0f0*/  IMAD.WIDE R12, R239.reuse, 0x4, R10 ;  /* 0x00000004ef0c7825 */ /* 0x050fe200078e020a */
[----:B------:R-:W-:Y:S04]  /*2d100*/  STL.64 [R1+0x1e0], R20 ;  /* 0x0001e01401007387 */ /* 0x000fe80000100a00 */
[----:B------:R2:W-:Y:S01]  /*2d110*/  LDGSTS.E [R243+-0x6a200], desc[UR46][R20.64], P0 ;  /* 0x95e0000014f37fae */ /* 0x0005e2000812186e */
[----:B------:R-:W-:-:S03]  /*2d120*/  IMAD.WIDE R10, R239, 0x4, R8 ;  /* 0x00000004ef0a7825 */ /* 0x000fc600078e0208 */
        /* <DEDUP_REMOVED lines=8> */
[----:B----4-:R-:W4:Y:S04]  /*2d1b0*/  LDL.LU.64 R12, [R1+0x890] ;  /* 0x00089000010c7983 */ /* 0x010f280000300a00 */
[----:B------:R-:W-:Y:S04]  /*2d1c0*/  LDGSTS.E [R227+-0x69600], desc[UR46][R8.64], P0 ;  /* 0x96a0000008e37fae */ /* 0x000fe8000812186e */
[----:B--2---:R-:W2:Y:S04]  /*2d1d0*/  LDL.LU.64 R10, [R1+0x880] ;  /* 0x00088000010a7983 */ /* 0x004ea80000300a00 */
[----:B------:R3:W-:Y:S04]  /*2d1e0*/  LDGSTS.E [R226+-0x69200], desc[UR46][R16.64], P0 ;  /* 0x96e0000010e27fae */ /* 0x0007e8000812186e */
[----:B-1----:R-:W2:Y:S04]  /*2d1f0*/  LDL.LU.64 R8, [R1+0x878] ;  /* 0x0008780001087983 */ /* 0x002ea80000300a00 */
[----:B------:R-:W2:Y:S04]  /*2d200*/  LDL.LU.64 R224, [R1+0x870] ;  /* 0x0008700001e07983 */ /* 0x000ea80000300a00 */
[----:B------:R-:W2:Y:S01]  /*2d210*/  LDL.LU.64 R234, [R1+0x860] ;  /* 0x0008600001ea7983 */ /* 0x000ea20000300a00 */
[----:B------:R-:W-:-:S04]  /*2d220*/  IMAD.WIDE R20, R239, 0x4, R18 ;  /* 0x00000004ef147825 */ /* 0x000fc800078e0212 */
[C---:B---3--:R-:W-:Y:S01]  /*2d230*/  IMAD.WIDE R18, R239.reuse, 0x4, R14 ;  /* 0x00000004ef127825 */ /* 0x048fe200078e020e */
[----:B------:R-:W-:Y:S03]  /*2d240*/  STL.64 [R1+0x220], R20 ;  /* 0x0002201401007387 */ /* 0x000fe60000100a00 */
[C---:B------:R-:W-:Y:S01]  /*2d250*/  IMAD.WIDE R14, R239.reuse, 0x4, R230 ;  /* 0x00000004ef0e7825 */ /* 0x040fe200078e02e6 */
[----:B------:R1:W-:Y:S03]  /*2d260*/  STL.64 [R1+0x228], R18 ;  /* 0x0002281201007387 */ /* 0x0003e60000100a00 */
[C---:B------:R-:W-:Y:S01]  /*2d270*/  IMAD.WIDE R2, R239.reuse, 0x4, R2 ;  /* 0x00000004ef027825 */ /* 0x040fe200078e0202 */
[----:B------:R3:W-:Y:S03]  /*2d280*/  STL.64 [R1+0x238], R14 ;  /* 0x0002380e01007387 */ /* 0x0007e60000100a00 */
[----:B------:R-:W-:Y:S01]  /*2d290*/  IMAD.WIDE R16, R239, 0x4, R240 ;  /* 0x00000004ef107825 */ /* 0x000fe200078e02f0 */
[----:B------:R3:W-:Y:S04]  /*2d2a0*/  LDGSTS.E [R243+-0x68e00], desc[UR46][R20.64], P0 ;  /* 0x9720000014f37fae */ /* 0x0007e8000812186e */
[----:B------:R3:W-:Y:S04]  /*2d2b0*/  STL.64 [R1+0x240], R2 ;  /* 0x0002400201007387 */ /* 0x0007e80000100a00 */
[----:B------:R3:W-:Y:S04]  /*2d2c0*/  LDGSTS.E [R242+-0x68a00], desc[UR46][R18.64], P0 ;  /* 0x9760000012f27fae */ /* 0x0007e8000812186e */
[----:B------:R2:W-:Y:S04]  /*2d2d0*/  STL.64 [R1+0x258], R16 ;  /* 0x0002581001007387 */ /* 0x0005e80000100a00 */
[----:B------:R3:W-:Y:S04]  /*2d2e0*/  LDGSTS.E [R238+-0x68600], desc[UR46][R14.64], P0 ;  /* 0x97a000000eee7fae */ /* 0x0007e8000812186e */
[----:B-1----:R-:W2:Y:S04]  /*2d2f0*/  LDL.LU.64 R18, [R1+0x868] ;  /* 0x0008680001127983 */ /* 0x002ea80000300a00 */
[----:B------:R1:W-:Y:S04]  /*2d300*/  LDGSTS.E [R227+-0x68200], desc[UR46][R2.64], P0 ;  /* 0x97e0000002e37fae */ /* 0x0003e8000812186e */
[----:B---3--:R-:W3:Y:S04]  /*2d310*/  LDL.LU.64 R14, [R1+0x850] ;  /* 0x00085000010e7983 */ /* 0x008ee80000300a00 */
[----:B------:R-:W3:Y:S04]  /*2d320*/  LDL.LU.64 R230, [R1+0x848] ;  /* 0x0008480001e67983 */ /* 0x000ee80000300a00 */
[----:B------:R-:W3:Y:S04]  /*2d330*/  LDL.LU.64 R2, [R1+0x840] ;  /* 0x0008400001027983 */ /* 0x000ee80000300a00 */
[----:B------:R-:W3:Y:S01]  /*2d340*/  LDL.LU.64 R240, [R1+0x828] ;  /* 0x0008280001f07983 */ /* 0x000ee20000300a00 */
[----:B------:R-:W-:-:S02]  /*2d350*/  VIADD R226, R251, 0x100000 ;  /* 0x00100000fbe27836 */ /* 0x000fc40000000000 */
[C---:B------:R-:W-:Y:S02]  /*2d360*/  VIADD R243, R251.reuse, 0x100000 ;  /* 0x00100000fbf37836 */ /* 0x040fe40000000000 */
[C---:B------:R-:W-:Y:S01]  /*2d370*/  VIADD R242, R251.reuse, 0x100000 ;  /* 0x00100000fbf27836 */ /* 0x040fe20000000000 */
[----:B------:R2:W-:Y:S01]  /*2d380*/  LDGSTS.E [R226+-0x7fd00], desc[UR46][R16.64], P0 ;  /* 0x8030000010e27fae */ /* 0x0005e2000812186e */
[C---:B------:R-:W-:Y:S02]  /*2d390*/  VIADD R238, R251.reuse, 0x100000 ;  /* 0x00100000fbee7836 */ /* 0x040fe40000000000 */
[----:B-1----:R-:W-:Y:S02]  /*2d3a0*/  VIADD R227, R251, 0x100000 ;  /* 0x00100000fbe37836 */ /* 0x002fe40000000000 */
[----:B----4-:R-:W-:-:S04]  /*2d3b0*/  IMAD.WIDE R20, R239, 0x4, R12 ;  /* 0x00000004ef147825 */ /* 0x010fc800078e020c */
[C---:B--2---:R-:W-:Y:S01]  /*2d3c0*/  IMAD.WIDE R12, R239.reuse, 0x4, R10 ;  /* 0x00000004ef0c7825 */ /* 0x044fe200078e020a */
[----:B------:R-:W-:Y:S04]  /*2d3d0*/  STL.64 [R1+0x260], R20 ;  /* 0x0002601401007387 */ /* 0x000fe80000100a00 */
[----:B------:R1:W-:Y:S01]  /*2d3e0*/  LDGSTS.E [R243+-0x7f900], desc[UR46][R20.64], P0 ;  /* 0x8070000014f37fae */ /* 0x0003e2000812186e */
[----:B------:R-:W-:-:S03]  /*2d3f0*/  IMAD.WIDE R10, R239, 0x4, R8 ;  /* 0x00000004ef0a7825 */ /* 0x000fc600078e0208 */
[----:B------:R2:W-:Y:S01]  /*2d400*/  STL.64 [R1+0x270], R12 ;  /* 0x0002700c01007387 */ /* 0x0005e20000100a00 */
[----:B------:R-:W-:-:S03]  /*2d410*/  IMAD.WIDE R8, R239, 0x4, R224 ;  /* 0x00000004ef087825 */ /* 0x000fc600078e02e0 */
[----:B------:R4:W-:Y:S01]  /*2d420*/  STL.64 [R1+0x278], R10 ;  /* 0x0002780a01007387 */ /* 0x0009e20000100a00 */
[----:B------:R-:W-:-:S03]  /*2d430*/  IMAD.WIDE R16, R239, 0x4, R234 ;  /* 0x00000004ef107825 */ /* 0x000fc600078e02ea */
        /* <DEDUP_REMOVED lines=11> */
[----:B------:R-:W-:-:S04]  /*2d4f0*/  IMAD.WIDE R20, R239, 0x4, R18 ;  /* 0x00000004ef147825 */ /* 0x000fc800078e0212 */
[C---:B---3--:R-:W-:Y:S01]  /*2d500*/  IMAD.WIDE R18, R239.reuse, 0x4, R14 ;  /* 0x00000004ef127825 */ /* 0x048fe200078e020e */
        /* <DEDUP_REMOVED lines=51> */
[----:B-1----:R-:W2:Y:S04]  /*2d840*/  LDL.LU.64 R18, [R1+0x790] ;  /* 0x0007900001127983 */ /* 0x002ea80000300a00 */
[----:B------:R-:W-:Y:S04]  /*2d850*/  LDGSTS.E [R227+-0x7b100], desc[UR46][R2.64], P0 ;  /* 0x84f0000002e37fae */ /* 0x000fe8000812186e */
[----:B---3--:R-:W3:Y:S04]  /*2d860*/  LDL.LU.64 R14, [R1+0x780] ;  /* 0x00078000010e7983 */ /* 0x008ee80000300a00 */
[----:B------:R-:W3:Y:S04]  /*2d870*/  LDL.LU.64 R230, [R1+0x770] ;  /* 0x0007700001e67983 */ /* 0x000ee80000300a00 */
[----:B------:R-:W3:Y:S04]  /*2d880*/  LDL.LU.64 R2, [R1+0x768] ;  /* 0x0007680001027983 */ /* 0x000ee80000300a00 */
[----:B------:R-:W3:Y:S04]  /*2d890*/  LDL.LU.64 R240, [R1+0x750] ;  /* 0x0007500001f07983 */ /* 0x000ee80000300a00 */
[----:B------:R1:W-:Y:S01]  /*2d8a0*/  LDGSTS.E [R226+-0x7ad00], desc[UR46][R16.64], P0 ;  /* 0x8530000010e27fae */ /* 0x0003e2000812186e */
        /* <DEDUP_REMOVED lines=15> */
[----:B------:R-:W4:Y:S04]  /*2d9a0*/  LDL.LU.64 R10, [R1+0x748] ;  /* 0x00074800010a7983 */ /* 0x000f280000300a00 */
[----:B------:R3:W-:Y:S04]  /*2d9b0*/  LDGSTS.E [R226+-0x79900], desc[UR46][R16.64], P0 ;  /* 0x8670000010e27fae */ /* 0x0007e8000812186e */
[----:B-1----:R-:W4:Y:S04]  /*2d9c0*/  LDL.LU.64 R8, [R1+0x740] ;  /* 0x0007400001087983 */ /* 0x002f280000300a00 */
[----:B------:R-:W4:Y:S04]  /*2d9d0*/  LDL.LU.64 R224, [R1+0x730] ;  /* 0x0007300001e07983 */ /* 0x000f280000300a00 */
[----:B------:R-:W4:Y:S01]  /*2d9e0*/  LDL.LU.64 R234, [R1+0x720] ;  /* 0x0007200001ea7983 */ /* 0x000f220000300a00 */
[----:B--2---:R-:W-:-:S04]  /*2d9f0*/  IMAD.WIDE R20, R239, 0x4, R18 ;  /* 0x00000004ef147825 */ /* 0x004fc800078e0212 */
        /* <DEDUP_REMOVED lines=14> */
[----:B--2---:R-:W2:Y:S04]  /*2dae0*/  LDL.LU.64 R14, [R1+0x710] ;  /* 0x00071000010e7983 */ /* 0x004ea80000300a00 */
[----:B------:R-:W2:Y:S04]  /*2daf0*/  LDL.LU.64 R230, [R1+0x708] ;  /* 0x0007080001e67983 */ /* 0x000ea80000300a00 */
[----:B---3--:R-:W3:Y:S04]  /*2db00*/  LDL.LU.64 R2, [R1+0x700] ;  /* 0x0007000001027983 */ /* 0x008ee80000300a00 */
[----:B------:R-:W3:Y:S04]  /*2db10*/  LDL.LU.64 R240, [R1+0x6e8] ;  /* 0x0006e80001f07983 */ /* 0x000ee80000300a00 */
[----:B------:R1:W-:Y:S01]  /*2db20*/  LDGSTS.E [R226+-0x78500], desc[UR46][R16.64], P0 ;  /* 0x87b0000010e27fae */ /* 0x0003e2000812186e */
        /* <DEDUP_REMOVED lines=13> */
[----:B------:R-:W3:Y:S04]  /*2dc00*/  LDL.LU.64 R12, [R1+0x6f0] ;  /* 0x0006f000010c7983 */ /* 0x000ee80000300a00 */
[----:B------:R-:W-:Y:S04]  /*2dc10*/  LDGSTS.E [R227+-0x6f500], desc[UR46][R8.64], P0 ;  /* 0x90b0000008e37fae */ /* 0x000fe8000812186e */
[----:B------:R-:W3:Y:S04]  /*2dc20*/  LDL.LU.64 R10, [R1+0x6e0] ;  /* 0x0006e000010a7983 */ /* 0x000ee80000300a00 */
[----:B------:R3:W-:Y:S04]  /*2dc30*/  LDGSTS.E [R226+-0x6f100], desc[UR46][R16.64], P0 ;  /* 0x90f0000010e27fae */ /* 0x0007e8000812186e */
[----:B-1----:R-:W3:Y:S04]  /*2dc40*/  LDL.LU.64 R8, [R1+0x6d0] ;  /* 0x0006d00001087983 */ /* 0x002ee80000300a00 */
[----:B------:R-:W3:Y:S04]  /*2dc50*/  LDL.LU.64 R224, [R1+0x6c8] ;  /* 0x0006c80001e07983 */ /* 0x000ee80000300a00 */
[----:B------:R-:W3:Y:S01]  /*2dc60*/  LDL.LU.64 R234, [R1+0x438] ;  /* 0x0004380001ea7983 */ /* 0x000ee20000300a00 */
[----:B----4-:R-:W-:-:S04]  /*2dc70*/  IMAD.WIDE R20, R239, 0x4, R18 ;  /* 0x00000004ef147825 */ /* 0x010fc800078e0212 */
[C---:B--2---:R-:W-:Y:S01]  /*2dc80*/  IMAD.WIDE R18, R239.reuse, 0x4, R14 ;  /* 0x00000004ef127825 */ /* 0x044fe200078e020e */
[----:B------:R-:W-:Y:S03]  /*2dc90*/  STL.64 [R1+0x3f0], R20 ;  /* 0x0003f01401007387 */ /* 0x000fe60000100a00 */
[C---:B------:R-:W-:Y:S01]  /*2dca0*/  IMAD.WIDE R14, R239.reuse, 0x4, R230 ;  /* 0x00000004ef0e7825 */ /* 0x040fe200078e02e6 */
[----:B------:R1:W-:Y:S03]  /*2dcb0*/  STL.64 [R1+0x3f8], R18 ;  /* 0x0003f81201007387 */ /* 0x0003e60000100a00 */
[C---:B---3--:R-:W-:Y:S01]  /*2dcc0*/  IMAD.WIDE R2, R239.reuse, 0x4, R2 ;  /* 0x00000004ef027825 */ /* 0x048fe200078e0202 */
[----:B------:R2:W-:Y:S03]  /*2dcd0*/  LDGSTS.E [R243+-0x6ed00], desc[UR46][R20.64], P0 ;  /* 0x9130000014f37fae */ /* 0x0005e6000812186e */
[C---:B------:R-:W-:Y:S01]  /*2dce0*/  IMAD.WIDE R16, R239.reuse, 0x4, R240 ;  /* 0x00000004ef107825 */ /* 0x040fe200078e02f0 */
[----:B------:R-:W-:Y:S04]  /*2dcf0*/  STL.64 [R1+0x400], R14 ;  /* 0x0004000e01007387 */ /* 0x000fe80000100a00 */
[----:B------:R-:W-:Y:S04]  /*2dd00*/  LDGSTS.E [R242+-0x6e900], desc[UR46][R18.64], P0 ;  /* 0x9170000012f27fae */ /* 0x000fe8000812186e */
[----:B------:R3:W-:Y:S04]  /*2dd10*/  STL.64 [R1+0x408], R2 ;  /* 0x0004080201007387 */ /* 0x0007e80000100a00 */
[----:B------:R-:W-:Y:S04]  /*2dd20*/  LDGSTS.E [R238+-0x6e500], desc[UR46][R14.64], P0 ;  /* 0x91b000000eee7fae */ /* 0x000fe8000812186e */
[----:B------:R4:W-:Y:S04]  /*2dd30*/  STL.64 [R1+0x410], R16 ;  /* 0x0004101001007387 */ /* 0x0009e80000100a00 */
[----:B------:R-:W-:Y:S04]  /*2dd40*/  LDGSTS.E [R227+-0x6e100], desc[UR46][R2.64], P0 ;  /* 0x91f0000002e37fae */ /* 0x000fe8000812186e */
[----:B-1----:R-:W4:Y:S04]  /*2dd50*/  LDL.LU.64 R18, [R1+0x6c0] ;  /* 0x0006c00001127983 */ /* 0x002f280000300a00 */
[----:B------:R4:W-:Y:S04]  /*2dd60*/  LDGSTS.E [R226+-0x6dd00], desc[UR46][R16.64], P0 ;  /* 0x9230000010e27fae */ /* 0x0009e8000812186e */
[----:B---3--:R-:W3:Y:S04]  /*2dd70*/  LDL.LU.64 R2, [R1+0x6b0] ;  /* 0x0006b00001027983 */ /* 0x008ee80000300a00 */
[----:B------:R-:W3:Y:S04]  /*2dd80*/  LDL.LU.64 R14, [R1+0x450] ;  /* 0x00045000010e7983 */ /* 0x000ee80000300a00 */
[----:B------:R-:W3:Y:S04]  /*2dd90*/  LDL.LU.64 R230, [R1+0x458] ;  /* 0x0004580001e67983 */ /* 0x000ee80000300a00 */
[----:B------:R-:W3:Y:S01]  /*2dda0*/  LDL.LU.64 R240, [R1+0x6a8] ;  /* 0x0006a80001f07983 */ /* 0x000ee20000300a00 */
[----:B--2---:R-:W-:-:S04]  /*2ddb0*/  IMAD.WIDE R20, R239, 0x4, R12 ;  /* 0x00000004ef147825 */ /* 0x004fc800078e020c */
[C---:B----4-:R-:W-:Y:S01]  /*2ddc0*/  IMAD.WIDE R16, R239.reuse, 0x4, R10 ;  /* 0x00000004ef107825 */ /* 0x050fe200078e020a */
[----:B------:R-:W-:Y:S03]  /*2ddd0*/  STL.64 [R1+0x418], R20 ;  /* 0x0004181401007387 */ /* 0x000fe60000100a00 */
[C---:B------:R-:W-:Y:S01]  /*2dde0*/  IMAD.WIDE R12, R239.reuse, 0x4, R8 ;  /* 0x00000004ef0c7825 */ /* 0x040fe200078e0208 */
[----:B------:R1:W-:Y:S03]  /*2ddf0*/  STL.64 [R1+0x420], R16 ;  /* 0x0004201001007387 */ /* 0x0003e60000100a00 */
[C---:B------:R-:W-:Y:S01]  /*2de00*/  IMAD.WIDE R10, R239.reuse, 0x4, R224 ;  /* 0x00000004ef0a7825 */ /* 0x040fe200078e02e0 */
[----:B------:R2:W-:Y:S03]  /*2de10*/  STL.64 [R1+0x428], R12 ;  /* 0x0004280c01007387 */ /* 0x0005e60000100a00 */
[C---:B------:R-:W-:Y:S01]  /*2de20*/  IMAD.WIDE R8, R239.reuse, 0x4, R234 ;  /* 0x00000004ef087825 */ /* 0x040fe200078e02ea */
[----:B------:R-:W-:Y:S04]  /*2de30*/  LDGSTS.E [R243+-0x6d900], desc[UR46][R20.64], P0 ;  /* 0x9270000014f37fae */ /* 0x000fe8000812186e */
[----:B------:R4:W-:Y:S04]  /*2de40*/  STL.64 [R1+0x430], R10 ;  /* 0x0004300a01007387 */ /* 0x0009e80000100a00 */
[----:B------:R-:W-:Y:S04]  /*2de50*/  LDGSTS.E [R242+-0x6d500], desc[UR46][R16.64], P0 ;  /* 0x92b0000010f27fae */ /* 0x000fe8000812186e */
[----:B------:R4:W-:Y:S04]  /*2de60*/  STL.64 [R1+0x438], R8 ;  /* 0x0004380801007387 */ /* 0x0009e80000100a00 */
[----:B------:R-:W-:Y:S04]  /*2de70*/  LDGSTS.E [R238+-0x6d100], desc[UR46][R12.64], P0 ;  /* 0x92f000000cee7fae */ /* 0x000fe8000812186e */
[----:B-1----:R-:W3:Y:S04]  /*2de80*/  LDL.LU.64 R16, [R1+0x6a0] ;  /* 0x0006a00001107983 */ /* 0x002ee80000300a00 */
[----:B------:R-:W-:Y:S04]  /*2de90*/  LDGSTS.E [R227+-0x6cd00], desc[UR46][R10.64], P0 ;  /* 0x933000000ae37fae */ /* 0x000fe8000812186e */
[----:B--2---:R-:W2:Y:S04]  /*2dea0*/  LDL.LU.64 R12, [R1+0x470] ;  /* 0x00047000010c7983 */ /* 0x004ea80000300a00 */
[----:B------:R1:W-:Y:S04]  /*2deb0*/  LDGSTS.E [R226+-0x6c900], desc[UR46][R8.64], P0 ;  /* 0x9370000008e27fae */ /* 0x0003e8000812186e */
[----:B----4-:R-:W4:Y:S04]  /*2dec0*/  LDL.LU.64 R10, [R1+0x478] ;  /* 0x00047800010a7983 */ /* 0x010f280000300a00 */
[----:B------:R-:W4:Y:S04]  /*2ded0*/  LDL.LU.64 R224, [R1+0x690] ;  /* 0x0006900001e07983 */ /* 0x000f280000300a00 */
[----:B------:R-:W4:Y:S01]  /*2dee0*/  LDL.LU.64 R234, [R1+0x688] ;  /* 0x0006880001ea7983 */ /* 0x000f220000300a00 */
[----:B-1----:R-:W-:-:S04]  /*2def0*/  IMAD.WIDE R8, R239, 0x4, R18 ;  /* 0x00000004ef087825 */ /* 0x002fc800078e0212 */
[C---:B---3--:R-:W-:Y:S01]  /*2df00*/  IMAD.WIDE R2, R239.reuse, 0x4, R2 ;  /* 0x00000004ef027825 */ /* 0x048fe200078e0202 */
[----:B------:R1:W-:Y:S03]  /*2df10*/  STL.64 [R1+0x440], R8 ;  /* 0x0004400801007387 */ /* 0x0003e60000100a00 */
[C---:B------:R-:W-:Y:S01]  /*2df20*/  IMAD.WIDE R28, R239.reuse, 0x4, R14 ;  /* 0x00000004ef1c7825 */ /* 0x040fe200078e020e */
[----:B------:R3:W-:Y:S03]  /*2df30*/  STL.64 [R1+0x448], R2 ;  /* 0x0004480201007387 */ /* 0x0007e60000100a00 */
[C---:B------:R-:W-:Y:S01]  /*2df40*/  IMAD.WIDE R20, R239.reuse, 0x4, R230 ;  /* 0x00000004ef147825 */ /* 0x040fe200078e02e6 */
[----:B------:R-:W-:Y:S03]  /*2df50*/  STL.64 [R1+0x450], R28 ;  /* 0x0004501c01007387 */ /* 0x000fe60000100a00 */
[C---:B------:R-:W-:Y:S01]  /*2df60*/  IMAD.WIDE R18, R239.reuse, 0x4, R240 ;  /* 0x00000004ef127825 */ /* 0x040fe200078e02f0 */
[----:B------:R-:W-:Y:S04]  /*2df70*/  LDGSTS.E [R243+-0x6c500], desc[UR46][R8.64], P0 ;  /* 0x93b0000008f37fae */ /* 0x000fe8000812186e */
[----:B------:R-:W-:Y:S04]  /*2df80*/  STL.64 [R1+0x458], R20 ;  /* 0x0004581401007387 */ /* 0x000fe80000100a00 */
[----:B------:R-:W-:Y:S04]  /*2df90*/  LDGSTS.E [R242+-0x6c100], desc[UR46][R2.64], P0 ;  /* 0x93f0000002f27fae */ /* 0x000fe8000812186e */
[----:B-1----:R-:W4:Y:S04]  /*2dfa0*/  LDL.LU.64 R8, [R1+0x680] ;  /* 0x0006800001087983 */ /* 0x002f280000300a00 */
[----:B------:R1:W-:Y:S04]  /*2dfb0*/  STL.64 [R1+0x460], R18 ;  /* 0x0004601201007387 */ /* 0x0003e80000100a00 */
[----:B------:R-:W4:Y:S04]  /*2dfc0*/  LDL.LU.64 R14, [R1+0x498] ;  /* 0x00049800010e7983 */ /* 0x000f280000300a00 */
[----:B------:R-:W4:Y:S04]  /*2dfd0*/  LDL.LU.64 R230, [R1+0x4a0] ;  /* 0x0004a00001e67983 */ /* 0x000f280000300a00 */
[----:B------:R1:W-:Y:S04]  /*2dfe0*/  LDGSTS.E [R238+-0x6bd00], desc[UR46][R28.64], P0 ;  /* 0x943000001cee7fae */ /* 0x0003e8000812186e */
[----:B------:R2:W-:Y:S04]  /*2dff0*/  LDGSTS.E [R227+-0x6b900], desc[UR46][R20.64], P0 ;  /* 0x9470000014e37fae */ /* 0x0005e8000812186e */
[----:B---3--:R-:W3:Y:S04]  /*2e000*/  LDL.LU.64 R2, [R1+0x670] ;  /* 0x0006700001027983 */ /* 0x008ee80000300a00 */
[----:B------:R-:W-:Y:S04]  /*2e010*/  LDGSTS.E [R226+-0x6b500], desc[UR46][R18.64], P0 ;  /* 0x94b0000012e27fae */ /* 0x000fe8000812186e */
[----:B-1----:R-:W3:Y:S04]  /*2e020*/  LDL.LU.64 R18, [R1+0x668] ;  /* 0x0006680001127983 */ /* 0x002ee80000300a00 */
[----:B------:R-:W3:Y:S01]  /*2e030*/  LDL.LU.64 R240, [R1+0x658] ;  /* 0x0006580001f07983 */ /* 0x000ee20000300a00 */
[----:B------:R-:W-:-:S05]  /*2e040*/  IMAD.WIDE R28, R239, 0x4, R16 ;  /* 0x00000004ef1c7825 */ /* 0x000fca00078e0210 */
[----:B------:R-:W-:Y:S01]  /*2e050*/  STL.64 [R1+0x468], R28 ;  /* 0x0004681c01007387 */ /* 0x000fe20000100a00 */
[----:B--2---:R-:W-:-:S03]  /*2e060*/  IMAD.WIDE R20, R239, 0x4, R12 ;  /* 0x00000004ef147825 */ /* 0x004fc600078e020c */
[----:B------:R-:W-:Y:S04]  /*2e070*/  LDGSTS.E [R243+-0x6b100], desc[UR46][R28.64], P0 ;  /* 0x94f000001cf37fae */ /* 0x000fe8000812186e */
[----:B------:R-:W-:Y:S01]  /*2e080*/  LDGSTS.E [R242+-0x6ad00], desc[UR46][R20.64], P0 ;  /* 0x9530000014f27fae */ /* 0x000fe2000812186e */
[----:B----4-:R-:W-:-:S03]  /*2e090*/  IMAD.WIDE R12, R239, 0x4, R224 ;  /* 0x00000004ef0c7825 */ /* 0x010fc600078e02e0 */
[----:B------:R-:W2:Y:S01]  /*2e0a0*/  LDL.LU.64 R224, [R1+0x648] ;  /* 0x0006480001e07983 */ /* 0x000ea20000300a00 */
[----:B------:R-:W-:-:S03]  /*2e0b0*/  IMAD.WIDE R16, R239, 0x4, R10 ;  /* 0x00000004ef107825 */ /* 0x000fc600078e020a */
[----:B------:R-:W-:Y:S01]  /*2e0c0*/  STL.64 [R1+0x470], R20 ;  /* 0x0004701401007387 */ /* 0x000fe20000100a00 */
[----:B------:R-:W-:-:S03]  /*2e0d0*/  IMAD.WIDE R10, R239, 0x4, R234 ;  /* 0x00000004ef0a7825 */ /* 0x000fc600078e02ea */
[----:B------:R1:W-:Y:S04]  /*2e0e0*/  STL.64 [R1+0x478], R16 ;  /* 0x0004781001007387 */ /* 0x0003e80000100a00 */
[----:B------:R4:W-:Y:S04]  /*2e0f0*/  STL.64 [R1+0x480], R12 ;  /* 0x0004800c01007387 */ /* 0x0009e80000100a00 */
[----:B------:R3:W-:Y:S04]  /*2e100*/  STL.64 [R1+0x488], R10 ;  /* 0x0004880a01007387 */ /* 0x0007e80000100a00 */
[----:B------:R-:W2:Y:S04]  /*2e110*/  LDL.LU.64 R234, [R1+0x628] ;  /* 0x0006280001ea7983 */ /* 0x000ea80000300a00 */
[----:B------:R1:W-:Y:S04]  /*2e120*/  LDGSTS.E [R238+-0x6a900], desc[UR46][R16.64], P0 ;  /* 0x9570000010ee7fae */ /* 0x0003e8000812186e */
[----:B------:R4:W-:Y:S04]  /*2e130*/  LDGSTS.E [R227+-0x6a500], desc[UR46][R12.64], P0 ;  /* 0x95b000000ce37fae */ /* 0x0009e8000812186e */
[----:B------:R3:W-:Y:S01]  /*2e140*/  LDGSTS.E [R226+-0x6a100], desc[UR46][R10.64], P0 ;  /* 0x95f000000ae27fae */ /* 0x0007e2000812186e */
[----:B-1----:R-:W-:-:S05]  /*2e150*/  IMAD.WIDE R16, R239, 0x4, R8 ;  /* 0x00000004ef107825 */ /* 0x002fca00078e0208 */
[----:B------:R-:W-:Y:S01]  /*2e160*/  STL.64 [R1+0x490], R16 ;  /* 0x0004901001007387 */ /* 0x000fe20000100a00 */
[----:B------:R-:W-:-:S03]  /*2e170*/  IMAD.WIDE R14, R239, 0x4, R14 ;  /* 0x00000004ef0e7825 */ /* 0x000fc600078e020e */
[----:B------:R-:W-:Y:S01]  /*2e180*/  LDGSTS.E [R243+-0x69d00], desc[UR46][R16.64], P0 ;  /* 0x9630000010f37fae */ /* 0x000fe2000812186e */
[----:B----4-:R-:W-:-:S03]  /*2e190*/  IMAD.WIDE R12, R239, 0x4, R230 ;  /* 0x00000004ef0c7825 */ /* 0x010fc600078e02e6 */
[----:B------:R-:W-:Y:S04]  /*2e1a0*/  LDGSTS.E [R242+-0x69900], desc[UR46][R14.64], P0 ;  /* 0x967000000ef27fae */ /* 0x000fe8000812186e */
[----:B------:R-:W4:Y:S04]  /*2e1b0*/  LDL.LU.64 R230, [R1+0x4f8] ;  /* 0x0004f80001e67983 */ /* 0x000f280000300a00 */
[----:B------:R1:W-:Y:S01]  /*2e1c0*/  STL.64 [R1+0x498], R14 ;  /* 0x0004980e01007387 */ /* 0x0003e20000100a00 */
[----:B---3--:R-:W-:-:S03]  /*2e1d0*/  IMAD.WIDE R10, R239, 0x4, R2 ;  /* 0x00000004ef0a7825 */ /* 0x008fc600078e0202 */
[----:B------:R-:W-:Y:S04]  /*2e1e0*/  LDGSTS.E [R238+-0x69500], desc[UR46][R12.64], P0 ;  /* 0x96b000000cee7fae */ /* 0x000fe8000812186e */
[----:B------:R-:W3:Y:S04]  /*2e1f0*/  LDL.LU.64 R2, [R1+0x620] ;  /* 0x0006200001027983 */ /* 0x000ee80000300a00 */
[----:B------:R-:W-:Y:S01]  /*2e200*/  STL.64 [R1+0x4a0], R12 ;  /* 0x0004a00c01007387 */ /* 0x000fe20000100a00 */
[----:B------:R-:W-:-:S03]  /*2e210*/  IMAD.WIDE R8, R239, 0x4, R18 ;  /* 0x00000004ef087825 */ /* 0x000fc600078e0212 */
[----:B------:R-:W-:Y:S04]  /*2e220*/  STL.64 [R1+0x4a8], R10 ;  /* 0x0004a80a01007387 */ /* 0x000fe80000100a00 */
[----:B------:R-:W-:Y:S04]  /*2e230*/  LDGSTS.E [R227+-0x69100], desc[UR46][R10.64], P0 ;  /* 0x96f000000ae37fae */ /* 0x000fe8000812186e */
[----:B------:R1:W-:Y:S04]  /*2e240*/  STL.64 [R1+0x4c8], R8 ;  /* 0x0004c80801007387 */ /* 0x0003e80000100a00 */
[----:B------:R1:W-:Y:S04]  /*2e250*/  LDGSTS.E [R226+-0x68d00], desc[UR46][R8.64], P0 ;  /* 0x9730000008e27fae */ /* 0x0003e8000812186e */
[----:B-1----:R-:W3:Y:S01]  /*2e260*/  LDL.LU.64 R14, [R1+0x508] ;  /* 0x00050800010e7983 */ /* 0x002ee20000300a00 */
[----:B------:R-:W-:-:S05]  /*2e270*/  IMAD.WIDE R8, R239, 0x4, R240 ;  /* 0x00000004ef087825 */ /* 0x000fca00078e02f0 */
[----:B------:R1:W-:Y:S04]  /*2e280*/  STL.64 [R1+0x4d0], R8 ;  /* 0x0004d00801007387 */ /* 0x0003e80000100a00 */
[----:B------:R1:W-:Y:S01]  /*2e290*/  LDGSTS.E [R226+-0x68900], desc[UR46][R8.64], P0 ;  /* 0x9770000008e27fae */ /* 0x0003e2000812186e */
[----:B--2---:R-:W-:-:S05]  /*2e2a0*/  IMAD.WIDE R10, R239, 0x4, R224 ;  /* 0x00000004ef0a7825 */ /* 0x004fca00078e02e0 */
[----:B------:R4:W-:Y:S04]  /*2e2b0*/  STL.64 [R1+0x4d8], R10 ;  /* 0x0004d80a01007387 */ /* 0x0009e80000100a00 */
[----:B------:R-:W2:Y:S04]  /*2e2c0*/  LDL.LU.64 R224, [R1+0x510] ;  /* 0x0005100001e07983 */ /* 0x000ea80000300a00 */
[----:B------:R4:W-:Y:S01]  /*2e2d0*/  LDGSTS.E [R242+-0x68500], desc[UR46][R10.64], P0 ;  /* 0x97b000000af27fae */ /* 0x0009e2000812186e */
[----:B-1----:R-:W-:-:S05]  /*2e2e0*/  IMAD.WIDE R8, R239, 0x4, R234 ;  /* 0x00000004ef087825 */ /* 0x002fca00078e02ea */
[----:B------:R3:W-:Y:S04]  /*2e2f0*/  STL.64 [R1+0x4e0], R8 ;  /* 0x0004e00801007387 */ /* 0x0007e80000100a00 */
[----:B------:R-:W2:Y:S04]  /*2e300*/  LDL.LU.64 R234, [R1+0x618] ;  /* 0x0006180001ea7983 */ /* 0x000ea80000300a00 */
[----:B------:R3:W-:Y:S04]  /*2e310*/  LDGSTS.E [R238+-0x68100], desc[UR46][R8.64], P0 ;  /* 0x97f0000008ee7fae */ /* 0x0007e8000812186e */
[----:B------:R-:W0:Y:S01]  /*2e320*/  LDGDEPBAR ;  /* 0x00000000000079af */ /* 0x000e220000000000 */
[----:B----4-:R-:W-:Y:S01]  /*2e330*/  IMAD.WIDE R10, R252, 0x4, R230 ;  /* 0x00000004fc0a7825 */ /* 0x010fe200078e02e6 */
[----:B------:R-:W-:Y:S06]  /*2e340*/  BAR.SYNC.DEFER_BLOCKING 0x0 ;  /* 0x0000000000007b1d */ /* 0x000fec0000010000 */
[----:B------:R-:W4:Y:S01]  /*2e350*/  LDL.LU.64 R230, [R1+0x528] ;  /* 0x0005280001e67983 */ /* 0x000f220000300a00 */
[----:B------:R-:W-:-:S04]  /*2e360*/  SEL R227, RZ, 0x4, P6 ;  /* 0x00000004ffe37807 */ /* 0x000fc80003000000 */
[----:B------:R-:W-:-:S04]  /*2e370*/  SEL R227, R227, RZ, P3 ;  /* 0x000000ffe3e37207 */ /* 0x000fc80001800000 */
[----:B------:R-:W-:Y:S01]  /*2e380*/  ISETP.NE.U32.AND P0, PT, R227, RZ, PT ;  /* 0x000000ffe300720c */ /* 0x000fe20003f05070 */
[----:B---3--:R-:W-:Y:S01]  /*2e390*/  IMAD.WIDE R8, R252, 0x4, R2 ;  /* 0x00000004fc087825 */ /* 0x008fe200078e0202 */
[----:B------:R1:W-:Y:S01]  /*2e3a0*/  STL.64 [R1+0x4f8], R10 ;  /* 0x0004f80a01007387 */ /* 0x0003e20000100a00 */
[----:B------:R-:W-:-:S03]  /*2e3b0*/  LOP3.LUT R240, R6, 0x20, RZ, 0xfc, !PT ;  /* 0x0000002006f07812 */ /* 0x000fc600078efcff */
[----:B------:R2:W-:Y:S04]  /*2e3c0*/  STL.64 [R1+0x500], R8 ;  /* 0x0005000801007387 */ /* 0x0005e80000100a00 */
[----:B------:R-:W-:Y:S01]  /*2e3d0*/  @!PT LDS RZ, [RZ] ;  /* 0x00000000fffff984 */ /* 0x000fe20000000800 */
[----:B------:R-:W-:Y:S01]  /*2e3e0*/  @!PT LDS RZ, [RZ] ;  /* 0x00000000fffff984 */ /* 0x000fe20000000800 */
[----:B------:R-:W-:Y:S01]  /*2e3f0*/  @!PT LDS RZ, [RZ] ;  /* 0x00000000fffff984 */ /* 0x000fe20000000800 */
[----:B------:R1:W-:Y:S01]  /*2e400*/  LDGSTS.E [R0+0x14000], desc[UR46][R10.64], P5 ;  /* 0x140000000a007fae */ /* 0x0003e2000a92186e */
[----:B------:R-:W-:-:S03]  /*2e410*/  ISETP.GE.AND P6, PT, R240, UR4, PT ;  /* 0x00000004f0007c0c */ /* 0x000fc6000bfc6270 */
[----:B------:R-:W3:Y:S01]  /*2e420*/  LDL.LU.64 R18, [R1+0x530] ;  /* 0x0005300001127983 */ /* 0x000ee20000300a00 */
[----:B------:R-:W-:-:S03]  /*2e430*/  LOP3.LUT R241, R6, 0x22, RZ, 0xfc, !PT ;  /* 0x0000002206f17812 */ /* 0x000fc600078efcff */
[----:B------:R2:W-:Y:S01]  /*2e440*/  LDGSTS.E [R0+0x14008], desc[UR46][R8.64], P0 ;  /* 0x1400800008007fae */ /* 0x0005e2000812186e */
[----:B-1----:R-:W-:Y:S01]  /*2e450*/  IMAD.WIDE R10, R252, 0x4, R14 ;  /* 0x00000004fc0a7825 */ /* 0x002fe200078e020e */
[----:B------:R-:W-:-:S04]  /*2e460*/  SEL R226, RZ, 0x4, P6 ;  /* 0x00000004ffe27807 */ /* 0x000fc80003000000 */
[----:B------:R1:W-:Y:S04]  /*2e470*/  STL.64 [R1+0x508], R10 ;  /* 0x0005080a01007387 */ /* 0x0003e80000100a00 */
[----:B------:R-:W3:Y:S01]  /*2e480*/  LDL.LU.64 R14, [R1+0x610] ;  /* 0x00061000010e7983 */ /* 0x000ee20000300a00 */
[----:B------:R-:W-:Y:S02]  /*2e490*/  ISETP.GE.AND P6, PT, R241, UR4, PT ;  /* 0x00000004f1007c0c */ /* 0x000fe4000bfc6270 */
[----:B------:R-:W-:Y:S02]  /*2e4a0*/  SEL R226, R226, RZ, P3 ;  /* 0x000000ffe2e27207 */ /* 0x000fe40001800000 */
[----:B------:R-:W-:Y:S02]  /*2e4b0*/  SEL R238, RZ, 0x4, P6 ;  /* 0x00000004ffee7807 */ /* 0x000fe40003000000 */
[----:B------:R-:W-:-:S02]  /*2e4c0*/  ISETP.NE.U32.AND P6, PT, R226, RZ, PT ;  /* 0x000000ffe200720c */ /* 0x000fc40003fc5070 */
[----:B------:R-:W-:Y:S02]  /*2e4d0*/  SEL R226, R238, RZ, P3 ;  /* 0x000000ffeee27207 */ /* 0x000fe40001800000 */
[----:B------:R-:W-:Y:S01]  /*2e4e0*/  SEL R227, RZ, 0x4, P4 ;  /* 0x00000004ffe37807 */ /* 0x000fe20002000000 */
[----:B--2---:R-:W-:-:S08]  /*2e4f0*/  IMAD.WIDE R8, R252, 0x4, R224 ;  /* 0x00000004fc087825 */ /* 0x004fd000078e02e0 */
[----:B------:R1:W-:Y:S04]  /*2e500*/  LDGSTS.E [R0+0x16000], desc[UR46][R10.64], P6 ;  /* 0x160000000a007fae */ /* 0x0003e8000b12186e */
[----:B------:R2:W-:Y:S04]  /*2e510*/  STL.64 [R1+0x510], R8 ;  /* 0x0005100801007387 */ /* 0x0005e80000100a00 */
[----:B------:R-:W3:Y:S01]  /*2e520*/  LDL.LU.64 R224, [R1+0x560] ;  /* 0x0005600001e07983 */ /* 0x000ee20000300a00 */
[----:B------:R-:W-:Y:S01]  /*2e530*/  ISETP.NE.U32.AND P4, PT, R226, RZ, PT ;  /* 0x000000ffe200720c */ /* 0x000fe20003f85070 */
[----:B-1----:R-:W-:-:S12]  /*2e540*/  IMAD.WIDE R10, R252, 0x4, R234 ;  /* 0x00000004fc0a7825 */ /* 0x002fd800078e02ea */
[----:B------:R-:W-:Y:S04]  /*2e550*/  LDGSTS.E [R0+0x16008], desc[UR46][R8.64], P4 ;  /* 0x1600800008007fae */ /* 0x000fe8000a12186e */
[----:B------:R3:W-:Y:S04]  /*2e560*/  STL.64 [R1+0x518], R10 ;  /* 0x0005180a01007387 */ /* 0x0007e80000100a00 */
[----:B--2---:R-:W2:Y:S04]  /*2e570*/  LDL.LU.64 R8, [R1+0x608] ;  /* 0x0006080001087983 */ /* 0x004ea80000300a00 */
[----:B------:R-:W-:Y:S01]  /*2e580*/  STL [R1+0x1168], R0 ;  /* 0x0011680001007387 */ /* 0x000fe20000100800 */
[----:B----4-:R-:W-:-:S05]  /*2e590*/  IMAD.WIDE R12, R252, 0x4, R230 ;  /* 0x00000004fc0c7825 */ /* 0x010fca00078e02e6 */
[----:B------:R1:W-:Y:S04]  /*2e5a0*/  STL.64 [R1+0x528], R12 ;  /* 0x0005280c01007387 */ /* 0x0003e80000100a00 */
[----:B------:R-:W4:Y:S01]  /*2e5b0*/  LDL.LU.64 R230, [R1+0x598] ;  /* 0x0005980001e67983 */ /* 0x000f220000300a00 */
[C---:B------:R-:W-:Y:S02]  /*2e5c0*/  LOP3.LUT R3, R6.reuse, 0x6, RZ, 0xfc, !PT ;  /* 0x0000000606037812 */ /* 0x040fe400078efcff */
[----:B------:R-:W-:Y:S02]  /*2e5d0*/  LOP3.LUT R2, R6, 0x24, RZ, 0xfc, !PT ;  /* 0x0000002406027812 */ /* 0x000fe400078efcff */
[----:B------:R-:W-:Y:S02]  /*2e5e0*/  ISETP.GE.AND P5, PT, R3, UR4, PT ;  /* 0x0000000403007c0c */ /* 0x000fe4000bfa6270 */
[----:B------:R-:W-:-:S02]  /*2e5f0*/  SEL R226, R227, RZ, P3 ;  /* 0x000000ffe3e27207 */ /* 0x000fc40001800000 */
[----:B------:R-:W-:Y:S02]  /*2e600*/  SEL R227, RZ, 0x4, P5 ;  /* 0x00000004ffe37807 */ /* 0x000fe40002800000 */
[----:B------:R-:W-:Y:S02]  /*2e610*/  ISETP.GE.AND P5, PT, R2, UR4, PT ;  /* 0x0000000402007c0c */ /* 0x000fe4000bfa6270 */
[----:B------:R-:W-:Y:S02]  /*2e620*/  ISETP.NE.U32.AND P0, PT, R226, RZ, PT ;  /* 0x000000ffe200720c */ /* 0x000fe40003f05070 */
[----:B------:R-:W-:Y:S02]  /*2e630*/  SEL R226, R227, RZ, P3 ;  /* 0x000000ffe3e27207 */ /* 0x000fe40001800000 */
[----:B------:R-:W-:Y:S02]  /*2e640*/  SEL R227, RZ, 0x4, P5 ;  /* 0x00000004ffe37807 */ /* 0x000fe40002800000 */
[----:B------:R-:W-:-:S02]  /*2e650*/  ISETP.NE.U32.AND P5, PT, R226, RZ, PT ;  /* 0x000000ffe200720c */ /* 0x000fc40003fa5070 */
[----:B------:R-:W-:-:S04]  /*2e660*/  SEL R226, R227, RZ, P3 ;  /* 0x000000ffe3e27207 */ /* 0x000fc80001800000 */
[----:B------:R-:W-:Y:S01]  /*2e670*/  ISETP.NE.U32.AND P4, PT, R226, RZ, PT ;  /* 0x000000ffe200720c */ /* 0x000fe20003f85070 */
[----:B------:R3:W-:Y:S01]  /*2e680*/  LDGSTS.E [R4+0x14000], desc[UR46][R10.64], P0 ;  /* 0x140000000a047fae */ /* 0x0007e2000812186e */
[----:B------:R-:W-:-:S05]  /*2e690*/  LOP3.LUT R2, R6, 0x26, RZ, 0xfc, !PT ;  /* 0x0000002606027812 */ /* 0x000fca00078efcff */
[----:B------:R1:W-:Y:S01]  /*2e6a0*/  LDGSTS.E [R4+0x14008], desc[UR46][R12.64], P5 ;  /* 0x140080000c047fae */ /* 0x0003e2000a92186e */
[----:B---3--:R-:W-:-:S05]  /*2e6b0*/  IMAD.WIDE R10, R252, 0x4, R18 ;  /* 0x00000004fc0a7825 */ /* 0x008fca00078e0212 */
[----:B------:R3:W-:Y:S01]  /*2e6c0*/  STL.64 [R1+0x530], R10 ;  /* 0x0005300a01007387 */ /* 0x0007e20000100a00 */
[----:B-1----:R-:W-:-:S03]  /*2e6d0*/  IMAD.WIDE R12, R252, 0x4, R14 ;  /* 0x00000004fc0c7825 */ /* 0x002fc600078e020e */
[----:B------:R-:W4:Y:S01]  /*2e6e0*/  LDL.LU.64 R18, [R1+0x588] ;  /* 0x0005880001127983 */ /* 0x000f220000300a00 */
[----:B------:R-:W-:-:S03]  /*2e6f0*/  ISETP.GE.AND P6, PT, R2, UR4, PT ;  /* 0x0000000402007c0c */ /* 0x000fc6000bfc6270 */
[----:B------:R3:W-:Y:S01]  /*2e700*/  LDGSTS.E [R4+0x16000], desc[UR46][R10.64], P4 ;  /* 0x160000000a047fae */ /* 0x0007e2000a12186e */
[----:B------:R-:W-:-:S03]  /*2e710*/  LOP3.LUT R235, R6, 0x8, RZ, 0xfc, !PT ;  /* 0x0000000806eb7812 */ /* 0x000fc600078efcff */
[----:B------:R-:W-:Y:S04]  /*2e720*/  STL.64 [R1+0x538], R12 ;  /* 0x0005380c01007387 */ /* 0x000fe80000100a00 */
[----:B------:R-:W4:Y:S01]  /*2e730*/  LDL.LU.64 R14, [R1+0x580] ;  /* 0x00058000010e7983 */ /* 0x000f220000300a00 */
[----:B---3--:R-:W-:Y:S01]  /*2e740*/  IMAD.WIDE R10, R252, 0x4, R224 ;  /* 0x00000004fc0a7825 */ /* 0x008fe200078e02e0 */
[----:B------:R-:W-:Y:S02]  /*2e750*/  SEL R227, RZ, 0x4, P6 ;  /* 0x00000004ffe37807 */ /* 0x000fe40003000000 */
[----:B------:R-:W-:Y:S02]  /*2e760*/  ISETP.GE.AND P6, PT, R235, UR4, PT ;  /* 0x00000004eb007c0c */ /* 0x000fe4000bfc6270 */
[----:B------:R1:W-:Y:S04]  /*2e770*/  STL.64 [R1+0x560], R10 ;  /* 0x0005600a01007387 */ /* 0x0003e80000100a00 */
[----:B------:R-:W3:Y:S01]  /*2e780*/  LDL.LU.64 R224, [R1+0x578] ;  /* 0x0005780001e07983 */ /* 0x000ee20000300a00 */
[----:B------:R-:W-:-:S02]  /*2e790*/  SEL R226, R227, RZ, P3 ;  /* 0x000000ffe3e27207 */ /* 0x000fc40001800000 */
[----:B------:R-:W-:Y:S02]  /*2e7a0*/  SEL R227, RZ, 0x4, P6 ;  /* 0x00000004ffe37807 */ /* 0x000fe40003000000 */
[----:B------:R-:W-:Y:S02]  /*2e7b0*/  ISETP.NE.U32.AND P0, PT, R226, RZ, PT ;  /* 0x000000ffe200720c */ /* 0x000fe40003f05070 */
[----:B------:R-:W-:-:S04]  /*2e7c0*/  SEL R226, R227, RZ, P3 ;  /* 0x000000ffe3e27207 */ /* 0x000fc80001800000 */
[----:B------:R-:W-:Y:S01]  /*2e7d0*/  ISETP.NE.U32.AND P5, PT, R226, RZ, PT ;  /* 0x000000ffe200720c */ /* 0x000fe20003fa5070 */
[----:B--2---:R-:W-:-:S06]  /*2e7e0*/  IMAD.WIDE R8, R252, 0x4, R8 ;  /* 0x00000004fc087825 */ /* 0x004fcc00078e0208 */
[----:B------:R4:W-:Y:S04]  /*2e7f0*/  LDGSTS.E [R4+0x16008], desc[UR46][R12.64], P0 ;  /* 0x160080000c047fae */ /* 0x0009e8000812186e */
[----:B------:R2:W-:Y:S04]  /*2e800*/  STL.64 [R1+0x570], R8 ;  /* 0x0005700801007387 */ /* 0x0005e80000100a00 */
[----:B------:R-:W-:Y:S04]  /*2e810*/  LDGSTS.E [R5+0x14000], desc[UR46][R10.64], P5 ;  /* 0x140000000a057fae */ /* 0x000fe8000a92186e */
[----:B-1----:R-:W3:Y:S01]  /*2e820*/  LDL.LU.64 R10, [R1+0x568] ;  /* 0x00056800010a7983 */ /* 0x002ee20000300a00 */
[----:B----4-:R-:W-:-:S05]  /*2e830*/  IMAD.WIDE R12, R252, 0x4, R230 ;  /* 0x00000004fc0c7825 */ /* 0x010fca00078e02e6 */
[----:B------:R1:W-:Y:S04]  /*2e840*/  STL.64 [R1+0x590], R12 ;  /* 0x0005900c01007387 */ /* 0x0003e80000100a00 */
[----:B------:R-:W4:Y:S01]  /*2e850*/  LDL.LU.64 R230, [R1+0x558] ;  /* 0x0005580001e67983 */ /* 0x000f220000300a00 */
[----:B------:R-:W-:-:S04]  /*2e860*/  LOP3.LUT R2, R6, 0xa, RZ, 0xfc, !PT ;  /* 0x0000000a06027812 */ /* 0x000fc800078efcff */
[----:B------:R-:W-:Y:S02]  /*2e870*/  ISETP.GE.AND P6, PT, R2, UR4, PT ;  /* 0x0000000402007c0c */ /* 0x000fe4000bfc6270 */
[----:B------:R-:W-:Y:S02]  /*2e880*/  LOP3.LUT R2, R6, 0x28, RZ, 0xfc, !PT ;  /* 0x0000002806027812 */ /* 0x000fe400078efcff */
[----:B------:R-:W-:Y:S02]  /*2e890*/  SEL R227, RZ, 0x4, P6 ;  /* 0x00000004ffe37807 */ /* 0x000fe40003000000 */
[----:B------:R-:W-:Y:S02]  /*2e8a0*/  ISETP.GE.AND P6, PT, R2, UR4, PT ;  /* 0x0000000402007c0c */ /* 0x000fe4000bfc6270 */
[----:B------:R-:W-:Y:S02]  /*2e8b0*/  LOP3.LUT R2, R6, 0x2a, RZ, 0xfc, !PT ;  /* 0x0000002a06027812 */ /* 0x000fe400078efcff */
        /* <DEDUP_REMOVED lines=12> */
[----:B--2---:R-:W-:Y:S01]  /*2e980*/  IMAD.WIDE R8, R252, 0x4, R18 ;  /* 0x00000004fc087825 */ /* 0x004fe200078e0212 */
[----:B------:R-:W-:-:S04]  /*2e990*/  ISETP.GE.AND P6, PT, R2, UR4, PT ;  /* 0x0000000402007c0c */ /* 0x000fc8000bfc6270 */
[----:B------:R3:W-:Y:S01]  /*2e9a0*/  STL.64 [R1+0x5b8], R8 ;  /* 0x0005b80801007387 */ /* 0x0007e20000100a00 */
[----:B-1----:R-:W-:Y:S01]  /*2e9b0*/  IMAD.WIDE R12, R252, 0x4, R14 ;  /* 0x00000004fc0c7825 */ /* 0x002fe200078e020e */
[----:B------:R-:W-:Y:S02]  /*2e9c0*/  LOP3.LUT R2, R6, 0xe, RZ, 0xfc, !PT ;  /* 0x0000000e06027812 */ /* 0x000fe400078efcff */
[----:B------:R-:W2:Y:S01]  /*2e9d0*/  LDL.LU.64 R18, [R1+0x548] ;  /* 0x0005480001127983 */ /* 0x000ea20000300a00 */
[----:B------:R-:W-:-:S03]  /*2e9e0*/  SEL R227, RZ, 0x4, P6 ;  /* 0x00000004ffe37807 */ /* 0x000fc60003000000 */
[----:B------:R3:W-:Y:S01]  /*2e9f0*/  LDGSTS.E [R5+0x16008], desc[UR46][R8.64], P5 ;  /* 0x1600800008057fae */ /* 0x0007e2000a92186e */
[----:B------:R-:W-:-:S03]  /*2ea00*/  ISETP.GE.AND P6, PT, R2, UR4, PT ;  /* 0x0000000402007c0c */ /* 0x000fc6000bfc6270 */
[----:B------:R1:W-:Y:S04]  /*2ea10*/  STL.64 [R1+0x5c0], R12 ;  /* 0x0005c00c01007387 */ /* 0x0003e80000100a00 */
[----:B------:R-:W2:Y:S01]  /*2ea20*/  LDL.LU.64 R14, [R1+0x540] ;  /* 0x00054000010e7983 */ /* 0x000ea20000300a00 */
[----:B---3--:R-:W-:Y:S01]  /*2ea30*/  IMAD.WIDE R8, R252, 0x4, R224 ;  /* 0x00000004fc087825 */ /* 0x008fe200078e02e0 */
[----:B------:R-:W-:Y:S02]  /*2ea40*/  SEL R226, R227, RZ, P3 ;  /* 0x000000ffe3e27207 */ /* 0x000fe40001800000 */
[----:B------:R-:W-:Y:S02]  /*2ea50*/  SEL R227, RZ, 0x4, P6 ;  /* 0x00000004ffe37807 */ /* 0x000fe40003000000 */
[----:B------:R4:W-:Y:S04]  /*2ea60*/  STL.64 [R1+0x5c8], R8 ;  /* 0x0005c80801007387 */ /* 0x0009e80000100a00 */
[----:B------:R-:W3:Y:S01]  /*2ea70*/  LDL.LU.64 R224, [R1+0x520] ;  /* 0x0005200001e07983 */ /* 0x000ee20000300a00 */
[----:B------:R-:W-:-:S02]  /*2ea80*/  ISETP.NE.U32.AND P4, PT, R226, RZ, PT ;  /* 0x000000ffe200720c */ /* 0x000fc40003f85070 */
[----:B------:R-:W-:-:S04]  /*2ea90*/  SEL R226, R227, RZ, P3 ;  /* 0x000000ffe3e27207 */ /* 0x000fc80001800000 */
[----:B------:R-:W-:-:S07]  /*2eaa0*/  ISETP.NE.U32.AND P0, PT, R226, RZ, PT ;  /* 0x000000ffe200720c */ /* 0x000fce0003f05070 */
[----:B------:R-:W-:Y:S06]  /*2eab0*/  LDGSTS.E [R7+0x14000], desc[UR46][R12.64], P4 ;  /* 0x140000000c077fae */ /* 0x000fec000a12186e */
[----:B------:R4:W-:Y:S01]  /*2eac0*/  LDGSTS.E [R7+0x14008], desc[UR46][R8.64], P0 ;  /* 0x1400800008077fae */ /* 0x0009e2000812186e */
[----:B------:R-:W-:-:S05]  /*2ead0*/  IMAD.WIDE R10, R252, 0x4, R10 ;  /* 0x00000004fc0a7825 */ /* 0x000fca00078e020a */
[----:B------:R2:W-:Y:S04]  /*2eae0*/  STL.64 [R1+0x5d8], R10 ;  /* 0x0005d80a01007387 */ /* 0x0005e80000100a00 */
        /* <DEDUP_REMOVED lines=21> */
[----:B------:R-:W-:Y:S01]  /*2ec40*/  LDGSTS.E [R7+0x16008], desc[UR46][R8.64], P4 ;  /* 0x1600800008077fae */ /* 0x000fe2000a12186e */
[----:B--2---:R-:W-:Y:S01]  /*2ec50*/  IMAD.WIDE R10, R252, 0x4, R18 ;  /* 0x00000004fc0a7825 */ /* 0x004fe200078e0212 */
[----:B------:R-:W-:-:S04]  /*2ec60*/  ISETP.GE.AND P6, PT, R2, UR4, PT ;  /* 0x0000000402007c0c */ /* 0x000fc8000bfc6270 */
[----:B------:R3:W-:Y:S01]  /*2ec70*/  STL.64 [R1+0x608], R10 ;  /* 0x0006080a01007387 */ /* 0x0007e20000100a00 */
[----:B------:R-:W-:-:S03]  /*2ec80*/  LOP3.LUT R2, R6, 0x30, RZ, 0xfc, !PT ;  /* 0x0000003006027812 */ /* 0x000fc600078efcff */
[----:B-1----:R-:W2:Y:S01]  /*2ec90*/  LDL.LU.64 R8, [R1+0x4c0] ;  /* 0x0004c00001087983 */ /* 0x002ea20000300a00 */
[----:B------:R-:W-:-:S03]  /*2eca0*/  IMAD.WIDE R16, R252, 0x4, R14 ;  /* 0x00000004fc107825 */ /* 0x000fc600078e020e */
[----:B------:R3:W-:Y:S01]  /*2ecb0*/  LDGSTS.E [R244+0x14000], desc[UR46][R10.64], P0 ;  /* 0x140000000af47fae */ /* 0x0007e2000812186e */
[----:B------:R-:W-:-:S03]  /*2ecc0*/  SEL R227, RZ, 0x4, P6 ;  /* 0x00000004ffe37807 */ /* 0x000fc60003000000 */
[----:B------:R-:W-:Y:S01]  /*2ecd0*/  STL.64 [R1+0x600], R16 ;  /* 0x0006001001007387 */ /* 0x000fe20000100a00 */
[----:B------:R-:W-:-:S03]  /*2ece0*/  ISETP.GE.AND P6, PT, R2, UR4, PT ;  /* 0x0000000402007c0c */ /* 0x000fc6000bfc6270 */
[----:B------:R-:W2:Y:S01]  /*2ecf0*/  LDL.LU.64 R18, [R1+0x3c8] ;  /* 0x0003c80001127983 */ /* 0x000ea20000300a00 */
[----:B---3--:R-:W-:-:S03]  /*2ed00*/  IMAD.WIDE R10, R252, 0x4, R224 ;  /* 0x00000004fc0a7825 */ /* 0x008fc600078e02e0 */
[----:B------:R-:W3:Y:S01]  /*2ed10*/  LDL.LU.64 R14, [R1+0x4b8] ;  /* 0x0004b800010e7983 */ /* 0x000ee20000300a00 */
[----:B------:R-:W-:-:S03]  /*2ed20*/  SEL R226, R227, RZ, P3 ;  /* 0x000000ffe3e27207 */ /* 0x000fc60001800000 */
[----:B------:R4:W-:Y:S01]  /*2ed30*/  STL.64 [R1+0x5e8], R10 ;  /* 0x0005e80a01007387 */ /* 0x0009e20000100a00 */
[----:B------:R-:W-:-:S03]  /*2ed40*/  SEL R227, RZ, 0x4, P6 ;  /* 0x00000004ffe37807 */ /* 0x000fc60003000000 */
[----:B------:R-:W3:Y:S01]  /*2ed50*/  LDL.LU.64 R224, [R1+0x4b0] ;  /* 0x0004b00001e07983 */ /* 0x000ee20000300a00 */
[----:B------:R-:W-:Y:S02]  /*2ed60*/  ISETP.NE.U32.AND P5, PT, R226, RZ, PT ;  /* 0x000000ffe200720c */ /* 0x000fe40003fa5070 */
[----:B------:R-:W-:-:S04]  /*2ed70*/  SEL R226, R227, RZ, P3 ;  /* 0x000000ffe3e27207 */ /* 0x000fc80001800000 */
[----:B------:R-:W-:-:S07]  /*2ed80*/  ISETP.NE.U32.AND P4, PT, R226, RZ, PT ;  /* 0x000000ffe200720c */ /* 0x000fce0003f85070 */
[----:B------:R-:W-:Y:S06]  /*2ed90*/  LDGSTS.E [R244+0x14008], desc[UR46][R16.64], P5 ;  /* 0x1400800010f47fae */ /* 0x000fec000a92186e */
[----:B------:R4:W-:Y:S01]  /*2eda0*/  LDGSTS.E [R244+0x16000], desc[UR46][R10.64], P4 ;  /* 0x160000000af47fae */ /* 0x0009e2000a12186e */
[----:B------:R-:W-:-:S05]  /*2edb0*/  IMAD.WIDE R12, R252, 0x4, R12 ;  /* 0x00000004fc0c7825 */ /* 0x000fca00078e020c */
[----:B------:R-:W-:Y:S01]  /*2edc0*/  STL.64 [R1+0x618], R12 ;  /* 0x0006180c01007387 */ /* 0x000fe20000100a00 */
        /* <DEDUP_REMOVED lines=16> */
[----:B------:R-:W-:Y:S02]  /*2eed0*/  SEL R226, R227, RZ, P3 ;  /* 0x000000ffe3e27207 */ /* 0x000fe40001800000 */
[----:B------:R-:W-:Y:S02]  /*2eee0*/  LOP3.LUT R2, R6, 0x34, RZ, 0xfc, !PT ;  /* 0x0000003406027812 */ /* 0x000fe400078efcff */
[----:B------:R-:W-:Y:S01]  /*2eef0*/  ISETP.NE.U32.AND P4, PT, R226, RZ, PT ;  /* 0x000000ffe200720c */ /* 0x000fe20003f85070 */
[----:B------:R1:W-:Y:S01]  /*2ef00*/  LDGSTS.E [R244+0x16008], desc[UR46][R12.64], P0 ;  /* 0x160080000cf47fae */ /* 0x0003e2000812186e */
[----:B------:R-:W-:Y:S02]  /*2ef10*/  ISETP.GE.AND P6, PT, R2, UR4, PT ;  /* 0x0000000402007c0c */ /* 0x000fe4000bfc6270 */
[----:B------:R-:W-:Y:S02]  /*2ef20*/  LOP3.LUT R2, R6, 0x36, RZ, 0xfc, !PT ;  /* 0x0000003606027812 */ /* 0x000fe400078efcff */
[----:B------:R-:W-:Y:S01]  /*2ef30*/  SEL R227, RZ, 0x4, P6 ;  /* 0x00000004ffe37807 */ /* 0x000fe20003000000 */
[----:B------:R-:W-:Y:S01]  /*2ef40*/  LDGSTS.E [R245+0x14000], desc[UR46][R10.64], P5 ;  /* 0x140000000af57fae */ /* 0x000fe2000a92186e */
[----:B--2---:R-:W-:Y:S01]  /*2ef50*/  IMAD.WIDE R8, R252, 0x4, R8 ;  /* 0x00000004fc087825 */ /* 0x004fe200078e0208 */
[----:B------:R-:W-:-:S04]  /*2ef60*/  ISETP.GE.AND P6, PT, R2, UR4, PT ;  /* 0x0000000402007c0c */ /* 0x000fc8000bfc6270 */
[----:B------:R2:W-:Y:S01]  /*2ef70*/  STL.64 [R1+0x638], R8 ;  /* 0x0006380801007387 */ /* 0x0005e20000100a00 */
[----:B------:R-:W-:-:S03]  /*2ef80*/  LOP3.LUT R2, R6, 0x18, RZ, 0xfc, !PT ;  /* 0x0000001806027812 */ /* 0x000fc600078efcff */
[----:B-1----:R-:W4:Y:S01]  /*2ef90*/  LDL.LU.64 R10, [R1+0x368] ;  /* 0x00036800010a7983 */ /* 0x002f220000300a00 */
[C---:B------:R-:W-:Y:S01]  /*2efa0*/  IMAD.WIDE R12, R252.reuse, 0x4, R18 ;  /* 0x00000004fc0c7825 */ /* 0x040fe200078e0212 */
[----:B------:R-:W-:Y:S02]  /*2efb0*/  SEL R227, R227, RZ, P3 ;  /* 0x000000ffe3e37207 */ /* 0x000fe40001800000 */
[----:B------:R-:W-:Y:S01]  /*2efc0*/  LDGSTS.E [R245+0x14008], desc[UR46][R8.64], P4 ;  /* 0x1400800008f57fae */ /* 0x000fe2000a12186e */
[----:B---3--:R-:W-:-:S03]  /*2efd0*/  IMAD.WIDE R14, R252, 0x4, R14 ;  /* 0x00000004fc0e7825 */ /* 0x008fc600078e020e */
[----:B------:R-:W-:Y:S01]  /*2efe0*/  STL.64 [R1+0x628], R12 ;  /* 0x0006280c01007387 */ /* 0x000fe20000100a00 */
[----:B------:R-:W-:Y:S02]  /*2eff0*/  SEL R226, RZ, 0x4, P6 ;  /* 0x00000004ffe27807 */ /* 0x000fe40003000000 */
[----:B------:R-:W-:Y:S01]  /*2f000*/  ISETP.GE.AND P6, PT, R2, UR4, PT ;  /* 0x0000000402007c0c */ /* 0x000fe2000bfc6270 */
[----:B------:R1:W-:Y:S01]  /*2f010*/  STL.64 [R1+0x678], R14 ;  /* 0x0006780e01007387 */ /* 0x0003e20000100a00 */
[----:B------:R-:W-:-:S03]  /*2f020*/  IMAD.WIDE R16, R252, 0x4, R224 ;  /* 0x00000004fc107825 */ /* 0x000fc600078e02e0 */
[----:B--2---:R-:W2:Y:S01]  /*2f030*/  LDL.LU.64 R8, [R1+0x350] ;  /* 0x0003500001087983 */ /* 0x004ea20000300a00 */
[----:B------:R-:W-:Y:S02]  /*2f040*/  ISETP.NE.U32.AND P0, PT, R227, RZ, PT ;  /* 0x000000ffe300720c */ /* 0x000fe40003f05070 */
[----:B------:R-:W-:Y:S01]  /*2f050*/  SEL R227, R226, RZ, P3 ;  /* 0x000000ffe2e37207 */ /* 0x000fe20001800000 */
[----:B------:R-:W-:Y:S01]  /*2f060*/  STL.64 [R1+0x668], R16 ;  /* 0x0006681001007387 */ /* 0x000fe20000100a00 */
[----:B------:R-:W-:Y:S02]  /*2f070*/  LOP3.LUT R234, R6, 0x1a, RZ, 0xfc, !PT ;  /* 0x0000001a06ea7812 */ /* 0x000fe400078efcff */
[----:B------:R-:W-:Y:S01]  /*2f080*/  SEL R226, RZ, 0x4, P6 ;  /* 0x00000004ffe27807 */ /* 0x000fe20003000000 */
[----:B------:R-:W3:Y:S01]  /*2f090*/  LDL.LU.64 R18, [R1+0x398] ;  /* 0x0003980001127983 */ /* 0x000ee20000300a00 */
[----:B------:R-:W-:Y:S02]  /*2f0a0*/  ISETP.GE.AND P6, PT, R234, UR4, PT ;  /* 0x00000004ea007c0c */ /* 0x000fe4000bfc6270 */
[----:B------:R-:W-:-:S02]  /*2f0b0*/  SEL R226, R226, RZ, P3 ;  /* 0x000000ffe2e27207 */ /* 0x000fc40001800000 */
[----:B------:R-:W-:Y:S01]  /*2f0c0*/  ISETP.NE.U32.AND P5, PT, R227, RZ, PT ;  /* 0x000000ffe300720c */ /* 0x000fe20003fa5070 */
[----:B------:R-:W-:Y:S01]  /*2f0d0*/  LDGSTS.E [R245+0x16000], desc[UR46][R14.64], P0 ;  /* 0x160000000ef57fae */ /* 0x000fe2000812186e */
[----:B------:R-:W-:Y:S02]  /*2f0e0*/  SEL R227, RZ, 0x4, P6 ;  /* 0x00000004ffe37807 */ /* 0x000fe40003000000 */
[----:B------:R-:W-:Y:S01]  /*2f0f0*/  ISETP.NE.U32.AND P6, PT, R226, RZ, PT ;  /* 0x000000ffe200720c */ /* 0x000fe20003fc5070 */
[----:B-1----:R-:W3:Y:S04]  /*2f100*/  LDL.LU.64 R14, [R1+0x380] ;  /* 0x00038000010e7983 */ /* 0x002ee80000300a00 */
[----:B------:R-:W3:Y:S04]  /*2f110*/  LDL.LU.64 R224, [R1+0x338] ;  /* 0x0003380001e07983 */ /* 0x000ee80000300a00 */
[----:B------:R-:W-:Y:S04]  /*2f120*/  LDGSTS.E [R245+0x16008], desc[UR46][R16.64], P5 ;  /* 0x1600800010f57fae */ /* 0x000fe8000a92186e */
[----:B------:R4:W-:Y:S02]  /*2f130*/  LDGSTS.E [R246+0x14000], desc[UR46][R12.64], P6 ;  /* 0x140000000cf67fae */ /* 0x0009e4000b12186e */
[----:B----4-:R-:W-:-:S05]  /*2f140*/  IMAD.WIDE R12, R252, 0x4, R230 ;  /* 0x00000004fc0c7825 */ /* 0x010fca00078e02e6 */
[----:B------:R2:W-:Y:S04]  /*2f150*/  STL.64 [R1+0x5f8], R12 ;  /* 0x0005f80c01007387 */ /* 0x0005e80000100a00 */
[----:B------:R-:W4:Y:S01]  /*2f160*/  LDL.LU.64 R230, [R1+0x320] ;  /* 0x0003200001e67983 */ /* 0x000f220000300a00 */
[----:B------:R-:W-:-:S04]  /*2f170*/  LOP3.LUT R2, R6, 0x38, RZ, 0xfc, !PT ;  /* 0x0000003806027812 */ /* 0x000fc800078efcff */
[----:B------:R-:W-:Y:S02]  /*2f180*/  ISETP.GE.AND P4, PT, R2, UR4, PT ;  /* 0x0000000402007c0c */ /* 0x000fe4000bf86270 */
[----:B------:R-:W-:Y:S02]  /*2f190*/  LOP3.LUT R2, R6, 0x3a, RZ, 0xfc, !PT ;  /* 0x0000003a06027812 */ /* 0x000fe400078efcff */
[----:B------:R-:W-:Y:S02]  /*2f1a0*/  SEL R226, RZ, 0x4, P4 ;  /* 0x00000004ffe27807 */ /* 0x000fe40002000000 */
[----:B------:R-:W-:Y:S02]  /*2f1b0*/  SEL R227, R227, RZ, P3 ;  /* 0x000000ffe3e37207 */ /* 0x000fe40001800000 */
[----:B------:R-:W-:Y:S02]  /*2f1c0*/  ISETP.GE.AND P4, PT, R2, UR4, PT ;  /* 0x0000000402007c0c */ /* 0x000fe4000bf86270 */
[----:B------:R-:W-:-:S02]  /*2f1d0*/  LOP3.LUT R234, R6, 0x1c, RZ, 0xfc, !PT ;  /* 0x0000001c06ea7812 */ /* 0x000fc400078efcff */
[----:B------:R-:W-:Y:S02]  /*2f1e0*/  LOP3.LUT R2, R6, 0x1e, RZ, 0xfc, !PT ;  /* 0x0000001e06027812 */ /* 0x000fe400078efcff */
[----:B------:R-:W-:Y:S02]  /*2f1f0*/  ISETP.NE.U32.AND P0, PT, R227, RZ, PT ;  /* 0x000000ffe300720c */ /* 0x000fe40003f05070 */
[----:B------:R-:W-:Y:S02]  /*2f200*/  SEL R226, R226, RZ, P3 ;  /* 0x000000ffe2e27207 */ /* 0x000fe40001800000 */
[----:B------:R-:W-:Y:S02]  /*2f210*/  SEL R227, RZ, 0x4, P4 ;  /* 0x00000004ffe37807 */ /* 0x000fe40002000000 */
[----:B------:R-:W-:Y:S02]  /*2f220*/  ISETP.GE.AND P6, PT, R234, UR4, PT ;  /* 0x00000004ea007c0c */ /* 0x000fe4000bfc6270 */
[----:B------:R-:W-:-:S02]  /*2f230*/  ISETP.GE.AND P4, PT, R2, UR4, PT ;  /* 0x0000000402007c0c */ /* 0x000fc4000bf86270 */
[----:B------:R-:W-:Y:S02]  /*2f240*/  LOP3.LUT R2, R6, 0x3c, RZ, 0xfc, !PT ;  /* 0x0000003c06027812 */ /* 0x000fe400078efcff */
[----:B------:R-:W-:Y:S01]  /*2f250*/  ISETP.NE.U32.AND P5, PT, R226, RZ, PT ;  /* 0x000000ffe200720c */ /* 0x000fe20003fa5070 */
[----:B------:R2:W-:Y:S01]  /*2f260*/  LDGSTS.E [R246+0x14008], desc[UR46][R12.64], P0 ;  /* 0x140080000cf67fae */ /* 0x0005e2000812186e */
[----:B------:R-:W-:Y:S02]  /*2f270*/  SEL R227, R227, RZ, P3 ;  /* 0x000000ffe3e37207 */ /* 0x000fe40001800000 */
[----:B------:R-:W-:Y:S02]  /*2f280*/  SEL R226, RZ, 0x4, P6 ;  /* 0x00000004ffe27807 */ /* 0x000fe40003000000 */
[----:B------:R-:W-:Y:S02]  /*2f290*/  ISETP.GE.AND P6, PT, R2, UR4, PT ;  /* 0x0000000402007c0c */ /* 0x000fe4000bfc6270 */
[----:B------:R-:W-:-:S02]  /*2f2a0*/  LOP3.LUT R2, R6, 0x3e, RZ, 0xfc, !PT ;  /* 0x0000003e06027812 */ /* 0x000fc400078efcff */
[----:B------:R-:W-:Y:S02]  /*2f2b0*/  SEL R238, RZ, 0x4, P4 ;  /* 0x00000004ffee7807 */ /* 0x000fe40002000000 */
[----:B------:R-:W-:Y:S02]  /*2f2c0*/  ISETP.NE.U32.AND P4, PT, R227, RZ, PT ;  /* 0x000000ffe300720c */ /* 0x000fe40003f85070 */
[----:B------:R-:W-:Y:S02]  /*2f2d0*/  SEL R227, R226, RZ, P3 ;  /* 0x000000ffe2e37207 */ /* 0x000fe40001800000 */
[----:B------:R-:W-:Y:S02]  /*2f2e0*/  SEL R226, RZ, 0x4, P6 ;  /* 0x00000004ffe27807 */ /* 0x000fe40003000000 */
[----:B------:R-:W-:Y:S02]  /*2f2f0*/  ISETP.GE.AND P6, PT, R2, UR4, PT ;  /* 0x0000000402007c0c */ /* 0x000fe4000bfc6270 */
[----:B------:R-:W1:Y:S01]  /*2f300*/  S2R R2, SR_TID.X ;  /* 0x0000000000027919 */ /* 0x000e620000002100 */
[----:B------:R-:W-:Y:S01]  /*2f310*/  IMAD.WIDE R10, R252, 0x4, R10 ;  /* 0x00000004fc0a7825 */ /* 0x000fe200078e020a */
[----:B------:R-:W-:-:S02]  /*2f320*/  ISETP.NE.U32.AND P0, PT, R227, RZ, PT ;  /* 0x000000ffe300720c */ /* 0x000fc40003f05070 */
[----:B------:R-:W-:Y:S02]  /*2f330*/  SEL R227, R238, RZ, P3 ;  /* 0x000000ffeee37207 */ /* 0x000fe40001800000 */
[----:B------:R3:W-:Y:S01]  /*2f340*/  LDGSTS.E [R246+0x16000], desc[UR46][R10.64], P5 ;  /* 0x160000000af67fae */ /* 0x0007e2000a92186e */
[----:B------:R-:W-:Y:S02]  /*2f350*/  SEL R226, R226, RZ, P3 ;  /* 0x000000ffe2e27207 */ /* 0x000fe40001800000 */
[----:B------:R-:W-:Y:S01]  /*2f360*/  ISETP.NE.U32.AND P5, PT, R227, RZ, PT ;  /* 0x000000ffe300720c */ /* 0x000fe20003fa5070 */
[----:B------:R3:W-:Y:S01]  /*2f370*/  STL.64 [R1+0x660], R10 ;  /* 0x0006600a01007387 */ /* 0x0007e20000100a00 */
[----:B------:R-:W-:Y:S01]  /*2f380*/  SEL R227, RZ, 0x4, P6 ;  /* 0x00000004ffe37807 */ /* 0x000fe20003000000 */
[----:B--2---:R-:W-:Y:S01]  /*2f390*/  IMAD.WIDE R12, R252, 0x4, R8 ;  /* 0x00000004fc0c7825 */ /* 0x004fe200078e0208 */
[----:B------:R-:W-:Y:S02]  /*2f3a0*/  ISETP.NE.U32.AND P6, PT, R226, RZ, PT ;  /* 0x000000ffe200720c */ /* 0x000fe40003fc5070 */
[----:B------:R-:W-:-:S02]  /*2f3b0*/  SEL R226, R227, RZ, P3 ;  /* 0x000000ffe3e27207 */ /* 0x000fc40001800000 */
[----:B------:R-:W-:Y:S01]  /*2f3c0*/  LDGSTS.E [R246+0x16008], desc[UR46][R12.64], P4 ;  /* 0x160080000cf67fae */ /* 0x000fe2000a12186e */
[----:B---3--:R-:W-:-:S05]  /*2f3d0*/  IMAD.WIDE R10, R252, 0x4, R18 ;  /* 0x00000004fc0a7825 */ /* 0x008fca00078e0212 */
[----:B------:R2:W-:Y:S01]  /*2f3e0*/  LDGSTS.E [R247+0x14000], desc[UR46][R10.64], P0 ;  /* 0x140000000af77fae */ /* 0x0005e2000812186e */
[----:B-1----:R-:W-:-:S04]  /*2f3f0*/  LOP3.LUT R2, R2, 0x3f, RZ, 0xc0, !PT ;  /* 0x0000003f02027812 */ /* 0x002fc800078ec0ff */
[----:B------:R-:W-:Y:S02]  /*2f400*/  ISETP.GE.AND P4, PT, R2, UR4, PT ;  /* 0x0000000402007c0c */ /* 0x000fe4000bf86270 */
[----:B------:R-:W-:Y:S02]  /*2f410*/  ISETP.NE.U32.AND P0, PT, R226, RZ, PT ;  /* 0x000000ffe200720c */ /* 0x000fe40003f05070 */
[----:B------:R-:W-:Y:S02]  /*2f420*/  SEL R226, RZ, 0x4, P4 ;  /* 0x00000004ffe27807 */ /* 0x000fe40002000000 */
[----:B------:R-:W-:Y:S02]  /*2f430*/  ISETP.GE.AND P4, PT, R235, UR7, PT ;  /* 0x00000007eb007c0c */ /* 0x000fe4000bf86270 */
[----:B------:R-:W1:Y:S01]  /*2f440*/  LDC R235, c[0x0][0x230] ;  /* 0x00008c00ffeb7b82 */ /* 0x000e620000000800 */
[----:B------:R-:W-:Y:S01]  /*2f450*/  STL.64 [R1+0x658], R12 ;  /* 0x0006580c01007387 */ /* 0x000fe20000100a00 */
[----:B------:R-:W-:-:S03]  /*2f460*/  IMAD.WIDE R8, R252, 0x4, R14 ;  /* 0x00000004fc087825 */ /* 0x000fc600078e020e */
[----:B------:R2:W-:Y:S04]  /*2f470*/  STL.64 [R1+0x3b0], R10 ;  /* 0x0003b00a01007387 */ /* 0x0005e80000100a00 */
[----:B------:R4:W-:Y:S04]  /*2f480*/  STL.64 [R1+0x350], R8 ;  /* 0x0003500801007387 */ /* 0x0009e80000100a00 */
[----:B------:R-:W3:Y:S01]  /*2f490*/  LDL.LU.64 R14, [R1+0x308] ;  /* 0x00030800010e7983 */ /* 0x000ee20000300a00 */
[----:B--2---:R-:W-:-:S03]  /*2f4a0*/  IMAD.WIDE R10, R252, 0x4, R224 ;  /* 0x00000004fc0a7825 */ /* 0x004fc600078e02e0 */
[----:B------:R4:W-:Y:S01]  /*2f4b0*/  LDGSTS.E [R247+0x14008], desc[UR46][R8.64], P5 ;  /* 0x1400800008f77fae */ /* 0x0009e2000a92186e */
[----:B------:R-:W-:-:S03]  /*2f4c0*/  ISETP.GE.AND P5, PT, R3, UR7, PT ;  /* 0x0000000703007c0c */ /* 0x000fc6000bfa6270 */
[----:B------:R2:W-:Y:S04]  /*2f4d0*/  STL.64 [R1+0x620], R10 ;  /* 0x0006200a01007387 */ /* 0x0005e80000100a00 */
[----:B------:R-:W3:Y:S04]  /*2f4e0*/  LDL.LU.64 R224, [R1+0x2f0] ;  /* 0x0002f00001e07983 */ /* 0x000ee80000300a00 */
[----:B------:R-:W3:Y:S01]  /*2f4f0*/  LDL.LU.64 R2, [R1+0x2d8] ;  /* 0x0002d80001027983 */ /* 0x000ee20000300a00 */
[----:B------:R-:W-:Y:S01]  /*2f500*/  SEL R226, R226, RZ, P3 ;  /* 0x000000ffe2e27207 */ /* 0x000fe20001800000 */
[----:B-1----:R-:W-:-:S02]  /*2f510*/  VIADD R235, R235, 0x3f ;  /* 0x0000003febeb7836 */ /* 0x002fc40000000000 */
[----:B------:R-:W-:Y:S01]  /*2f520*/  LDGSTS.E [R247+0x16000], desc[UR46][R10.64], P6 ;  /* 0x160000000af77fae */ /* 0x000fe2000b12186e */
[----:B------:R-:W-:Y:S02]  /*2f530*/  ISETP.GE.AND P6, PT, R6, UR7, PT ;  /* 0x0000000706007c0c */ /* 0x000fe4000bfc6270 */
[----:B------:R-:W-:Y:S02]  /*2f540*/  ISETP.NE.U32.AND P3, PT, R226, RZ, PT ;  /* 0x000000ffe200720c */ /* 0x000fe40003f65070 */
[----:B------:R-:W-:Y:S02]  /*2f550*/  SEL R226, RZ, 0x4, P1 ;  /* 0x00000004ffe27807 */ /* 0x000fe40000800000 */
[----:B------:R-:W-:Y:S02]  /*2f560*/  ISETP.GT.AND P1, PT, R235, 0x1bf, PT ;  /* 0x000001bfeb00780c */ /* 0x000fe40003f24270 */
[----:B------:R-:W-:Y:S02]  /*2f570*/  SEL R227, RZ, 0x4, P6 ;  /* 0x00000004ffe37807 */ /* 0x000fe40003000000 */
[----:B------:R-:W-:Y:S01]  /*2f580*/  ISETP.GE.AND P6, PT, R240, UR7, PT ;  /* 0x00000007f0007c0c */ /* 0x000fe2000bfc6270 */
[----:B----4-:R-:W-:-:S05]  /*2f590*/  IMAD.WIDE R8, R252, 0x4, R230 ;  /* 0x00000004fc087825 */ /* 0x010fca00078e02e6 */
[----:B------:R1:W-:Y:S04]  /*2f5a0*/  STL.64 [R1+0x648], R8 ;  /* 0x0006480801007387 */ /* 0x0003e80000100a00 */
[----:B------:R-:W-:Y:S04]  /*2f5b0*/  STL.64 [R1+0x1150], R246 ;  /* 0x001150f601007387 */ /* 0x000fe80000100a00 */
[----:B------:R-:W4:Y:S04]  /*2f5c0*/  LDL.LU.64 R12, [R1+0x2c0] ;  /* 0x0002c000010c7983 */ /* 0x000f280000300a00 */
[----:B--2---:R-:W2:Y:S04]  /*2f5d0*/  LDL.LU.64 R10, [R1+0x2a8] ;  /* 0x0002a800010a7983 */ /* 0x004ea80000300a00 */
[----:B------:R1:W-:Y:S01]  /*2f5e0*/  LDGSTS.E [R247+0x16008], desc[UR46][R8.64], P0 ;  /* 0x1600800008f77fae */ /* 0x0003e2000812186e */
[----:B------:R-:W-:-:S03]  /*2f5f0*/  ISETP.GE.AND P0, PT, R241, UR7, PT ;  /* 0x00000007f1007c0c */ /* 0x000fc6000bf06270 */
[----:B------:R-:W2:Y:S04]  /*2f600*/  LDL.LU.64 R230, [R1+0x290] ;  /* 0x0002900001e67983 */ /* 0x000ea80000300a00 */
[----:B------:R-:W2:Y:S04]  /*2f610*/  LDL.LU.64 R234, [R1+0x268] ;  /* 0x0002680001ea7983 */ /* 0x000ea80000300a00 */
[----:B------:R-:W2:Y:S01]  /*2f620*/  LDL.LU.64 R240, [R1+0x250] ;  /* 0x0002500001f07983 */ /* 0x000ea20000300a00 */
[----:B------:R-:W-:Y:S01]  /*2f630*/  SEL R227, R227, RZ, P1 ;  /* 0x000000ffe3e37207 */ /* 0x000fe20000800000 */
[----:B------:R-:W-:-:S02]  /*2f640*/  VIADD R243, R248, 0x100000 ;  /* 0x00100000f8f37836 */ /* 0x000fc40000000000 */
[C---:B------:R-:W-:Y:S01]  /*2f650*/  VIADD R242, R248.reuse, 0x100000 ;  /* 0x00100000f8f27836 */ /* 0x040fe20000000000 */
[----:B------:R-:W-:Y:S01]  /*2f660*/  SEL R0, RZ, 0x4, P0 ;  /* 0x00000004ff007807 */ /* 0x000fe20000000000 */
[----:B------:R-:W0:Y:S01]  /*2f670*/  LDGDEPBAR ;  /* 0x00000000000079af */ /* 0x000e220000000000 */
[----:B------:R-:W-:Y:S02]  /*2f680*/  ISETP.NE.U32.AND P0, PT, R227, RZ, PT ;  /* 0x000000ffe300720c */ /* 0x000fe40003f05070 */
[----:B------:R-:W-:Y:S02]  /*2f690*/  IADD3 R227, R248, 0x100000, RZ ;  /* 0x00100000f8e37810 */ /* 0x000fe40007ffe0ff */
[----:B------:R-:W-:Y:S02]  /*2f6a0*/  SEL R226, R226, RZ, P1 ;  /* 0x000000ffe2e27207 */ /* 0x000fe40000800000 */
[----:B------:R-:W-:Y:S02]  /*2f6b0*/  SEL R238, RZ, 0x4, P6 ;  /* 0x00000004ffee7807 */ /* 0x000fe40003000000 */
[----:B------:R-:W-:-:S02]  /*2f6c0*/  ISETP.NE.U32.AND P6, PT, R226, RZ, PT ;  /* 0x000000ffe200720c */ /* 0x000fc40003fc5070 */
[----:B------:R-:W-:Y:S01]  /*2f6d0*/  SEL R226, R238, RZ, P1 ;  /* 0x000000ffeee27207 */ /* 0x000fe20000800000 */
[----:B------:R-:W-:Y:S02]  /*2f6e0*/  VIADD R238, R248, 0x100000 ;  /* 0x00100000f8ee7836 */ /* 0x000fe40000000000 */
[----:B---3--:R-:W-:-:S05]  /*2f6f0*/  IMAD.WIDE R14, R239, 0x4, R14 ;  /* 0x00000004ef0e7825 */ /* 0x008fca00078e020e */
[----:B------:R-:W-:Y:S04]  /*2f700*/  STL.64 [R1+0x680], R14 ;  /* 0x0006800e01007387 */ /* 0x000fe80000100a00 */
[----:B------:R-:W-:Y:S01]  /*2f710*/  LDGSTS.E [R243+-0x60000], desc[UR46][R14.64], P3 ;  /* 0xa00000000ef37fae */ /* 0x000fe2000992186e */
[----:B-1----:R-:W-:-:S04]  /*2f720*/  IMAD.WIDE R8, R239, 0x4, R224 ;  /* 0x00000004ef087825 */ /* 0x002fc800078e02e0 */
[C---:B------:R-:W-:Y:S01]  /*2f730*/  IMAD.WIDE R2, R239.reuse, 0x4, R2 ;  /* 0x00000004ef027825 */ /* 0x040fe200078e0202 */
[----:B------:R1:W-:Y:S04]  /*2f740*/  STL.64 [R1+0x688], R8 ;  /* 0x0006880801007387 */ /* 0x0003e80000100a00 */
[----:B------:R3:W-:Y:S04]  /*2f750*/  STL.64 [R1+0x698], R2 ;  /* 0x0006980201007387 */ /* 0x0007e80000100a00 */
[----:B------:R-:W-:Y:S04]  /*2f760*/  LDGSTS.E [R242+-0x5fc00], desc[UR46][R8.64], P3 ;  /* 0xa040000008f27fae */ /* 0x000fe8000992186e */
[----:B------:R-:W2:Y:S04]  /*2f770*/  LDL.LU.64 R18, [R1+0x248] ;  /* 0x0002480001127983 */ /* 0x000ea80000300a00 */
[----:B------:R-:W-:Y:S04]  /*2f780*/  LDGSTS.E [R227+-0x5f800], desc[UR46][R2.64], P3 ;  /* 0xa080000002e37fae */ /* 0x000fe8000992186e */
[----:B-1----:R-:W2:Y:S04]  /*2f790*/  LDL.LU.64 R8, [R1+0x230] ;  /* 0x0002300001087983 */ /* 0x002ea80000300a00 */
[----:B------:R-:W2:Y:S04]  /*2f7a0*/  LDL.LU.64 R14, [R1+0x218] ;  /* 0x00021800010e7983 */ /* 0x000ea80000300a00 */
[----:B------:R-:W2:Y:S04]  /*2f7b0*/  LDL.LU.64 R224, [R1+0x200] ;  /* 0x0002000001e07983 */ /* 0x000ea80000300a00 */
[----:B---3--:R-:W3:Y:S01]  /*2f7c0*/  LDL.LU.64 R2, [R1+0x1e8] ;  /* 0x0001e80001027983 */ /* 0x008ee20000300a00 */
[----:B----4-:R-:W-:-:S04]  /*2f7d0*/  IMAD.WIDE R28, R239, 0x4, R12 ;  /* 0x00000004ef1c7825 */ /* 0x010fc800078e020c */
[C---:B--2---:R-:W-:Y:S01]  /*2f7e0*/  IMAD.WIDE R20, R239.reuse, 0x4, R10 ;  /* 0x00000004ef147825 */ /* 0x044fe200078e020a */
[----:B------:R-:W-:Y:S03]  /*2f7f0*/  STL.64 [R1+0x6a0], R28 ;  /* 0x0006a01c01007387 */ /* 0x000fe60000100a00 */
[C---:B------:R-:W-:Y:S01]  /*2f800*/  IMAD.WIDE R12, R239.reuse, 0x4, R230 ;  /* 0x00000004ef0c7825 */ /* 0x040fe200078e02e6 */
[----:B------:R-:W-:Y:S03]  /*2f810*/  STL.64 [R1+0x6a8], R20 ;  /* 0x0006a81401007387 */ /* 0x000fe60000100a00 */
[C---:B------:R-:W-:Y:S01]  /*2f820*/  IMAD.WIDE R10, R239.reuse, 0x4, R234 ;  /* 0x00000004ef0a7825 */ /* 0x040fe200078e02ea */
[----:B------:R-:W-:Y:S03]  /*2f830*/  LDGSTS.E [R243+-0x5f400], desc[UR46][R28.64], P3 ;  /* 0xa0c000001cf37fae */ /* 0x000fe6000992186e */
[----:B------:R-:W-:Y:S01]  /*2f840*/  IMAD.WIDE R16, R239, 0x4, R240 ;  /* 0x00000004ef107825 */ /* 0x000fe200078e02f0 */
[----:B------:R1:W-:Y:S04]  /*2f850*/  STL.64 [R1+0x6b8], R12 ;  /* 0x0006b80c01007387 */ /* 0x0003e80000100a00 */
[----:B------:R-:W-:Y:S04]  /*2f860*/  LDGSTS.E [R242+-0x5f000], desc[UR46][R20.64], P3 ;  /* 0xa100000014f27fae */ /* 0x000fe8000992186e */
[----:B------:R2:W-:Y:S04]  /*2f870*/  STL.64 [R1+0x6c0], R10 ;  /* 0x0006c00a01007387 */ /* 0x0005e80000100a00 */
[----:B------:R-:W-:Y:S04]  /*2f880*/  LDGSTS.E [R238+-0x5ec00], desc[UR46][R12.64], P3 ;  /* 0xa14000000cee7fae */ /* 0x000fe8000992186e */
[----:B------:R4:W-:Y:S04]  /*2f890*/  STL.64 [R1+0x6c8], R16 ;  /* 0x0006c81001007387 */ /* 0x0009e80000100a00 */
[----:B------:R-:W-:Y:S04]  /*2f8a0*/  LDGSTS.E [R227+-0x5e800], desc[UR46][R10.64], P3 ;  /* 0xa18000000ae37fae */ /* 0x000fe8000992186e */
[----:B-1----:R-:W3:Y:S04]  /*2f8b0*/  LDL.LU.64 R12, [R1+0x1d0] ;  /* 0x0001d000010c7983 */ /* 0x002ee80000300a00 */
[----:B--2---:R-:W2:Y:S04]  /*2f8c0*/  LDL.LU.64 R10, [R1+0x1b8] ;  /* 0x0001b800010a7983 */ /* 0x004ea80000300a00 */
[----:B------:R-:W2:Y:S04]  /*2f8d0*/  LDL.LU.64 R230, [R1+0x1a0] ;  /* 0x0001a00001e67983 */ /* 0x000ea80000300a00 */
[----:B------:R-:W2:Y:S04]  /*2f8e0*/  LDL.LU.64 R234, [R1+0x188] ;  /* 0x0001880001ea7983 */ /* 0x000ea80000300a00 */
[----:B------:R-:W2:Y:S01]  /*2f8f0*/  LDL.LU.64 R240, [R1+0x178] ;  /* 0x0001780001f07983 */ /* 0x000ea20000300a00 */
[----:B------:R-:W-:-:S02]  /*2f900*/  SEL R6, RZ, 0x4, P2 ;  /* 0x00000004ff067807 */ /* 0x000fc40001000000 */
[----:B------:R-:W-:Y:S01]  /*2f910*/  ISETP.NE.U32.AND P2, PT, R226, RZ, PT ;  /* 0x000000ffe200720c */ /* 0x000fe20003f45070 */
[----:B------:R-:W-:-:S05]  /*2f920*/  VIADD R226, R248, 0x100000 ;  /* 0x00100000f8e27836 */ /* 0x000fca0000000000 */
[----:B------:R4:W-:Y:S01]  /*2f930*/  LDGSTS.E [R226+-0x5e400], desc[UR46][R16.64], P3 ;  /* 0xa1c0000010e27fae */ /* 0x0009e2000992186e */
[----:B------:R-:W-:-:S04]  /*2f940*/  IMAD.WIDE R18, R239, 0x4, R18 ;  /* 0x00000004ef127825 */ /* 0x000fc800078e0212 */
[C---:B----4-:R-:W-:Y:S01]  /*2f950*/  IMAD.WIDE R16, R239.reuse, 0x4, R8 ;  /* 0x00000004ef107825 */ /* 0x050fe200078e0208 */
[----:B------:R1:W-:Y:S03]  /*2f960*/  STL.64 [R1+0x6d8], R18 ;  /* 0x0006d81201007387 */ /* 0x0003e60000100a00 */
[C---:B------:R-:W-:Y:S01]  /*2f970*/  IMAD.WIDE R14, R239.reuse, 0x4, R14 ;  /* 0x00000004ef0e7825 */ /* 0x040fe200078e020e */
[----:B------:R-:W-:Y:S03]  /*2f980*/  STL.64 [R1+0x6e0], R16 ;  /* 0x0006e01001007387 */ /* 0x000fe60000100a00 */
[C---:B------:R-:W-:Y:S01]  /*2f990*/  IMAD.WIDE R8, R239.reuse, 0x4, R224 ;  /* 0x00000004ef087825 */ /* 0x040fe200078e02e0 */
[----:B------:R4:W-:Y:S03]  /*2f9a0*/  STL.64 [R1+0x6e8], R14 ;  /* 0x0006e80e01007387 */ /* 0x0009e60000100a00 */
[C---:B---3--:R-:W-:Y:S01]  /*2f9b0*/  IMAD.WIDE R2, R239.reuse, 0x4, R2 ;  /* 0x00000004ef027825 */ /* 0x048fe200078e0202 */
[----:B------:R-:W-:Y:S04]  /*2f9c0*/  LDGSTS.E [R243+-0x5e000], desc[UR46][R18.64], P3 ;  /* 0xa200000012f37fae */ /* 0x000fe8000992186e */
[----:B------:R3:W-:Y:S04]  /*2f9d0*/  STL.64 [R1+0x6f8], R8 ;  /* 0x0006f80801007387 */ /* 0x0007e80000100a00 */
[----:B------:R2:W-:Y:S04]  /*2f9e0*/  LDGSTS.E [R242+-0x5dc00], desc[UR46][R16.64], P3 ;  /* 0xa240000010f27fae */ /* 0x0005e8000992186e */
[----:B-1----:R-:W2:Y:S04]  /*2f9f0*/  LDL.LU.64 R18, [R1+0x168] ;  /* 0x0001680001127983 */ /* 0x002ea80000300a00 */
[----:B------:R1:W-:Y:S04]  /*2fa00*/  STL.64 [R1+0x700], R2 ;  /* 0x0007000201007387 */ /* 0x0003e80000100a00 */
[----:B------:R2:W-:Y:S04]  /*2fa10*/  LDGSTS.E [R238+-0x5d800], desc[UR46][R14.64], P3 ;  /* 0xa28000000eee7fae */ /* 0x0005e8000992186e */
[----:B------:R2:W-:Y:S04]  /*2fa20*/  LDGSTS.E [R227+-0x5d400], desc[UR46][R8.64], P3 ;  /* 0xa2c0000008e37fae */ /* 0x0005e8000992186e */
[----:B------:R2:W-:Y:S04]  /*2fa30*/  LDGSTS.E [R226+-0x5d000], desc[UR46][R2.64], P3 ;  /* 0xa300000002e27fae */ /* 0x0005e8000992186e */
[----:B----4-:R-:W4:Y:S04]  /*2fa40*/  LDL.LU.64 R14, [R1+0x158] ;  /* 0x00015800010e7983 */ /* 0x010f280000300a00 */
[----:B---3--:R-:W3:Y:S04]  /*2fa50*/  LDL.LU.64 R8, [R1+0x148] ;  /* 0x0001480001087983 */ /* 0x008ee80000300a00 */
[----:B-1----:R-:W3:Y:S04]  /*2fa60*/  LDL.LU.64 R2, [R1+0x138] ;  /* 0x0001380001027983 */ /* 0x002ee80000300a00 */
[----:B------:R-:W3:Y:S01]  /*2fa70*/  LDL.LU.64 R224, [R1+0x128] ;  /* 0x0001280001e07983 */ /* 0x000ee20000300a00 */
[----:B------:R-:W-:-:S04]  /*2fa80*/  IMAD.WIDE R28, R239, 0x4, R12 ;  /* 0x00000004ef1c7825 */ /* 0x000fc800078e020c */
[C---:B--2---:R-:W-:Y:S01]  /*2fa90*/  IMAD.WIDE R20, R239.reuse, 0x4, R10 ;  /* 0x00000004ef147825 */ /* 0x044fe200078e020a */
[----:B------:R-:W-:Y:S03]  /*2faa0*/  STL.64 [R1+0x708], R28 ;  /* 0x0007081c01007387 */ /* 0x000fe60000100a00 */
[C---:B------:R-:W-:Y:S01]  /*2fab0*/  IMAD.WIDE R16, R239.reuse, 0x4, R230 ;  /* 0x00000004ef107825 */ /* 0x040fe200078e02e6 */
[----:B------:R-:W-:Y:S03]  /*2fac0*/  STL.64 [R1+0x718], R20 ;  /* 0x0007181401007387 */ /* 0x000fe60000100a00 */
[C---:B------:R-:W-:Y:S01]  /*2fad0*/  IMAD.WIDE R12, R239.reuse, 0x4, R234 ;  /* 0x00000004ef0c7825 */ /* 0x040fe200078e02ea */
[----:B------:R-:W-:Y:S03]  /*2fae0*/  STL.64 [R1+0x720], R16 ;  /* 0x0007201001007387 */ /* 0x000fe60000100a00 */
[C---:B------:R-:W-:Y:S01]  /*2faf0*/  IMAD.WIDE R10, R239.reuse, 0x4, R240 ;  /* 0x00000004ef0a7825 */ /* 0x040fe200078e02f0 */
[----:B------:R1:W-:Y:S04]  /*2fb00*/  STL.64 [R1+0x728], R12 ;  /* 0x0007280c01007387 */ /* 0x0003e80000100a00 */
[----:B------:R2:W-:Y:S04]  /*2fb10*/  STL.64 [R1+0x738], R10 ;  /* 0x0007380a01007387 */ /* 0x0005e80000100a00 */
[----:B------:R-:W3:Y:S04]  /*2fb20*/  LDL.LU.64 R230, [R1+0x118] ;  /* 0x0001180001e67983 */ /* 0x000ee80000300a00 */
[----:B------:R-:W3:Y:S04]  /*2fb30*/  LDL.LU.64 R234, [R1+0x108] ;  /* 0x0001080001ea7983 */ /* 0x000ee80000300a00 */
[----:B------:R-:W3:Y:S04]  /*2fb40*/  LDL.LU.64 R240, [R1+0xf8] ;  /* 0x0000f80001f07983 */ /* 0x000ee80000300a00 */
[----:B------:R-:W-:Y:S04]  /*2fb50*/  LDGSTS.E [R243+-0x5cc00], desc[UR46][R28.64], P3 ;  /* 0xa34000001cf37fae */ /* 0x000fe8000992186e */
[----:B------:R-:W-:Y:S04]  /*2fb60*/  LDGSTS.E [R242+-0x5c800], desc[UR46][R20.64], P3 ;  /* 0xa380000014f27fae */ /* 0x000fe8000992186e */
[----:B------:R3:W-:Y:S04]  /*2fb70*/  LDGSTS.E [R238+-0x5c400], desc[UR46][R16.64], P3 ;  /* 0xa3c0000010ee7fae */ /* 0x0007e8000992186e */
[----:B------:R-:W-:Y:S04]  /*2fb80*/  LDGSTS.E [R227+-0x5c000], desc[UR46][R12.64], P3 ;  /* 0xa40000000ce37fae */ /* 0x000fe8000992186e */
[----:B------:R-:W-:Y:S04]  /*2fb90*/  LDGSTS.E [R226+-0x5bc00], desc[UR46][R10.64], P3 ;  /* 0xa44000000ae27fae */ /* 0x000fe8000992186e */
[----:B-1----:R-:W3:Y:S04]  /*2fba0*/  LDL.LU.64 R12, [R1+0xe8] ;  /* 0x0000e800010c7983 */ /* 0x002ee80000300a00 */
[----:B--2---:R-:W2:Y:S01]  /*2fbb0*/  LDL.LU.64 R10, [R1+0xd8] ;  /* 0x0000d800010a7983 */ /* 0x004ea20000300a00 */
[----:B------:R-:W-:-:S05]  /*2fbc0*/  IMAD.WIDE R18, R239, 0x4, R18 ;  /* 0x00000004ef127825 */ /* 0x000fca00078e0212 */
[----:B------:R-:W-:Y:S04]  /*2fbd0*/  STL.64 [R1+0x740], R18 ;  /* 0x0007401201007387 */ /* 0x000fe80000100a00 */
[----:B------:R-:W-:Y:S01]  /*2fbe0*/  LDGSTS.E [R243+-0x5b800], desc[UR46][R18.64], P3 ;  /* 0xa480000012f37fae */ /* 0x000fe2000992186e */
[----:B----4-:R-:W-:-:S04]  /*2fbf0*/  IMAD.WIDE R14, R239, 0x4, R14 ;  /* 0x00000004ef0e7825 */ /* 0x010fc800078e020e */
[C---:B---3--:R-:W-:Y:S01]  /*2fc00*/  IMAD.WIDE R8, R239.reuse, 0x4, R8 ;  /* 0x00000004ef087825 */ /* 0x048fe200078e0208 */
[----:B------:R-:W-:Y:S03]  /*2fc10*/  STL.64 [R1+0x748], R14 ;  /* 0x0007480e01007387 */ /* 0x000fe60000100a00 */
        /* <DEDUP_REMOVED lines=8> */
[----:B-1----:R-:W2:Y:S04]  /*2fca0*/  LDL.LU.64 R8, [R1+0xc8] ;  /* 0x0000c80001087983 */ /* 0x002ea80000300a00 */
[----:B------:R-:W2:Y:S04]  /*2fcb0*/  LDL.LU.64 R18, [R1+0x98] ;  /* 0x0000980001127983 */ /* 0x000ea80000300a00 */
[----:B------:R-:W2:Y:S04]  /*2fcc0*/  LDL.LU.64 R14, [R1+0x90] ;  /* 0x00009000010e7983 */ /* 0x000ea80000300a00 */
[----:B------:R-:W2:Y:S04]  /*2fcd0*/  LDL.LU.64 R224, [R1+0x80] ;  /* 0x0000800001e07983 */ /* 0x000ea80000300a00 */
[----:B---3--:R-:W3:Y:S04]  /*2fce0*/  LDL.LU.64 R2, [R1+0x70] ;  /* 0x0000700001027983 */ /* 0x008ee80000300a00 */
[----:B------:R4:W-:Y:S01]  /*2fcf0*/  LDGSTS.E [R226+-0x5a800], desc[UR46][R16.64], P3 ;  /* 0xa580000010e27fae */ /* 0x0009e2000992186e */
[----:B------:R-:W-:-:S04]  /*2fd00*/  IMAD.WIDE R20, R239, 0x4, R230 ;  /* 0x00000004ef147825 */ /* 0x000fc800078e02e6 */
[C---:B------:R-:W-:Y:S01]  /*2fd10*/  IMAD.WIDE R28, R239.reuse, 0x4, R234 ;  /* 0x00000004ef1c7825 */ /* 0x040fe200078e02ea */
[----:B------:R-:W-:Y:S03]  /*2fd20*/  LDGSTS.E [R243+-0x5a400], desc[UR46][R20.64], P3 ;  /* 0xa5c0000014f37fae */ /* 0x000fe6000992186e */
[C---:B----4-:R-:W-:Y:S01]  /*2fd30*/  IMAD.WIDE R16, R239.reuse, 0x4, R240 ;  /* 0x00000004ef107825 */ /* 0x050fe200078e02f0 */
[----:B------:R-:W4:Y:S04]  /*2fd40*/  LDL.LU.64 R234, [R1+0x58] ;  /* 0x0000580001ea7983 */ /* 0x000f280000300a00 */
[----:B------:R1:W-:Y:S04]  /*2fd50*/  STL.64 [R1+0x768], R20 ;  /* 0x0007681401007387 */ /* 0x0003e80000100a00 */
[----:B------:R-:W4:Y:S04]  /*2fd60*/  LDL.LU.64 R240, [R1+0x48] ;  /* 0x0000480001f07983 */ /* 0x000f280000300a00 */
[----:B------:R2:W-:Y:S04]  /*2fd70*/  STL.64 [R1+0x780], R28 ;  /* 0x0007801c01007387 */ /* 0x0005e80000100a00 */
[----:B------:R-:W4:Y:S04]  /*2fd80*/  LDL.LU.64 R230, [R1+0x30] ;  /* 0x0000300001e67983 */ /* 0x000f280000300a00 */
[----:B------:R2:W-:Y:S04]  /*2fd90*/  STL.64 [R1+0x788], R16 ;  /* 0x0007881001007387 */ /* 0x0005e80000100a00 */
[----:B------:R-:W4:Y:S01]  /*2fda0*/  LDL.LU.64 R246, [R1+0x18] ;  /* 0x0000180001f67983 */ /* 0x000f220000300a00 */
[----:B------:R-:W-:-:S03]  /*2fdb0*/  IMAD.WIDE R12, R239, 0x4, R12 ;  /* 0x00000004ef0c7825 */ /* 0x000fc600078e020c */
[----:B-1----:R-:W4:Y:S01]  /*2fdc0*/  LDL.LU.64 R20, [R1+0x11d0] ;  /* 0x0011d00001147983 */ /* 0x002f220000300a00 */
[----:B--2---:R-:W-:-:S03]  /*2fdd0*/  IMAD.WIDE R10, R239, 0x4, R10 ;  /* 0x00000004ef0a7825 */ /* 0x004fc600078e020a */
[----:B------:R1:W-:Y:S04]  /*2fde0*/  LDGSTS.E [R242+-0x5a000], desc[UR46][R28.64], P3 ;  /* 0xa60000001cf27fae */ /* 0x0003e8000992186e */
[----:B------:R-:W-:Y:S04]  /*2fdf0*/  LDGSTS.E [R238+-0x59c00], desc[UR46][R16.64], P3 ;  /* 0xa640000010ee7fae */ /* 0x000fe8000992186e */
[----:B------:R2:W-:Y:S04]  /*2fe00*/  LDGSTS.E [R227+-0x59800], desc[UR46][R12.64], P3 ;  /* 0xa68000000ce37fae */ /* 0x0005e8000992186e */
[----:B------:R-:W1:Y:S04]  /*2fe10*/  LDL.LU.64 R28, [R1+0x11c8] ;  /* 0x0011c800011c7983 */ /* 0x000e680000300a00 */
[----:B------:R2:W-:Y:S04]  /*2fe20*/  STL.64 [R1+0x798], R12 ;  /* 0x0007980c01007387 */ /* 0x0005e80000100a00 */
[----:B------:R-:W4:Y:S04]  /*2fe30*/  LDL.LU.64 R16, [R1+0x11c0] ;  /* 0x0011c00001107983 */ /* 0x000f280000300a00 */
[----:B------:R2:W-:Y:S04]  /*2fe40*/  STL.64 [R1+0x7a8], R10 ;  /* 0x0007a80a01007387 */ /* 0x0005e80000100a00 */
[----:B--2---:R-:W2:Y:S04]  /*2fe50*/  LDL.LU.64 R12, [R1+0x11b8] ;  /* 0x0011b800010c7983 */ /* 0x004ea80000300a00 */
[----:B------:R2:W-:Y:S04]  /*2fe60*/  LDGSTS.E [R226+-0x59400], desc[UR46][R10.64], P3 ;  /* 0xa6c000000ae27fae */ /* 0x0005e8000992186e */
[----:B------:R-:W2:Y:S01]  /*2fe70*/  LDL.LU.64 R10, [R1+0x11b0] ;  /* 0x0011b000010a7983 */ /* 0x000ea20000300a00 */
[----:B------:R-:W-:-:S04]  /*2fe80*/  IMAD.WIDE R8, R239, 0x4, R8 ;  /* 0x00000004ef087825 */ /* 0x000fc800078e0208 */
[C---:B------:R-:W-:Y:S01]  /*2fe90*/  IMAD.WIDE R18, R239.reuse, 0x4, R18 ;  /* 0x00000004ef127825 */ /* 0x040fe200078e0212 */
[----:B------:R3:W-:Y:S03]  /*2fea0*/  STL.64 [R1+0x7a0], R8 ;  /* 0x0007a00801007387 */ /* 0x0007e60000100a00 */
[C---:B------:R-:W-:Y:S01]  /*2feb0*/  IMAD.WIDE R14, R239.reuse, 0x4, R14 ;  /* 0x00000004ef0e7825 */ /* 0x040fe200078e020e */
[----:B------:R3:W-:Y:S03]  /*2fec0*/  STL.64 [R1+0x7b8], R18 ;  /* 0x0007b81201007387 */ /* 0x0007e60000100a00 */
[C---:B------:R-:W-:Y:S01]  /*2fed0*/  IMAD.WIDE R224, R239.reuse, 0x4, R224 ;  /* 0x00000004efe07825 */ /* 0x040fe200078e02e0 */
[----:B------:R2:W-:Y:S03]  /*2fee0*/  LDGSTS.E [R243+-0x59000], desc[UR46][R8.64], P3 ;  /* 0xa700000008f37fae */ /* 0x0005e6000992186e */
[C---:B---3--:R-:W-:Y:S01]  /*2fef0*/  IMAD.WIDE R2, R239.reuse, 0x4, R2 ;  /* 0x00000004ef027825 */ /* 0x048fe200078e0202 */
[----:B------:R3:W-:Y:S04]  /*2ff00*/  LDGSTS.E [R242+-0x58c00], desc[UR46][R18.64], P3 ;  /* 0xa740000012f27fae */ /* 0x0007e8000992186e */
[----:B------:R-:W-:Y:S04]  /*2ff10*/  LDGSTS.E [R238+-0x58800], desc[UR46][R14.64], P3 ;  /* 0xa78000000eee7fae */ /* 0x000fe8000992186e */
[----:B------:R-:W3:Y:S04]  /*2ff20*/  LDL.LU.64 R8, [R1+0x11a8] ;  /* 0x0011a80001087983 */ /* 0x000ee80000300a00 */
[----:B------:R4:W-:Y:S04]  /*2ff30*/  STL.64 [R1+0x7c0], R14 ;  /* 0x0007c00e01007387 */ /* 0x0009e80000100a00 */
[----:B------:R-:W3:Y:S04]  /*2ff40*/  LDL.LU.64 R18, [R1+0x11a0] ;  /* 0x0011a00001127983 */ /* 0x000ee80000300a00 */
[----:B------:R4:W-:Y:S04]  /*2ff50*/  STL.64 [R1+0x7c8], R224 ;  /* 0x0007c8e001007387 */ /* 0x0009e80000100a00 */
[----:B----4-:R-:W4:Y:S04]  /*2ff60*/  LDL.LU.64 R14, [R1+0x1198] ;  /* 0x00119800010e7983 */ /* 0x010f280000300a00 */
[----:B------:R1:W-:Y:S04]  /*2ff70*/  STL.64 [R1+0x7e0], R2 ;  /* 0x0007e00201007387 */ /* 0x0003e80000100a00 */
[----:B------:R3:W-:Y:S04]  /*2ff80*/  LDGSTS.E [R227+-0x58400], desc[UR46][R224.64], P3 ;  /* 0xa7c00000e0e37fae */ /* 0x0007e8000992186e */
[----:B------:R3:W-:Y:S04]  /*2ff90*/  LDGSTS.E [R226+-0x50000], desc[UR46][R2.64], P3 ;  /* 0xb000000002e27fae */ /* 0x0007e8000992186e */
[----:B------:R-:W4:Y:S04]  /*2ffa0*/  LDL.LU.64 R224, [R1+0x1190] ;  /* 0x0011900001e07983 */ /* 0x000f280000300a00 */
[----:B-1----:R-:W4:Y:S01]  /*2ffb0*/  LDL.LU.64 R2, [R1+0x1188] ;  /* 0x0011880001027983 */ /* 0x002f220000300a00 */
[----:B------:R-:W-:-:S04]  /*2ffc0*/  IMAD.WIDE R234, R239, 0x4, R234 ;  /* 0x00000004efea7825 */ /* 0x000fc800078e02ea */
[C---:B------:R-:W-:Y:S01]  /*2ffd0*/  IMAD.WIDE R240, R239.reuse, 0x4, R240 ;  /* 0x00000004eff07825 */ /* 0x040fe200078e02f0 */
[----:B------:R1:W-:Y:S04]  /*2ffe0*/  STL.64 [R1+0x7d8], R234 ;  /* 0x0007d8ea01007387 */ /* 0x0003e80000100a00 */
[----:B------:R1:W-:Y:S01]  /*2fff0*/  STL.64 [R1+0x7e8], R240 ;  /* 0x0007e8f001007387 */ /* 0x0003e20000100a00 */
[----:B------:R-:W-:-:S03]  /*30000*/  IMAD.WIDE R230, R239, 0x4, R230 ;  /* 0x00000004efe67825 */ /* 0x000fc600078e02e6 */
[----:B------:R-:W-:Y:S04]  /*30010*/  LDGSTS.E [R243+-0x4fc00], desc[UR46][R234.64], P3 ;  /* 0xb0400000eaf37fae */ /* 0x000fe8000992186e */
[----:B------:R-:W-:Y:S01]  /*30020*/  LDGSTS.E [R242+-0x4f800], desc[UR46][R240.64], P3 ;  /* 0xb0800000f0f27fae */ /* 0x000fe2000992186e */
[----:B------:R-:W-:-:S03]  /*30030*/  IMAD.WIDE R246, R239, 0x4, R246 ;  /* 0x00000004eff67825 */ /* 0x000fc600078e02f6 */
[----:B------:R-:W-:Y:S04]  /*30040*/  LDGSTS.E [R238+-0x4f400], desc[UR46][R230.64], P3 ;  /* 0xb0c00000e6ee7fae */ /* 0x000fe8000992186e */
[----:B-1----:R-:W4:Y:S04]  /*30050*/  LDL.LU.64 R234, [R1+0x1180] ;  /* 0x0011800001ea7983 */ /* 0x002f280000300a00 */
[----:B------:R1:W-:Y:S04]  /*30060*/  STL.64 [R1+0x7f8], R230 ;  /* 0x0007f8e601007387 */ /* 0x0003e80000100a00 */
[----:B------:R-:W4:Y:S04]  /*30070*/  LDL.LU.64 R240, [R1+0x1178] ;  /* 0x0011780001f07983 */ /* 0x000f280000300a00 */
[----:B------:R-:W-:Y:S04]  /*30080*/  STL.64 [R1+0x800], R246 ;  /* 0x000800f601007387 */ /* 0x000fe80000100a00 */
[----:B-1----:R-:W4:Y:S04]  /*30090*/  LDL.LU.64 R230, [R1+0x1170] ;  /* 0x0011700001e67983 */ /* 0x002f280000300a00 */
[----:B------:R-:W-:Y:S01]  /*300a0*/  LDGSTS.E [R227+-0x4f000], desc[UR46][R246.64], P3 ;  /* 0xb1000000f6e37fae */ /* 0x000fe2000992186e */
[----:B------:R-:W-:-:S04]  /*300b0*/  IMAD.WIDE R28, R239, 0x4, R28 ;  /* 0x00000004ef1c7825 */ /* 0x000fc800078e021c */
[----:B--2---:R-:W-:-:S04]  /*300c0*/  IMAD.WIDE R12, R239, 0x4, R12 ;  /* 0x00000004ef0c7825 */ /* 0x004fc800078e020c */
[----:B------:R-:W-:-:S04]  /*300d0*/  IMAD.WIDE R20, R239, 0x4, R20 ;  /* 0x00000004ef147825 */ /* 0x000fc800078e0214 */
[----:B------:R-:W-:-:S04]  /*300e0*/  IMAD.WIDE R10, R239, 0x4, R10 ;  /* 0x00000004ef0a7825 */ /* 0x000fc800078e020a */
[----:B---3--:R-:W-:-:S04]  /*300f0*/  IMAD.WIDE R8, R239, 0x4, R8 ;  /* 0x00000004ef087825 */ /* 0x008fc800078e0208 */
[----:B------:R-:W-:-:S04]  /*30100*/  IMAD.WIDE R18, R239, 0x4, R18 ;  /* 0x00000004ef127825 */ /* 0x000fc800078e0212 */
[----:B----4-:R-:W-:-:S04]  /*30110*/  IMAD.WIDE R224, R239, 0x4, R224 ;  /* 0x00000004efe07825 */ /* 0x010fc800078e02e0 */
[----:B------:R-:W-:-:S05]  /*30120*/  IMAD.WIDE R2, R239, 0x4, R2 ;  /* 0x00000004ef027825 */ /* 0x000fca00078e0202 */
[----:B------:R1:W-:Y:S04]  /*30130*/  STL.64 [R1+0x818], R2 ;  /* 0x0008180201007387 */ /* 0x0003e80000100a00 */
[----:B------:R1:W-:Y:S02]  /*30140*/  LDGSTS.E [R226+-0x4ec00], desc[UR46][R2.64], P3 ;  /* 0xb140000002e27fae */ /* 0x0003e4000992186e */
[----:B-1----:R-:W-:-:S04]  /*30150*/  IMAD.WIDE R2, R239, 0x4, R14 ;  /* 0x00000004ef027825 */ /* 0x002fc800078e020e */
[C---:B------:R-:W-:Y:S02]  /*30160*/  VIADD R15, R248.reuse, 0x100000 ;  /* 0x00100000f80f7836 */ /* 0x040fe40000000000 */
[----:B------:R-:W-:Y:S02]  /*30170*/  VIADD R14, R248, 0x100000 ;  /* 0x00100000f80e7836 */ /* 0x000fe40000000000 */
[----:B------:R-:W-:-:S04]  /*30180*/  IMAD.WIDE R234, R239, 0x4, R234 ;  /* 0x00000004efea7825 */ /* 0x000fc800078e02ea */
[----:B------:R-:W-:-:S05]  /*30190*/  IMAD.WIDE R240, R239, 0x4, R240 ;  /* 0x00000004eff07825 */ /* 0x000fca00078e02f0 */
[----:B------:R-:W-:Y:S01]  /*301a0*/  STL.64 [R1+0x808], R240 ;  /* 0x000808f001007387 */ /* 0x000fe20000100a00 */
[----:B------:R-:W-:-:S03]  /*301b0*/  IMAD.WIDE R230, R239, 0x4, R230 ;  /* 0x00000004efe67825 */ /* 0x000fc600078e02e6 */
[----:B------:R-:W-:Y:S04]  /*301c0*/  LDGSTS.E [R243+-0x4e800], desc[UR46][R240.64], P3 ;  /* 0xb1800000f0f37fae */ /* 0x000fe8000992186e */
[----:B------:R-:W-:Y:S04]  /*301d0*/  STL.64 [R1+0x820], R234 ;  /* 0x000820ea01007387 */ /* 0x000fe80000100a00 */
[----:B------:R-:W-:Y:S04]  /*301e0*/  LDGSTS.E [R242+-0x4e400], desc[UR46][R234.64], P3 ;  /* 0xb1c00000eaf27fae */ /* 0x000fe8000992186e */
[----:B------:R-:W-:Y:S04]  /*301f0*/  STL.64 [R1+0x828], R230 ;  /* 0x000828e601007387 */ /* 0x000fe80000100a00 */
[----:B------:R-:W-:Y:S04]  /*30200*/  LDGSTS.E [R238+-0x4e000], desc[UR46][R230.64], P3 ;  /* 0xb2000000e6ee7fae */ /* 0x000fe8000992186e */
[----:B------:R1:W-:Y:S04]  /*30210*/  STL.64 [R1+0x838], R224 ;  /* 0x000838e001007387 */ /* 0x0003e80000100a00 */
[----:B------:R1:W-:Y:S04]  /*30220*/  LDGSTS.E [R227+-0x4dc00], desc[UR46][R224.64], P3 ;  /* 0xb2400000e0e37fae */ /* 0x0003e8000992186e */
[----:B------:R2:W-:Y:S04]  /*30230*/  STL.64 [R1+0x840], R2 ;  /* 0x0008400201007387 */ /* 0x0005e80000100a00 */
[----:B------:R2:W-:Y:S01]  /*30240*/  LDGSTS.E [R226+-0x4d800], desc[UR46][R2.64], P3 ;  /* 0xb280000002e27fae */ /* 0x0005e2000992186e */
[----:B-1----:R-:W-:-:S02]  /*30250*/  VIADD R225, R248, 0x100000 ;  /* 0x00100000f8e17836 */ /* 0x002fc40000000000 */
[----:B------:R-:W-:Y:S01]  /*30260*/  VIADD R224, R248, 0x100000 ;  /* 0x00100000f8e07836 */ /* 0x000fe20000000000 */
[----:B------:R1:W-:Y:S04]  /*30270*/  STL.64 [R1+0x848], R18 ;  /* 0x0008481201007387 */ /* 0x0003e80000100a00 */
[----:B------:R1:W-:Y:S01]  /*30280*/  LDGSTS.E [R226+-0x4d400], desc[UR46][R18.64], P3 ;  /* 0xb2c0000012e27fae */ /* 0x0003e2000992186e */
[----:B--2---:R-:W-:-:S03]  /*30290*/  IMAD.WIDE R2, R239, 0x4, R16 ;  /* 0x00000004ef027825 */ /* 0x004fc600078e0210 */
[----:B------:R2:W-:Y:S04]  /*302a0*/  STL.64 [R1+0x868], R8 ;  /* 0x0008680801007387 */ /* 0x0005e80000100a00 */
[----:B------:R2:W-:Y:S04]  /*302b0*/  LDGSTS.E [R225+-0x4d000], desc[UR46][R8.64], P3 ;  /* 0xb300000008e17fae */ /* 0x0005e8000992186e */
[----:B------:R3:W-:Y:S04]  /*302c0*/  STL.64 [R1+0x888], R10 ;  /* 0x0008880a01007387 */ /* 0x0007e80000100a00 */
[----:B------:R3:W-:Y:S01]  /*302d0*/  LDGSTS.E [R224+-0x4cc00], desc[UR46][R10.64], P3 ;  /* 0xb34000000ae07fae */ /* 0x0007e2000992186e */
[----:B-1----:R-:W-:-:S03]  /*302e0*/  IMAD.WIDE R18, R239, 0x4, R22 ;  /* 0x00000004ef127825 */ /* 0x002fc600078e0216 */
[----:B------:R1:W-:Y:S04]  /*302f0*/  STL.64 [R1+0x8a8], R12 ;  /* 0x0008a80c01007387 */ /* 0x0003e80000100a00 */
[----:B------:R1:W-:Y:S01]  /*30300*/  LDGSTS.E [R15+-0x4c800], desc[UR46][R12.64], P3 ;  /* 0xb38000000c0f7fae */ /* 0x0003e2000992186e */
[C---:B--2---:R-:W-:Y:S02]  /*30310*/  VIADD R9, R248.reuse, 0x100000 ;  /* 0x00100000f8097836 */ /* 0x044fe40000000000 */
[C---:B---3--:R-:W-:Y:S02]  /*30320*/  VIADD R11, R248.reuse, 0x100000 ;  /* 0x00100000f80b7836 */ /* 0x048fe40000000000 */
[----:B------:R-:W-:Y:S01]  /*30330*/  VIADD R10, R248, 0x100000 ;  /* 0x00100000f80a7836 */ /* 0x000fe20000000000 */
[----:B------:R2:W-:Y:S01]  /*30340*/  STL.64 [R1+0x8c8], R2 ;  /* 0x0008c80201007387 */ /* 0x0005e20000100a00 */
[----:B------:R-:W-:-:S03]  /*30350*/  IMAD.WIDE R16, R239, 0x4, R24 ;  /* 0x00000004ef107825 */ /* 0x000fc600078e0218 */
[----:B------:R2:W-:Y:S01]  /*30360*/  LDGSTS.E [R14+-0x4c400], desc[UR46][R2.64], P3 ;  /* 0xb3c00000020e7fae */ /* 0x0005e2000992186e */
[C---:B-1----:R-:W-:Y:S02]  /*30370*/  VIADD R12, R248.reuse, 0x100000 ;  /* 0x00100000f80c7836 */ /* 0x042fe40000000000 */
[----:B------:R-:W-:Y:S01]  /*30380*/  VIADD R8, R248, 0x100000 ;  /* 0x00100000f8087836 */ /* 0x000fe20000000000 */
[----:B------:R-:W-:Y:S04]  /*30390*/  STL.64 [R1+0x8e8], R28 ;  /* 0x0008e81c01007387 */ /* 0x000fe80000100a00 */
[----:B------:R-:W-:Y:S01]  /*303a0*/  LDGSTS.E [R12+-0x4c000], desc[UR46][R28.64], P3 ;  /* 0xb40000001c0c7fae */ /* 0x000fe2000992186e */
[----:B--2---:R-:W-:-:S03]  /*303b0*/  IMAD.WIDE R2, R239, 0x4, R26 ;  /* 0x00000004ef027825 */ /* 0x004fc600078e021a */
[----:B------:R1:W-:Y:S04]  /*303c0*/  STL.64 [R1+0x908], R20 ;  /* 0x0009081401007387 */ /* 0x0003e80000100a00 */
[----:B------:R1:W-:Y:S01]  /*303d0*/  LDGSTS.E [R11+-0x4bc00], desc[UR46][R20.64], P3 ;  /* 0xb4400000140b7fae */ /* 0x0003e2000992186e */
[----:B------:R-:W-:-:S03]  /*303e0*/  IMAD.WIDE R14, R239, 0x4, R34 ;  /* 0x00000004ef0e7825 */ /* 0x000fc600078e0222 */
[----:B------:R2:W-:Y:S04]  /*303f0*/  STL.64 [R1+0x930], R18 ;  /* 0x0009301201007387 */ /* 0x0005e80000100a00 */
[----:B------:R2:W-:Y:S01]  /*30400*/  LDGSTS.E [R10+-0x4b800], desc[UR46][R18.64], P3 ;  /* 0xb4800000120a7fae */ /* 0x0005e2000992186e */
[----:B-1----:R-:W-:-:S03]  /*30410*/  IMAD.WIDE R20, R239, 0x4, R38 ;  /* 0x00000004ef147825 */ /* 0x002fc600078e0226 */
[----:B------:R1:W-:Y:S04]  /*30420*/  STL.64 [R1+0x950], R16 ;  /* 0x0009501001007387 */ /* 0x0003e80000100a00 */
[----:B------:R1:W-:Y:S01]  /*30430*/  LDGSTS.E [R9+-0x4b400], desc[UR46][R16.64], P3 ;  /* 0xb4c0000010097fae */ /* 0x0003e2000992186e */
[----:B--2---:R-:W-:-:S03]  /*30440*/  IMAD.WIDE R18, R239, 0x4, R30 ;  /* 0x00000004ef127825 */ /* 0x004fc600078e021e */
        /* <DEDUP_REMOVED lines=26> */
[----:B---3--:R-:W-:-:S03]  /*305f0*/  VIADD R11, R249, 0x100000 ;  /* 0x00100000f90b7836 */ /* 0x008fc60000000000 */
[----:B------:R3:W-:Y:S01]  /*30600*/  STL.64 [R1+0xa90], R14 ;  /* 0x000a900e01007387 */ /* 0x0007e20000100a00 */
[----:B-1----:R-:W-:-:S03]  /*30610*/  IMAD.WIDE R18, R239, 0x4, R52 ;  /* 0x00000004ef127825 */ /* 0x002fc600078e0234 */
[----:B------:R1:W-:Y:S01]  /*30620*/  LDGSTS.E [R9+-0x48c00], desc[UR46][R14.64], P3 ;  /* 0xb74000000e097fae */ /* 0x0003e2000992186e */
[----:B----4-:R-:W-:-:S03]  /*30630*/  VIADD R10, R249, 0x100000 ;  /* 0x00100000f90a7836 */ /* 0x010fc60000000000 */
[----:B------:R4:W-:Y:S01]  /*30640*/  STL.64 [R1+0xab0], R2 ;  /* 0x000ab00201007387 */ /* 0x0009e20000100a00 */
[----:B--2---:R-:W-:-:S03]  /*30650*/  IMAD.WIDE R16, R239, 0x4, R54 ;  /* 0x00000004ef107825 */ /* 0x004fc600078e0236 */
[----:B------:R2:W-:Y:S01]  /*30660*/  LDGSTS.E [R8+-0x48800], desc[UR46][R2.64], P3 ;  /* 0xb780000002087fae */ /* 0x0005e2000992186e */
[----:B-1----:R-:W-:Y:S02]  /*30670*/  VIADD R9, R249, 0x100000 ;  /* 0x00100000f9097836 */ /* 0x002fe40000000000 */
[----:B---3--:R-:W-:Y:S01]  /*30680*/  IMAD.WIDE R14, R239, 0x4, R56 ;  /* 0x00000004ef0e7825 */ /* 0x008fe200078e0238 */
[----:B------:R1:W-:Y:S04]  /*30690*/  STL.64 [R1+0xad0], R20 ;  /* 0x000ad01401007387 */ /* 0x0003e80000100a00 */
[----:B------:R3:W-:Y:S01]  /*306a0*/  LDGSTS.E [R12+-0x48400], desc[UR46][R20.64], P3 ;  /* 0xb7c00000140c7fae */ /* 0x0007e2000992186e */
[----:B--2---:R-:W-:Y:S02]  /*306b0*/  VIADD R8, R249, 0x100000 ;  /* 0x00100000f9087836 */ /* 0x004fe40000000000 */
[----:B----4-:R-:W-:Y:S01]  /*306c0*/  IMAD.WIDE R2, R239, 0x4, R58 ;  /* 0x00000004ef027825 */ /* 0x010fe200078e023a */
[----:B------:R2:W-:Y:S04]  /*306d0*/  STL.64 [R1+0x2f0], R18 ;  /* 0x0002f01201007387 */ /* 0x0005e80000100a00 */
[----:B------:R2:W-:Y:S01]  /*306e0*/  LDGSTS.E [R11+-0x5ff00], desc[UR46][R18.64], P3 ;  /* 0xa0100000120b7fae */ /* 0x0005e2000992186e */
[----:B---3--:R-:W-:-:S03]  /*306f0*/  VIADD R12, R249, 0x100000 ;  /* 0x00100000f90c7836 */ /* 0x008fc60000000000 */
[----:B------:R3:W-:Y:S01]  /*30700*/  STL.64 [R1+0x308], R16 ;  /* 0x0003081001007387 */ /* 0x0007e20000100a00 */
[----:B-1----:R-:W-:-:S03]  /*30710*/  IMAD.WIDE R20, R239, 0x4, R60 ;  /* 0x00000004ef147825 */ /* 0x002fc600078e023c */
[----:B------:R3:W-:Y:S01]  /*30720*/  LDGSTS.E [R10+-0x5fb00], desc[UR46][R16.64], P3 ;  /* 0xa0500000100a7fae */ /* 0x0007e2000992186e */
[----:B--2---:R-:W-:-:S03]  /*30730*/  IMAD.WIDE R18, R239, 0x4, R62 ;  /* 0x00000004ef127825 */ /* 0x004fc600078e023e */
[----:B------:R1:W-:Y:S04]  /*30740*/  STL.64 [R1+0x320], R14 ;  /* 0x0003200e01007387 */ /* 0x0003e80000100a00 */
[----:B------:R1:W-:Y:S01]  /*30750*/  LDGSTS.E [R9+-0x5f700], desc[UR46][R14.64], P3 ;  /* 0xa09000000e097fae */ /* 0x0003e2000992186e */
[----:B---3--:R-:W-:-:S03]  /*30760*/  IMAD.WIDE R16, R239, 0x4, R64 ;  /* 0x00000004ef107825 */ /* 0x008fc600078e0240 */
        /* <DEDUP_REMOVED lines=37> */
[----:B------:R2:W-:Y:S04]  /*309c0*/  LDGSTS.E [R11+-0x5c300], desc[UR46][R18.64], P3 ;  /* 0xa3d00000120b7fae */ /* 0x0005e8000992186e */
[----:B------:R3:W-:Y:S01]  /*309d0*/  STL.64 [R1+0x550], R16 ;  /* 0x0005501001007387 */ /* 0x0007e20000100a00 */
[----:B-1----:R-:W-:-:S03]  /*309e0*/  IMAD.WIDE R20, R239, 0x4, R90 ;  /* 0x00000004ef147825 */ /* 0x002fc600078e025a */
[----:B------:R3:W-:Y:S04]  /*309f0*/  LDGSTS.E [R10+-0x5bf00], desc[UR46][R16.64], P3 ;  /* 0xa4100000100a7fae */ /* 0x0007e8000992186e */
[----:B------:R1:W-:Y:S01]  /*30a00*/  STL.64 [R1+0x558], R14 ;  /* 0x0005580e01007387 */ /* 0x0003e20000100a00 */
[----:B--2---:R-:W-:-:S03]  /*30a10*/  IMAD.WIDE R18, R239, 0x4, R94 ;  /* 0x00000004ef127825 */ /* 0x004fc600078e025e */
[----:B------:R1:W-:Y:S04]  /*30a20*/  LDGSTS.E [R9+-0x5bb00], desc[UR46][R14.64], P3 ;  /* 0xa45000000e097fae */ /* 0x0003e8000992186e */
[----:B------:R2:W-:Y:S01]  /*30a30*/  STL.64 [R1+0x578], R2 ;  /* 0x0005780201007387 */ /* 0x0005e20000100a00 */
[----:B---3--:R-:W-:-:S03]  /*30a40*/  IMAD.WIDE R16, R239, 0x4, R96 ;  /* 0x00000004ef107825 */ /* 0x008fc600078e0260 */
[----:B------:R2:W-:Y:S01]  /*30a50*/  LDGSTS.E [R8+-0x5b700], desc[UR46][R2.64], P3 ;  /* 0xa490000002087fae */ /* 0x0005e2000992186e */
[----:B-1----:R-:W-:-:S03]  /*30a60*/  IMAD.WIDE R14, R239, 0x4, R98 ;  /* 0x00000004ef0e7825 */ /* 0x002fc600078e0262 */
[----:B------:R1:W-:Y:S04]  /*30a70*/  STL.64 [R1+0x568], R20 ;  /* 0x0005681401007387 */ /* 0x0003e80000100a00 */
[----:B------:R1:W-:Y:S01]  /*30a80*/  LDGSTS.E [R12+-0x5b300], desc[UR46][R20.64], P3 ;  /* 0xa4d00000140c7fae */ /* 0x0003e2000992186e */
[----:B--2---:R-:W-:-:S03]  /*30a90*/  IMAD.WIDE R2, R239, 0x4, R92 ;  /* 0x00000004ef027825 */ /* 0x004fc600078e025c */
[----:B------:R2:W-:Y:S04]  /*30aa0*/  STL.64 [R1+0x588], R18 ;  /* 0x0005881201007387 */ /* 0x0005e80000100a00 */
[----:B------:R-:W-:Y:S04]  /*30ab0*/  LDGSTS.E [R11+-0x5af00], desc[UR46][R2.64], P3 ;  /* 0xa5100000020b7fae */ /* 0x000fe8000992186e */
[----:B------:R-:W-:Y:S01]  /*30ac0*/  STL.64 [R1+0x5b0], R16 ;  /* 0x0005b01001007387 */ /* 0x000fe20000100a00 */
[----:B-1----:R-:W-:-:S03]  /*30ad0*/  IMAD.WIDE R20, R239, 0x4, R100 ;  /* 0x00000004ef147825 */ /* 0x002fc600078e0264 */
[----:B------:R2:W-:Y:S04]  /*30ae0*/  LDGSTS.E [R10+-0x5ab00], desc[UR46][R18.64], P3 ;  /* 0xa5500000120a7fae */ /* 0x0005e8000992186e */
[----:B------:R1:W-:Y:S04]  /*30af0*/  STL.64 [R1+0x1100], R2 ;  /* 0x0011000201007387 */ /* 0x0003e80000100a00 */
[----:B------:R3:W-:Y:S01]  /*30b00*/  LDGSTS.E [R9+-0x5a700], desc[UR46][R16.64], P3 ;  /* 0xa590000010097fae */ /* 0x0007e2000992186e */
[----:B--2---:R-:W-:-:S03]  /*30b10*/  IMAD.WIDE R18, R239, 0x4, R104 ;  /* 0x00000004ef127825 */ /* 0x004fc600078e0268 */
[----:B------:R2:W-:Y:S04]  /*30b20*/  STL.64 [R1+0x5d0], R14 ;  /* 0x0005d00e01007387 */ /* 0x0005e80000100a00 */
[----:B------:R2:W-:Y:S01]  /*30b30*/  LDGSTS.E [R8+-0x5a300], desc[UR46][R14.64], P3 ;  /* 0xa5d000000e087fae */ /* 0x0005e2000992186e */
[----:B-1----:R-:W-:-:S04]  /*30b40*/  IMAD.WIDE R2, R239, 0x4, R110 ;  /* 0x00000004ef027825 */ /* 0x002fc800078e026e */
[C---:B---3--:R-:W-:Y:S01]  /*30b50*/  IMAD.WIDE R16, R239.reuse, 0x4, R106 ;  /* 0x00000004ef107825 */ /* 0x048fe200078e026a */
        /* <DEDUP_REMOVED lines=90> */
[----:B------:R-:W-:Y:S04]  /*31100*/  STL.64 [R1+0x158], R20 ;  /* 0x0001581401007387 */ /* 0x000fe80000100a00 */
[----:B------:R-:W-:Y:S01]  /*31110*/  LDGSTS.E [R12+-0x4a700], desc[UR46][R20.64], P3 ;  /* 0xb5900000140c7fae */ /* 0x000fe2000992186e */
        /* <DEDUP_REMOVED lines=12> */
[----:B------:R1:W-:Y:S01]  /*311e0*/  STL.64 [R1+0x10f8], R248 ;  /* 0x0010f8f801007387 */ /* 0x0003e20000100a00 */
[----:B------:R-:W-:-:S03]  /*311f0*/  IMAD.WIDE R20, R239, 0x4, R182 ;  /* 0x00000004ef147825 */ /* 0x000fc600078e02b6 */
[----:B------:R3:W-:Y:S01]  /*31200*/  LDGSTS.E [R8+-0x49300], desc[UR46][R18.64], P3 ;  /* 0xb6d0000012087fae */ /* 0x0007e2000992186e */
[----:B--2---:R-:W-:-:S03]  /*31210*/  IMAD.WIDE R2, R239, 0x4, R178 ;  /* 0x00000004ef027825 */ /* 0x004fc600078e02b2 */
[----:B------:R2:W-:Y:S01]  /*31220*/  STL.64 [R1+0x108], R18 ;  /* 0x0001081201007387 */ /* 0x0005e20000100a00 */
[----:B-1----:R-:W-:-:S03]  /*31230*/  IMAD.WIDE R248, R239, 0x4, R180 ;  /* 0x00000004eff87825 */ /* 0x002fc600078e02b4 */
[----:B------:R1:W-:Y:S01]  /*31240*/  LDGSTS.E [R9+-0x48f00], desc[UR46][R16.64], P3 ;  /* 0xb710000010097fae */ /* 0x0003e2000992186e */
[----:B---3--:R-:W-:-:S03]  /*31250*/  VIADD R8, R250, 0x100000 ;  /* 0x00100000fa087836 */ /* 0x008fc60000000000 */
[----:B------:R3:W-:Y:S01]  /*31260*/  STL.64 [R1+0xf8], R16 ;  /* 0x0000f81001007387 */ /* 0x0007e20000100a00 */
[----:B--2---:R-:W-:-:S03]  /*31270*/  IMAD.WIDE R18, R239, 0x4, R184 ;  /* 0x00000004ef127825 */ /* 0x004fc600078e02b8 */
[----:B------:R2:W-:Y:S01]  /*31280*/  LDGSTS.E [R10+-0x48b00], desc[UR46][R14.64], P3 ;  /* 0xb75000000e0a7fae */ /* 0x0005e2000992186e */
[----:B-1----:R-:W-:-:S03]  /*31290*/  VIADD R9, R250, 0x100000 ;  /* 0x00100000fa097836 */ /* 0x002fc60000000000 */
[----:B------:R1:W-:Y:S01]  /*312a0*/  STL.64 [R1+0xe8], R14 ;  /* 0x0000e80e01007387 */ /* 0x0003e20000100a00 */
[----:B---3--:R-:W-:-:S03]  /*312b0*/  IMAD.WIDE R16, R239, 0x4, R186 ;  /* 0x00000004ef107825 */ /* 0x008fc600078e02ba */
[----:B------:R3:W-:Y:S01]  /*312c0*/  LDGSTS.E [R11+-0x48700], desc[UR46][R2.64], P3 ;  /* 0xb7900000020b7fae */ /* 0x0007e2000992186e */
[----:B--2---:R-:W-:-:S03]  /*312d0*/  VIADD R10, R250, 0x100000 ;  /* 0x00100000fa0a7836 */ /* 0x004fc60000000000 */
[----:B------:R2:W-:Y:S01]  /*312e0*/  STL.64 [R1+0xd8], R2 ;  /* 0x0000d80201007387 */ /* 0x0005e20000100a00 */
[----:B-1----:R-:W-:-:S03]  /*312f0*/  IMAD.WIDE R14, R239, 0x4, R188 ;  /* 0x00000004ef0e7825 */ /* 0x002fc600078e02bc */
[----:B------:R1:W-:Y:S01]  /*31300*/  LDGSTS.E [R12+-0x48300], desc[UR46][R248.64], P3 ;  /* 0xb7d00000f80c7fae */ /* 0x0003e2000992186e */
[----:B---3--:R-:W-:-:S03]  /*31310*/  VIADD R11, R250, 0x100000 ;  /* 0x00100000fa0b7836 */ /* 0x008fc60000000000 */
[----:B------:R-:W-:Y:S01]  /*31320*/  STL.64 [R1+0x1108], R248 ;  /* 0x001108f801007387 */ /* 0x000fe20000100a00 */
[----:B--2---:R-:W-:-:S03]  /*31330*/  IMAD.WIDE R2, R239, 0x4, R190 ;  /* 0x00000004ef027825 */ /* 0x004fc600078e02be */
[----:B------:R2:W-:Y:S01]  /*31340*/  STL.64 [R1+0x98], R20 ;  /* 0x0000981401007387 */ /* 0x0005e20000100a00 */
[----:B-1----:R-:W-:-:S03]  /*31350*/  VIADD R12, R250, 0x100000 ;  /* 0x00100000fa0c7836 */ /* 0x002fc60000000000 */
[----:B------:R2:W-:Y:S04]  /*31360*/  LDGSTS.E [R8+-0x5fe00], desc[UR46][R20.64], P3 ;  /* 0xa020000014087fae */ /* 0x0005e8000992186e */
        /* <DEDUP_REMOVED lines=13> */
[----:B------:R-:W-:Y:S04]  /*31440*/  LDGSTS.E [R8+-0x5ea00], desc[UR46][R20.64], P3 ;  /* 0xa160000014087fae */ /* 0x000fe8000992186e */
[----:B------:R-:W-:Y:S01]  /*31450*/  STL.64 [R1+0x58], R18 ;  /* 0x0000581201007387 */ /* 0x000fe20000100a00 */
[----:B--2---:R-:W-:-:S03]  /*31460*/  IMAD.WIDE R2, R239, 0x4, R200 ;  /* 0x00000004ef027825 */ /* 0x004fc600078e02c8 */
[----:B------:R-:W-:Y:S04]  /*31470*/  LDGSTS.E [R9+-0x5e600], desc[UR46][R18.64], P3 ;  /* 0xa1a0000012097fae */ /* 0x000fe8000992186e */
[----:B------:R1:W-:Y:S04]  /*31480*/  STL.64 [R1+0x48], R16 ;  /* 0x0000481001007387 */ /* 0x0003e80000100a00 */
[----:B------:R1:W-:Y:S04]  /*31490*/  LDGSTS.E [R10+-0x5e200], desc[UR46][R16.64], P3 ;  /* 0xa1e00000100a7fae */ /* 0x0003e8000992186e */
[----:B------:R2:W-:Y:S04]  /*314a0*/  STL.64 [R1+0x38], R14 ;  /* 0x0000380e01007387 */ /* 0x0005e80000100a00 */
[----:B------:R2:W-:Y:S01]  /*314b0*/  LDGSTS.E [R11+-0x5de00], desc[UR46][R14.64], P3 ;  /* 0xa22000000e0b7fae */ /* 0x0005e2000992186e */
[----:B-1----:R-:W-:-:S03]  /*314c0*/  IMAD.WIDE R16, R239, 0x4, R202 ;  /* 0x00000004ef107825 */ /* 0x002fc600078e02ca */
[----:B------:R1:W-:Y:S01]  /*314d0*/  STL.64 [R1+0x30], R2 ;  /* 0x0000300201007387 */ /* 0x0003e20000100a00 */
[----:B--2---:R-:W-:-:S03]  /*314e0*/  IMAD.WIDE R14, R239, 0x4, R204 ;  /* 0x00000004ef0e7825 */ /* 0x004fc600078e02cc */
[----:B------:R-:W-:Y:S04]  /*314f0*/  STL.64 [R1+0x28], R16 ;  /* 0x0000281001007387 */ /* 0x000fe80000100a00 */
[----:B------:R2:W-:Y:S04]  /*31500*/  STL.64 [R1+0x18], R14 ;  /* 0x0000180e01007387 */ /* 0x0005e80000100a00 */
[----:B------:R-:W3:Y:S04]  /*31510*/  LDL.LU.64 R40, [R1] ;  /* 0x0000000001287983 */ /* 0x000ee80000300a00 */
[----:B------:R-:W4:Y:S04]  /*31520*/  LDL.LU.64 R42, [R1+0x20] ;  /* 0x00002000012a7983 */ /* 0x000f280000300a00 */
[----:B------:R-:W3:Y:S04]  /*31530*/  LDL.LU.64 R26, [R1+0x40] ;  /* 0x00004000011a7983 */ /* 0x000ee80000300a00 */
[----:B------:R-:W4:Y:S04]  /*31540*/  LDL.LU.64 R28, [R1+0x50] ;  /* 0x00005000011c7983 */ /* 0x000f280000300a00 */
[----:B------:R-:W4:Y:S01]  /*31550*/  LDL.LU.64 R246, [R1+0x68] ;  /* 0x0000680001f67983 */ /* 0x000f220000300a00 */
[----:B------:R-:W-:-:S03]  /*31560*/  IMAD.WIDE R248, R239, 0x4, R206 ;  /* 0x00000004eff87825 */ /* 0x000fc600078e02ce */
[----:B------:R1:W-:Y:S01]  /*31570*/  LDGSTS.E [R12+-0x5da00], desc[UR46][R2.64], P3 ;  /* 0xa2600000020c7fae */ /* 0x0003e2000992186e */
[----:B------:R-:W-:-:S03]  /*31580*/  IMAD.WIDE R242, R239, 0x4, R210 ;  /* 0x00000004eff27825 */ /* 0x000fc600078e02d2 */
[----:B------:R-:W-:Y:S01]  /*31590*/  LDGSTS.E [R8+-0x5d600], desc[UR46][R16.64], P3 ;  /* 0xa2a0000010087fae */ /* 0x000fe2000992186e */
[----:B------:R-:W-:-:S03]  /*315a0*/  IMAD.WIDE R240, R239, 0x4, R212 ;  /* 0x00000004eff07825 */ /* 0x000fc600078e02d4 */
[----:B------:R2:W-:Y:S01]  /*315b0*/  LDGSTS.E [R9+-0x5d200], desc[UR46][R14.64], P3 ;  /* 0xa2e000000e097fae */ /* 0x0005e2000992186e */
[----:B------:R-:W-:-:S03]  /*315c0*/  IMAD.WIDE R234, R239, 0x4, R214 ;  /* 0x00000004efea7825 */ /* 0x000fc600078e02d6 */
[----:B------:R-:W4:Y:S01]  /*315d0*/  LDL.LU.64 R52, [R1+0x88] ;  /* 0x0000880001347983 */ /* 0x000f220000300a00 */
[----:B-1----:R-:W-:-:S03]  /*315e0*/  IMAD.WIDE R2, R239, 0x4, R208 ;  /* 0x00000004ef027825 */ /* 0x002fc600078e02d0 */
[----:B------:R-:W-:Y:S01]  /*315f0*/  LDGSTS.E [R10+-0x5ce00], desc[UR46][R248.64], P3 ;  /* 0xa3200000f80a7fae */ /* 0x000fe2000992186e */
[----:B------:R-:W-:-:S03]  /*31600*/  IMAD.WIDE R230, R239, 0x4, R216 ;  /* 0x00000004efe67825 */ /* 0x000fc600078e02d8 */
[----:B------:R-:W4:Y:S01]  /*31610*/  LDL.LU.64 R50, [R1+0xa0] ;  /* 0x0000a00001327983 */ /* 0x000f220000300a00 */
[C---:B------:R-:W-:Y:S02]  /*31620*/  VIADD R13, R250.reuse, 0x100000 ;  /* 0x00100000fa0d7836 */ /* 0x040fe40000000000 */
[C---:B------:R-:W-:Y:S01]  /*31630*/  IMAD.WIDE R226, R239.reuse, 0x4, R218 ;  /* 0x00000004efe27825 */ /* 0x040fe200078e02da */
[----:B------:R-:W-:Y:S03]  /*31640*/  LDGSTS.E [R11+-0x5ca00], desc[UR46][R2.64], P3 ;  /* 0xa3600000020b7fae */ /* 0x000fe6000992186e */
[----:B--2---:R-:W-:Y:S01]  /*31650*/  VIADD R14, R250, 0x100000 ;  /* 0x00100000fa0e7836 */ /* 0x004fe20000000000 */
[----:B------:R-:W2:Y:S01]  /*31660*/  LDL.LU.64 R36, [R1+0xa8] ;  /* 0x0000a80001247983 */ /* 0x000ea20000300a00 */
[----:B------:R-:W-:-:S03]  /*31670*/  IMAD.WIDE R8, R239, 0x4, R222 ;  /* 0x00000004ef087825 */ /* 0x000fc600078e02de */
[----:B------:R-:W-:Y:S01]  /*31680*/  LDGSTS.E [R12+-0x5c600], desc[UR46][R242.64], P3 ;  /* 0xa3a00000f20c7fae */ /* 0x000fe2000992186e */
[----:B------:R-:W-:-:S03]  /*31690*/  IADD3 R20, R250, 0x100000, RZ ;  /* 0x00100000fa147810 */ /* 0x000fc60007ffe0ff */
[----:B------:R-:W2:Y:S04]  /*316a0*/  LDL.LU.64 R38, [R1+0xb0] ;  /* 0x0000b00001267983 */ /* 0x000ea80000300a00 */
[----:B------:R-:W-:Y:S01]  /*316b0*/  LDGSTS.E [R10+-0x5c200], desc[UR46][R240.64], P3 ;  /* 0xa3e00000f00a7fae */ /* 0x000fe2000992186e */
[----:B------:R-:W-:-:S03]  /*316c0*/  VIADD R21, R250, 0x100000 ;  /* 0x00100000fa157836 */ /* 0x000fc60000000000 */
[----:B------:R-:W2:Y:S04]  /*316d0*/  LDL.LU.64 R224, [R1+0xb8] ;  /* 0x0000b80001e07983 */ /* 0x000ea80000300a00 */
[----:B------:R1:W-:Y:S01]  /*316e0*/  LDGSTS.E [R11+-0x5be00], desc[UR46][R234.64], P3 ;  /* 0xa4200000ea0b7fae */ /* 0x0003e2000992186e */
[----:B------:R-:W-:-:S03]  /*316f0*/  VIADD R22, R250, 0x100000 ;  /* 0x00100000fa167836 */ /* 0x000fc60000000000 */
[----:B------:R-:W-:Y:S04]  /*31700*/  STL.64 [R1+0x1110], R248 ;  /* 0x001110f801007387 */ /* 0x000fe80000100a00 */
[----:B------:R-:W-:Y:S01]  /*31710*/  LDGSTS.E [R12+-0x5ba00], desc[UR46][R230.64], P3 ;  /* 0xa4600000e60c7fae */ /* 0x000fe2000992186e */
[----:B------:R-:W-:-:S03]  /*31720*/  VIADD R23, R250, 0x100000 ;  /* 0x00100000fa177836 */ /* 0x000fc60000000000 */
[----:B------:R2:W-:Y:S01]  /*31730*/  STL.64 [R1+0x1118], R2 ;  /* 0x0011180201007387 */ /* 0x0005e20000100a00 */
[----:B-1----:R-:W-:-:S03]  /*31740*/  IMAD.WIDE R10, R239, 0x4, R46 ;  /* 0x00000004ef0a7825 */ /* 0x002fc600078e022e */
[----:B------:R1:W-:Y:S01]  /*31750*/  LDGSTS.E [R13+-0x5b600], desc[UR46][R226.64], P3 ;  /* 0xa4a00000e20d7fae */ /* 0x0003e2000992186e */
[----:B------:R-:W-:-:S03]  /*31760*/  IMAD.WIDE R16, R239, 0x4, R232 ;  /* 0x00000004ef107825 */ /* 0x000fc600078e02e8 */
[----:B------:R-:W-:Y:S01]  /*31770*/  STL.64 [R1+0x1120], R242 ;  /* 0x001120f201007387 */ /* 0x000fe20000100a00 */
[----:B------:R-:W-:-:S03]  /*31780*/  VIADD R24, R250, 0x100000 ;  /* 0x00100000fa187836 */ /* 0x000fc60000000000 */
[----:B------:R1:W-:Y:S01]  /*31790*/  LDGSTS.E [R14+-0x5b200], desc[UR46][R8.64], P3 ;  /* 0xa4e00000080e7fae */ /* 0x0003e2000992186e */
[----:B------:R-:W-:-:S03]  /*317a0*/  IMAD.WIDE R18, R239, 0x4, R236 ;  /* 0x00000004ef127825 */ /* 0x000fc600078e02ec */
[----:B------:R-:W-:Y:S01]  /*317b0*/  STL.64 [R1+0x1128], R240 ;  /* 0x001128f001007387 */ /* 0x000fe20000100a00 */
[----:B-1----:R-:W-:-:S03]  /*317c0*/  IMAD.WIDE R12, R239, 0x4, R44 ;  /* 0x00000004ef0c7825 */ /* 0x002fc600078e022c */
[----:B------:R-:W-:Y:S01]  /*317d0*/  STL.64 [R1+0x1130], R234 ;  /* 0x001130ea01007387 */ /* 0x000fe20000100a00 */
[----:B------:R-:W-:-:S03]  /*317e0*/  IMAD.WIDE R14, R239, 0x4, R228 ;  /* 0x00000004ef0e7825 */ /* 0x000fc600078e02e4 */
[----:B------:R-:W-:Y:S04]  /*317f0*/  STL.64 [R1+0x1138], R230 ;  /* 0x001138e601007387 */ /* 0x000fe80000100a00 */
[----:B------:R-:W-:Y:S04]  /*31800*/  STL.64 [R1+0x1140], R226 ;  /* 0x001140e201007387 */ /* 0x000fe80000100a00 */
[----:B------:R-:W-:Y:S04]  /*31810*/  LDGSTS.E [R20+-0x5ae00], desc[UR46][R10.64], P3 ;  /* 0xa52000000a147fae */ /* 0x000fe8000992186e */
[----:B------:R1:W-:Y:S04]  /*31820*/  STL.64 [R1+0x1148], R8 ;  /* 0x0011480801007387 */ /* 0x0003e80000100a00 */
[----:B------:R-:W-:Y:S04]  /*31830*/  LDGSTS.E [R21+-0x5aa00], desc[UR46][R12.64], P3 ;  /* 0xa56000000c157fae */ /* 0x000fe8000992186e */
[----:B------:R1:W-:Y:S04]  /*31840*/  STL.64 [R1+0x1158], R10 ;  /* 0x0011580a01007387 */ /* 0x0003e80000100a00 */
[----:B------:R-:W-:Y:S04]  /*31850*/  LDGSTS.E [R22+-0x5a600], desc[UR46][R14.64], P3 ;  /* 0xa5a000000e167fae */ /* 0x000fe8000992186e */
[----:B------:R-:W-:Y:S04]  /*31860*/  STL.64 [R1+0x1160], R12 ;  /* 0x0011600c01007387 */ /* 0x000fe80000100a00 */
[----:B------:R-:W-:Y:S04]  /*31870*/  LDGSTS.E [R23+-0x5a200], desc[UR46][R16.64], P3 ;  /* 0xa5e0000010177fae */ /* 0x000fe8000992186e */
[----:B------:R3:W-:Y:S04]  /*31880*/  LDGSTS.E [R24+-0x59e00], desc[UR46][R18.64], P3 ;  /* 0xa620000012187fae */ /* 0x0007e8000992186e */
[----:B------:R-:W2:Y:S04]  /*31890*/  LDL.LU.64 R60, [R1+0xc0] ;  /* 0x0000c000013c7983 */ /* 0x000ea80000300a00 */
[----:B------:R-:W2:Y:S04]  /*318a0*/  LDL.LU.64 R48, [R1+0xd0] ;  /* 0x0000d00001307983 */ /* 0x000ea80000300a00 */
[----:B------:R-:W2:Y:S04]  /*318b0*/  LDL.LU.64 R102, [R1+0xe0] ;  /* 0x0000e00001667983 */ /* 0x000ea80000300a00 */
[----:B------:R-:W2:Y:S01]  /*318c0*/  LDL.LU.64 R220, [R1+0xf0] ;  /* 0x0000f00001dc7983 */ /* 0x000ea20000300a00 */
[----:B---3--:R-:W-:-:S04]  /*318d0*/  IMAD.WIDE R24, R239, 0x4, R26 ;  /* 0x00000004ef187825 */ /* 0x008fc800078e021a */
[----:B----4-:R-:W-:-:S04]  /*318e0*/  IMAD.WIDE R26, R239, 0x4, R28 ;  /* 0x00000004ef1a7825 */ /* 0x010fc800078e021c */
[C---:B------:R-:W-:Y:S02]  /*318f0*/  IMAD.WIDE R28, R239.reuse, 0x4, R246 ;  /* 0x00000004ef1c7825 */ /* 0x040fe400078e02f6 */
[----:B------:R-:W3:Y:S02]  /*31900*/  LDL.LU.64 R246, [R1+0x100] ;  /* 0x0001000001f67983 */ /* 0x000ee40000300a00 */
[C---:B------:R-:W-:Y:S02]  /*31910*/  VIADD R30, R250.reuse, 0x100000 ;  /* 0x00100000fa1e7836 */ /* 0x040fe40000000000 */
[C---:B------:R-:W-:Y:S01]  /*31920*/  IMAD.WIDE R20, R239.reuse, 0x4, R40 ;  /* 0x00000004ef147825 */ /* 0x040fe200078e0228 */
[----:B------:R-:W4:Y:S03]  /*31930*/  LDL.LU.64 R72, [R1+0x110] ;  /* 0x0001100001487983 */ /* 0x000f260000300a00 */
[----:B------:R-:W-:Y:S01]  /*31940*/  VIADD R31, R250, 0x100000 ;  /* 0x00100000fa1f7836 */ /* 0x000fe20000000000 */
[----:B------:R-:W-:Y:S01]  /*31950*/  LDGSTS.E [R30+-0x59a00], desc[UR46][R20.64], P3 ;  /* 0xa6600000141e7fae */ /* 0x000fe2000992186e */
[----:B------:R-:W-:-:S03]  /*31960*/  IMAD.WIDE R22, R239, 0x4, R42 ;  /* 0x00000004ef167825 */ /* 0x000fc600078e022a */
[----:B------:R-:W4:Y:S01]  /*31970*/  LDL.LU.64 R70, [R1+0x120] ;  /* 0x0001200001467983 */ /* 0x000f220000300a00 */
[C---:B------:R-:W-:Y:S02]  /*31980*/  VIADD R32, R250.reuse, 0x100000 ;  /* 0x00100000fa207836 */ /* 0x040fe40000000000 */
[C---:B------:R-:W-:Y:S01]  /*31990*/  VIADD R33, R250.reuse, 0x100000 ;  /* 0x00100000fa217836 */ /* 0x040fe20000000000 */
[----:B------:R1:W-:Y:S01]  /*319a0*/  LDGSTS.E [R31+-0x59600], desc[UR46][R22.64], P3 ;  /* 0xa6a00000161f7fae */ /* 0x0003e2000992186e */
[C---:B------:R-:W-:Y:S02]  /*319b0*/  VIADD R34, R250.reuse, 0x100000 ;  /* 0x00100000fa227836 */ /* 0x040fe40000000000 */
[C---:B------:R-:W-:Y:S01]  /*319c0*/  VIADD R40, R250.reuse, 0x100000 ;  /* 0x00100000fa287836 */ /* 0x040fe20000000000 */
[----:B------:R-:W-:Y:S01]  /*319d0*/  LDGSTS.E [R32+-0x59200], desc[UR46][R24.64], P3 ;  /* 0xa6e0000018207fae */ /* 0x000fe2000992186e */
[----:B------:R-:W-:-:S03]  /*319e0*/  VIADD R41, R250, 0x100000 ;  /* 0x00100000fa297836 */ /* 0x000fc60000000000 */
[----:B------:R2:W-:Y:S01]  /*319f0*/  LDGSTS.E [R33+-0x58e00], desc[UR46][R26.64], P3 ;  /* 0xa72000001a217fae */ /* 0x0005e2000992186e */
[C---:B------:R-:W-:Y:S02]  /*31a00*/  VIADD R42, R250.reuse, 0x100000 ;  /* 0x00100000fa2a7836 */ /* 0x040fe40000000000 */
[C---:B-1----:R-:W-:Y:S01]  /*31a10*/  IMAD.WIDE R30, R239.reuse, 0x4, R52 ;  /* 0x00000004ef1e7825 */ /* 0x042fe200078e0234 */
[----:B------:R1:W-:Y:S03]  /*31a20*/  LDGSTS.E [R34+-0x58a00], desc[UR46][R28.64], P3 ;  /* 0xa76000001c227fae */ /* 0x0003e6000992186e */
[----:B------:R-:W-:Y:S01]  /*31a30*/  VIADD R43, R250, 0x100000 ;  /* 0x00100000fa2b7836 */ /* 0x000fe20000000000 */
[----:B------:R-:W4:Y:S01]  /*31a40*/  LDL.LU.64 R58, [R1+0x130] ;  /* 0x00013000013a7983 */ /* 0x000f220000300a00 */
[----:B--2---:R-:W-:-:S03]  /*31a50*/  IMAD.WIDE R32, R239, 0x4, R50 ;  /* 0x00000004ef207825 */ /* 0x004fc600078e0232 */
[----:B------:R-:W2:Y:S01]  /*31a60*/  LDL.LU.64 R56, [R1+0x140] ;  /* 0x0001400001387983 */ /* 0x000ea20000300a00 */
[----:B-1----:R-:W-:-:S03]  /*31a70*/  IMAD.WIDE R34, R239, 0x4, R36 ;  /* 0x00000004ef227825 */ /* 0x002fc600078e0224 */
[----:B------:R-:W-:Y:S01]  /*31a80*/  LDGSTS.E [R40+-0x58600], desc[UR46][R30.64], P3 ;  /* 0xa7a000001e287fae */ /* 0x000fe2000992186e */
[----:B------:R-:W-:-:S03]  /*31a90*/  IMAD.WIDE R36, R239, 0x4, R38 ;  /* 0x00000004ef247825 */ /* 0x000fc600078e0226 */
[----:B------:R-:W-:Y:S01]  /*31aa0*/  LDGSTS.E [R41+-0x58200], desc[UR46][R32.64], P3 ;  /* 0xa7e0000020297fae */ /* 0x000fe2000992186e */
[----:B------:R-:W-:-:S03]  /*31ab0*/  VIADD R44, R250, 0x100000 ;  /* 0x00100000fa2c7836 */ /* 0x000fc60000000000 */
[----:B------:R-:W-:Y:S01]  /*31ac0*/  LDGSTS.E [R42+-0x4fe00], desc[UR46][R34.64], P3 ;  /* 0xb0200000222a7fae */ /* 0x000fe2000992186e */
[----:B------:R-:W-:-:S03]  /*31ad0*/  IMAD.WIDE R38, R239, 0x4, R224 ;  /* 0x00000004ef267825 */ /* 0x000fc600078e02e0 */
[----:B------:R-:W2:Y:S04]  /*31ae0*/  LDL.LU.64 R224, [R1+0x150] ;  /* 0x0001500001e07983 */ /* 0x000ea80000300a00 */
[----:B------:R1:W-:Y:S04]  /*31af0*/  LDGSTS.E [R43+-0x4fa00], desc[UR46][R36.64], P3 ;  /* 0xb0600000242b7fae */ /* 0x0003e8000992186e */
[----:B------:R1:W-:Y:S04]  /*31b00*/  LDGSTS.E [R44+-0x4f600], desc[UR46][R38.64], P3 ;  /* 0xb0a00000262c7fae */ /* 0x0003e8000992186e */
[----:B------:R-:W2:Y:S04]  /*31b10*/  LDL.LU.64 R68, [R1+0x160] ;  /* 0x0001600001447983 */ /* 0x000ea80000300a00 */
[----:B------:R-:W2:Y:S01]  /*31b20*/  LDL.LU.64 R66, [R1+0x170] ;  /* 0x0001700001427983 */ /* 0x000ea20000300a00 */
[----:B-1----:R-:W-:-:S04]  /*31b30*/  IMAD.WIDE R42, R239, 0x4, R48 ;  /* 0x00000004ef2a7825 */ /* 0x002fc800078e0230 */
[C---:B------:R-:W-:Y:S02]  /*31b40*/  IMAD.WIDE R44, R239.reuse, 0x4, R102 ;  /* 0x00000004ef2c7825 */ /* 0x040fe400078e0266 */
[----:B------:R-:W2:Y:S02]  /*31b50*/  LDL.LU.64 R102, [R1+0x180] ;  /* 0x0001800001667983 */ /* 0x000ea40000300a00 */
[C---:B------:R-:W-:Y:S02]  /*31b60*/  IMAD.WIDE R46, R239.reuse, 0x4, R220 ;  /* 0x00000004ef2e7825 */ /* 0x040fe400078e02dc */
[----:B------:R-:W2:Y:S02]  /*31b70*/  LDL.LU.64 R220, [R1+0x190] ;  /* 0x0001900001dc7983 */ /* 0x000ea40000300a00 */
[----:B---3--:R-:W-:Y:S02]  /*31b80*/  IMAD.WIDE R48, R239, 0x4, R246 ;  /* 0x00000004ef307825 */ /* 0x008fe400078e02f6 */
[----:B------:R-:W3:Y:S02]  /*31b90*/  LDL.LU.64 R246, [R1+0x198] ;  /* 0x0001980001f67983 */ /* 0x000ee40000300a00 */
[----:B------:R-:W-:-:S02]  /*31ba0*/  VIADD R50, R250, 0x100000 ;  /* 0x00100000fa327836 */ /* 0x000fc40000000000 */
[----:B------:R-:W-:Y:S01]  /*31bb0*/  IMAD.WIDE R40, R239, 0x4, R60 ;  /* 0x00000004ef287825 */ /* 0x000fe200078e023c */
[----:B------:R-:W3:Y:S03]  /*31bc0*/  LDL.LU.64 R92, [R1+0x1a8] ;  /* 0x0001a800015c7983 */ /* 0x000ee60000300a00 */
[C---:B------:R-:W-:Y:S01]  /*31bd0*/  VIADD R51, R250.reuse, 0x100000 ;  /* 0x00100000fa337836 */ /* 0x040fe20000000000 */
[----:B------:R-:W-:Y:S01]  /*31be0*/  LDGSTS.E [R50+-0x4f200], desc[UR46][R40.64], P3 ;  /* 0xb0e0000028327fae */ /* 0x000fe2000992186e */
[C---:B------:R-:W-:Y:S02]  /*31bf0*/  VIADD R52, R250.reuse, 0x100000 ;  /* 0x00100000fa347836 */ /* 0x040fe40000000000 */
[C---:B------:R-:W-:Y:S01]  /*31c00*/  VIADD R53, R250.reuse, 0x100000 ;  /* 0x00100000fa357836 */ /* 0x040fe20000000000 */
[----:B------:R4:W-:Y:S01]  /*31c10*/  LDGSTS.E [R51+-0x4ee00], desc[UR46][R42.64], P3 ;  /* 0xb12000002a337fae */ /* 0x0009e2000992186e */
[----:B------:R-:W-:-:S02]  /*31c20*/  VIADD R54, R250, 0x100000 ;  /* 0x00100000fa367836 */ /* 0x000fc40000000000 */
[C---:B------:R-:W-:Y:S01]  /*31c30*/  VIADD R60, R250.reuse, 0x100000 ;  /* 0x00100000fa3c7836 */ /* 0x040fe20000000000 */
[----:B------:R-:W-:Y:S01]  /*31c40*/  LDGSTS.E [R52+-0x4ea00], desc[UR46][R44.64], P3 ;  /* 0xb16000002c347fae */ /* 0x000fe2000992186e */
[----:B------:R-:W-:-:S03]  /*31c50*/  VIADD R61, R250, 0x100000 ;  /* 0x00100000fa3d7836 */ /* 0x000fc60000000000 */
[----:B------:R1:W-:Y:S01]  /*31c60*/  LDGSTS.E [R53+-0x4e600], desc[UR46][R46.64], P3 ;  /* 0xb1a000002e357fae */ /* 0x0003e2000992186e */
[C---:B------:R-:W-:Y:S02]  /*31c70*/  VIADD R62, R250.reuse, 0x100000 ;  /* 0x00100000fa3e7836 */ /* 0x040fe40000000000 */
[C---:B----4-:R-:W-:Y:S01]  /*31c80*/  IMAD.WIDE R50, R239.reuse, 0x4, R72 ;  /* 0x00000004ef327825 */ /* 0x050fe200078e0248 */
[----:B------:R4:W-:Y:S01]  /*31c90*/  LDGSTS.E [R54+-0x4e200], desc[UR46][R48.64], P3 ;  /* 0xb1e0000030367fae */ /* 0x0009e2000992186e */
[C---:B------:R-:W-:Y:S02]  /*31ca0*/  IADD3 R64, R250.reuse, 0x100000, RZ ;  /* 0x00100000fa407810 */ /* 0x040fe40007ffe0ff */
[----:B------:R-:W-:Y:S01]  /*31cb0*/  VIADD R63, R250, 0x100000 ;  /* 0x00100000fa3f7836 */ /* 0x000fe20000000000 */
[----:B------:R-:W3:Y:S01]  /*31cc0*/  LDL.LU.64 R90, [R1+0x1b0] ;  /* 0x0001b000015a7983 */ /* 0x000ee20000300a00 */
[----:B-1----:R-:W-:-:S03]  /*31cd0*/  IMAD.WIDE R52, R239, 0x4, R70 ;  /* 0x00000004ef347825 */ /* 0x002fc600078e0246 */
[----:B------:R-:W3:Y:S01]  /*31ce0*/  LDL.LU.64 R78, [R1+0x1c0] ;  /* 0x0001c000014e7983 */ /* 0x000ee20000300a00 */
[----:B--2---:R-:W-:-:S03]  /*31cf0*/  IMAD.WIDE R56, R239, 0x4, R56 ;  /* 0x00000004ef387825 */ /* 0x004fc600078e0238 */
[----:B------:R-:W2:Y:S01]  /*31d00*/  LDL.LU.64 R76, [R1+0x1c8] ;  /* 0x0001c800014c7983 */ /* 0x000ea20000300a00 */
[----:B----4-:R-:W-:-:S03]  /*31d10*/  IMAD.WIDE R54, R239, 0x4, R58 ;  /* 0x00000004ef367825 */ /* 0x010fc600078e023a */
[----:B------:R-:W-:Y:S04]  /*31d20*/  LDGSTS.E [R60+-0x4de00], desc[UR46][R50.64], P3 ;  /* 0xb2200000323c7fae */ /* 0x000fe8000992186e */
[----:B------:R1:W-:Y:S04]  /*31d30*/  LDGSTS.E [R61+-0x4da00], desc[UR46][R52.64], P3 ;  /* 0xb2600000343d7fae */ /* 0x0003e8000992186e */
[----:B------:R-:W-:Y:S01]  /*31d40*/  LDGSTS.E [R62+-0x4d600], desc[UR46][R54.64], P3 ;  /* 0xb2a00000363e7fae */ /* 0x000fe2000992186e */
[----:B------:R-:W-:-:S03]  /*31d50*/  IMAD.WIDE R58, R239, 0x4, R224 ;  /* 0x00000004ef3a7825 */ /* 0x000fc600078e02e0 */
[----:B------:R4:W-:Y:S04]  /*31d60*/  LDGSTS.E [R63+-0x4d200], desc[UR46][R56.64], P3 ;  /* 0xb2e00000383f7fae */ /* 0x0009e8000992186e */
[----:B------:R-:W2:Y:S04]  /*31d70*/  LDL.LU.64 R224, [R1+0x1d8] ;  /* 0x0001d80001e07983 */ /* 0x000ea80000300a00 */
[----:B------:R4:W-:Y:S04]  /*31d80*/  LDGSTS.E [R64+-0x4ce00], desc[UR46][R58.64], P3 ;  /* 0xb32000003a407fae */ /* 0x0009e8000992186e */
[----:B------:R-:W2:Y:S01]  /*31d90*/  LDL.LU.64 R88, [R1+0x1e0] ;  /* 0x0001e00001587983 */ /* 0x000ea20000300a00 */
[----:B-1----:R-:W-:-:S03]  /*31da0*/  IMAD.WIDE R60, R239, 0x4, R68 ;  /* 0x00000004ef3c7825 */ /* 0x002fc600078e0244 */
[----:B------:R-:W2:Y:S01]  /*31db0*/  LDL.LU.64 R86, [R1+0x1f0] ;  /* 0x0001f00001567983 */ /* 0x000ea20000300a00 */
[----:B----4-:R-:W-:-:S04]  /*31dc0*/  IMAD.WIDE R62, R239, 0x4, R66 ;  /* 0x00000004ef3e7825 */ /* 0x010fc800078e0242 */
[C---:B------:R-:W-:Y:S02]  /*31dd0*/  IMAD.WIDE R64, R239.reuse, 0x4, R102 ;  /* 0x00000004ef407825 */ /* 0x040fe400078e0266 */
[----:B------:R-:W4:Y:S02]  /*31de0*/  LDL.LU.64 R102, [R1+0x1f8] ;  /* 0x0001f80001667983 */ /* 0x000f240000300a00 */
[C---:B------:R-:W-:Y:S02]  /*31df0*/  IMAD.WIDE R66, R239.reuse, 0x4, R220 ;  /* 0x00000004ef427825 */ /* 0x040fe400078e02dc */
[----:B------:R-:W4:Y:S02]  /*31e00*/  LDL.LU.64 R220, [R1+0x208] ;  /* 0x0002080001dc7983 */ /* 0x000f240000300a00 */
[----:B---3--:R-:W-:Y:S02]  /*31e10*/  IMAD.WIDE R68, R239, 0x4, R246 ;  /* 0x00000004ef447825 */ /* 0x008fe400078e02f6 */
[----:B------:R-:W3:Y:S02]  /*31e20*/  LDL.LU.64 R246, [R1+0x210] ;  /* 0x0002100001f67983 */ /* 0x000ee40000300a00 */
[----:B------:R-:W-:-:S02]  /*31e30*/  VIADD R70, R250, 0x100000 ;  /* 0x00100000fa467836 */ /* 0x000fc40000000000 */
[C---:B------:R-:W-:Y:S01]  /*31e40*/  VIADD R71, R250.reuse, 0x100000 ;  /* 0x00100000fa477836 */ /* 0x040fe20000000000 */
[----:B------:R-:W3:Y:S01]  /*31e50*/  LDL.LU.64 R112, [R1+0x220] ;  /* 0x0002200001707983 */ /* 0x000ee20000300a00 */
[C---:B------:R-:W-:Y:S02]  /*31e60*/  VIADD R72, R250.reuse, 0x100000 ;  /* 0x00100000fa487836 */ /* 0x040fe40000000000 */
[C---:B------:R-:W-:Y:S01]  /*31e70*/  VIADD R73, R250.reuse, 0x100000 ;  /* 0x00100000fa497836 */ /* 0x040fe20000000000 */
[----:B------:R-:W-:Y:S01]  /*31e80*/  LDGSTS.E [R70+-0x4ca00], desc[UR46][R60.64], P3 ;  /* 0xb36000003c467fae */ /* 0x000fe2000992186e */
[----:B------:R-:W-:-:S03]  /*31e90*/  VIADD R74, R250, 0x100000 ;  /* 0x00100000fa4a7836 */ /* 0x000fc60000000000 */
[----:B------:R1:W-:Y:S01]  /*31ea0*/  LDGSTS.E [R71+-0x4c600], desc[UR46][R62.64], P3 ;  /* 0xb3a000003e477fae */ /* 0x0003e2000992186e */
[----:B------:R-:W-:-:S03]  /*31eb0*/  VIADD R80, R250, 0x100000 ;  /* 0x00100000fa507836 */ /* 0x000fc60000000000 */
[----:B------:R-:W-:Y:S01]  /*31ec0*/  LDGSTS.E [R72+-0x4c200], desc[UR46][R64.64], P3 ;  /* 0xb3e0000040487fae */ /* 0x000fe2000992186e */
[----:B------:R-:W-:-:S03]  /*31ed0*/  VIADD R81, R250, 0x100000 ;  /* 0x00100000fa517836 */ /* 0x000fc60000000000 */
[----:B------:R2:W-:Y:S01]  /*31ee0*/  LDGSTS.E [R73+-0x4be00], desc[UR46][R66.64], P3 ;  /* 0xb420000042497fae */ /* 0x0005e2000992186e */
[C---:B------:R-:W-:Y:S02]  /*31ef0*/  VIADD R82, R250.reuse, 0x100000 ;  /* 0x00100000fa527836 */ /* 0x040fe40000000000 */
[C---:B-1----:R-:W-:Y:S01]  /*31f00*/  IMAD.WIDE R70, R239.reuse, 0x4, R92 ;  /* 0x00000004ef467825 */ /* 0x042fe200078e025c */
[----:B------:R1:W-:Y:S04]  /*31f10*/  LDGSTS.E [R74+-0x4ba00], desc[UR46][R68.64], P3 ;  /* 0xb4600000444a7fae */ /* 0x0003e8000992186e */
[----:B------:R-:W3:Y:S01]  /*31f20*/  LDL.LU.64 R110, [R1+0x228] ;  /* 0x00022800016e7983 */ /* 0x000ee20000300a00 */
[----:B------:R-:W-:Y:S02]  /*31f30*/  VIADD R83, R250, 0x100000 ;  /* 0x00100000fa537836 */ /* 0x000fe40000000000 */
[C---:B--2---:R-:W-:Y:S01]  /*31f40*/  IMAD.WIDE R72, R239.reuse, 0x4, R90 ;  /* 0x00000004ef487825 */ /* 0x044fe200078e025a */
[----:B------:R-:W2:Y:S03]  /*31f50*/  LDL.LU.64 R108, [R1+0x238] ;  /* 0x00023800016c7983 */ /* 0x000ea60000300a00 */
[C---:B------:R-:W-:Y:S01]  /*31f60*/  IMAD.WIDE R76, R239.reuse, 0x4, R76 ;  /* 0x00000004ef4c7825 */ /* 0x040fe200078e024c */
[----:B------:R-:W2:Y:S03]  /*31f70*/  LDL.LU.64 R96, [R1+0x240] ;  /* 0x0002400001607983 */ /* 0x000ea60000300a00 */
[C---:B-1----:R-:W-:Y:S01]  /*31f80*/  IMAD.WIDE R74, R239.reuse, 0x4, R78 ;  /* 0x00000004ef4a7825 */ /* 0x042fe200078e024e */
[----:B------:R-:W-:Y:S04]  /*31f90*/  LDGSTS.E [R80+-0x4b600], desc[UR46][R70.64], P3 ;  /* 0xb4a0000046507fae */ /* 0x000fe8000992186e */
[----:B------:R1:W-:Y:S04]  /*31fa0*/  LDGSTS.E [R81+-0x4b200], desc[UR46][R72.64], P3 ;  /* 0xb4e0000048517fae */ /* 0x0003e8000992186e */
[----:B------:R-:W-:Y:S04]  /*31fb0*/  LDGSTS.E [R82+-0x4ae00], desc[UR46][R74.64], P3 ;  /* 0xb52000004a527fae */ /* 0x000fe8000992186e */
[----:B------:R1:W-:Y:S01]  /*31fc0*/  LDGSTS.E [R83+-0x4aa00], desc[UR46][R76.64], P3 ;  /* 0xb56000004c537fae */ /* 0x0003e2000992186e */
[----:B------:R-:W-:-:S03]  /*31fd0*/  IMAD.WIDE R78, R239, 0x4, R224 ;  /* 0x00000004ef4e7825 */ /* 0x000fc600078e02e0 */
[----:B------:R-:W2:Y:S04]  /*31fe0*/  LDL.LU.64 R224, [R1+0x258] ;  /* 0x0002580001e07983 */ /* 0x000ea80000300a00 */
[----:B------:R-:W2:Y:S01]  /*31ff0*/  LDL.LU.64 R118, [R1+0x260] ;  /* 0x0002600001767983 */ /* 0x000ea20000300a00 */
[----:B-1----:R-:W-:-:S03]  /*32000*/  IMAD.WIDE R80, R239, 0x4, R88 ;  /* 0x00000004ef507825 */ /* 0x002fc600078e0258 */
[----:B------:R-:W2:Y:S01]  /*32010*/  LDL.LU.64 R106, [R1+0x270] ;  /* 0x00027000016a7983 */ /* 0x000ea20000300a00 */
[----:B------:R-:W-:-:S03]  /*32020*/  IMAD.WIDE R82, R239, 0x4, R86 ;  /* 0x00000004ef527825 */ /* 0x000fc600078e0256 */
[----:B------:R-:W2:Y:S01]  /*32030*/  LDL.LU.64 R104, [R1+0x278] ;  /* 0x0002780001687983 */ /* 0x000ea20000300a00 */
[----:B----4-:R-:W-:-:S03]  /*32040*/  IMAD.WIDE R86, R239, 0x4, R220 ;  /* 0x00000004ef567825 */ /* 0x010fc600078e02dc */
[----:B------:R-:W4:Y:S01]  /*32050*/  LDL.LU.64 R220, [R1+0x280] ;  /* 0x0002800001dc7983 */ /* 0x000f220000300a00 */
[----:B---3--:R-:W-:-:S03]  /*32060*/  IMAD.WIDE R88, R239, 0x4, R246 ;  /* 0x00000004ef587825 */ /* 0x008fc600078e02f6 */
[----:B------:R-:W3:Y:S01]  /*32070*/  LDL.LU.64 R246, [R1+0x288] ;  /* 0x0002880001f67983 */ /* 0x000ee20000300a00 */
[C---:B------:R-:W-:Y:S02]  /*32080*/  VIADD R84, R250.reuse, 0x100000 ;  /* 0x00100000fa547836 */ /* 0x040fe40000000000 */
[C---:B------:R-:W-:Y:S01]  /*32090*/  VIADD R90, R250.reuse, 0x100000 ;  /* 0x00100000fa5a7836 */ /* 0x040fe20000000000 */
[----:B------:R-:W3:Y:S01]  /*320a0*/  LDL.LU.64 R132, [R1+0x298] ;  /* 0x0002980001847983 */ /* 0x000ee20000300a00 */
[C---:B------:R-:W-:Y:S02]  /*320b0*/  VIADD R91, R250.reuse, 0x100000 ;  /* 0x00100000fa5b7836 */ /* 0x040fe40000000000 */
[C---:B------:R-:W-:Y:S01]  /*320c0*/  VIADD R92, R250.reuse, 0x100000 ;  /* 0x00100000fa5c7836 */ /* 0x040fe20000000000 */
[----:B------:R1:W-:Y:S01]  /*320d0*/  LDGSTS.E [R84+-0x4a600], desc[UR46][R78.64], P3 ;  /* 0xb5a000004e547fae */ /* 0x0003e2000992186e */
[C---:B------:R-:W-:Y:S02]  /*320e0*/  VIADD R93, R250.reuse, 0x100000 ;  /* 0x00100000fa5d7836 */ /* 0x040fe40000000000 */
[C---:B------:R-:W-:Y:S01]  /*320f0*/  VIADD R94, R250.reuse, 0x100000 ;  /* 0x00100000fa5e7836 */ /* 0x040fe20000000000 */
[----:B------:R-:W-:Y:S01]  /*32100*/  LDGSTS.E [R90+-0x4a200], desc[UR46][R80.64], P3 ;  /* 0xb5e00000505a7fae */ /* 0x000fe2000992186e */
[----:B------:R-:W-:-:S03]  /*32110*/  VIADD R98, R250, 0x100000 ;  /* 0x00100000fa627836 */ /* 0x000fc60000000000 */
[----:B------:R1:W-:Y:S02]  /*32120*/  LDGSTS.E [R91+-0x49e00], desc[UR46][R82.64], P3 ;  /* 0xb6200000525b7fae */ /* 0x0003e4000992186e */
[C---:B-1----:R-:W-:Y:S02]  /*32130*/  IMAD.WIDE R84, R239.reuse, 0x4, R102 ;  /* 0x00000004ef547825 */ /* 0x042fe400078e0266 */
[----:B------:R-:W3:Y:S04]  /*32140*/  LDL.LU.64 R130, [R1+0x2a0] ;  /* 0x0002a00001827983 */ /* 0x000ee80000300a00 */
[----:B------:R-:W-:Y:S01]  /*32150*/  LDGSTS.E [R92+-0x49a00], desc[UR46][R84.64], P3 ;  /* 0xb6600000545c7fae */ /* 0x000fe2000992186e */
[C---:B------:R-:W-:Y:S02]  /*32160*/  VIADD R99, R250.reuse, 0x100000 ;  /* 0x00100000fa637836 */ /* 0x040fe40000000000 */
[----:B------:R-:W-:Y:S01]  /*32170*/  IMAD.WIDE R90, R239, 0x4, R112 ;  /* 0x00000004ef5a7825 */ /* 0x000fe200078e0270 */
[----:B------:R1:W-:Y:S03]  /*32180*/  LDGSTS.E [R93+-0x49600], desc[UR46][R86.64], P3 ;  /* 0xb6a00000565d7fae */ /* 0x0003e6000992186e */
[C---:B------:R-:W-:Y:S01]  /*32190*/  VIADD R100, R250.reuse, 0x100000 ;  /* 0x00100000fa647836 */ /* 0x040fe20000000000 */
[----:B------:R1:W-:Y:S01]  /*321a0*/  LDGSTS.E [R94+-0x49200], desc[UR46][R88.64], P3 ;  /* 0xb6e00000585e7fae */ /* 0x0003e2000992186e */
[----:B------:R-:W-:-:S02]  /*321b0*/  VIADD R101, R250, 0x100000 ;  /* 0x00100000fa657836 */ /* 0x000fc40000000000 */
[C---:B--2---:R-:W-:Y:S01]  /*321c0*/  IMAD.WIDE R96, R239.reuse, 0x4, R96 ;  /* 0x00000004ef607825 */ /* 0x044fe200078e0260 */
[----:B------:R-:W2:Y:S03]  /*321d0*/  LDL.LU.64 R128, [R1+0x2b0] ;  /* 0x0002b00001807983 */ /* 0x000ea60000300a00 */
[C---:B-1----:R-:W-:Y:S01]  /*321e0*/  IMAD.WIDE R92, R239.reuse, 0x4, R110 ;  /* 0x00000004ef5c7825 */ /* 0x042fe200078e026e */
[----:B------:R-:W2:Y:S03]  /*321f0*/  LDL.LU.64 R114, [R1+0x2b8] ;  /* 0x0002b80001727983 */ /* 0x000ea60000300a00 */
[----:B------:R-:W-:Y:S01]  /*32200*/  IMAD.WIDE R94, R239, 0x4, R108 ;  /* 0x00000004ef5e7825 */ /* 0x000fe200078e026c */
[----:B------:R-:W2:Y:S03]  /*32210*/  LDL.LU.64 R116, [R1+0x2c8] ;  /* 0x0002c80001747983 */ /* 0x000ea60000300a00 */
[----:B------:R-:W-:Y:S01]  /*32220*/  VIADD R102, R251, 0x100000 ;  /* 0x00100000fb667836 */ /* 0x000fe20000000000 */
[----:B------:R-:W-:Y:S04]  /*32230*/  LDGSTS.E [R98+-0x48e00], desc[UR46][R90.64], P3 ;  /* 0xb72000005a627fae */ /* 0x000fe8000992186e */
[----:B------:R-:W-:Y:S01]  /*32240*/  LDGSTS.E [R99+-0x48a00], desc[UR46][R92.64], P3 ;  /* 0xb76000005c637fae */ /* 0x000fe2000992186e */
[----:B------:R-:W-:-:S03]  /*32250*/  IMAD.WIDE R224, R239, 0x4, R224 ;  /* 0x00000004efe07825 */ /* 0x000fc600078e02e0 */
[----:B------:R-:W-:Y:S04]  /*32260*/  LDGSTS.E [R100+-0x48600], desc[UR46][R94.64], P3 ;  /* 0xb7a000005e647fae */ /* 0x000fe8000992186e */
[----:B------:R1:W-:Y:S04]  /*32270*/  LDGSTS.E [R101+-0x48200], desc[UR46][R96.64], P3 ;  /* 0xb7e0000060657fae */ /* 0x0003e8000992186e */
[----:B------:R1:W-:Y:S04]  /*32280*/  LDGSTS.E [R102+-0x5fd00], desc[UR46][R224.64], P3 ;  /* 0xa0300000e0667fae */ /* 0x0003e8000992186e */
[----:B------:R-:W2:Y:S04]  /*32290*/  LDL.LU.64 R138, [R1+0x2d0] ;  /* 0x0002d000018a7983 */ /* 0x000ea80000300a00 */
[----:B------:R-:W2:Y:S01]  /*322a0*/  LDL.LU.64 R126, [R1+0x2e0] ;  /* 0x0002e000017e7983 */ /* 0x000ea20000300a00 */
[----:B-1----:R-:W-:-:S03]  /*322b0*/  IMAD.WIDE R100, R239, 0x4, R106 ;  /* 0x00000004ef647825 */ /* 0x002fc600078e026a */
[----:B------:R-:W2:Y:S01]  /*322c0*/  LDL.LU.64 R124, [R1+0x2e8] ;  /* 0x0002e800017c7983 */ /* 0x000ea20000300a00 */
[----:B------:R-:W-:-:S04]  /*322d0*/  IMAD.WIDE R102, R239, 0x4, R104 ;  /* 0x00000004ef667825 */ /* 0x000fc800078e0268 */
[C---:B----4-:R-:W-:Y:S02]  /*322e0*/  IMAD.WIDE R104, R239.reuse, 0x4, R220 ;  /* 0x00000004ef687825 */ /* 0x050fe400078e02dc */
[----:B------:R-:W4:Y:S02]  /*322f0*/  LDL.LU.64 R220, [R1+0x2f8] ;  /* 0x0002f80001dc7983 */ /* 0x000f240000300a00 */
[----:B---3--:R-:W-:Y:S02]  /*32300*/  IMAD.WIDE R106, R239, 0x4, R246 ;  /* 0x00000004ef6a7825 */ /* 0x008fe400078e02f6 */
[----:B------:R-:W3:Y:S02]  /*32310*/  LDL.LU.64 R246, [R1+0x300] ;  /* 0x0003000001f67983 */ /* 0x000ee40000300a00 */
[----:B------:R-:W-:Y:S02]  /*32320*/  VIADD R108, R251, 0x100000 ;  /* 0x00100000fb6c7836 */ /* 0x000fe40000000000 */
[----:B------:R-:W-:Y:S01]  /*32330*/  IMAD.WIDE R98, R239, 0x4, R118 ;  /* 0x00000004ef627825 */ /* 0x000fe200078e0276 */
[C---:B------:R-:W-:Y:S01]  /*32340*/  IADD3 R111, R251.reuse, 0x100000, RZ ;  /* 0x00100000fb6f7810 */ /* 0x040fe20007ffe0ff */
[----:B------:R-:W3:Y:S02]  /*32350*/  LDL.LU.64 R152, [R1+0x310] ;  /* 0x0003100001987983 */ /* 0x000ee40000300a00 */
[----:B------:R-:W-:-:S02]  /*32360*/  VIADD R109, R251, 0x100000 ;  /* 0x00100000fb6d7836 */ /* 0x000fc40000000000 */
        /* <DEDUP_REMOVED lines=8> */
[----:B------:R-:W-:Y:S02]  /*323f0*/  VIADD R120, R251, 0x100000 ;  /* 0x00100000fb787836 */ /* 0x000fe40000000000 */
[----:B-1----:R-:W-:Y:S01]  /*32400*/  IMAD.WIDE R108, R239, 0x4, R132 ;  /* 0x00000004ef6c7825 */ /* 0x002fe200078e0284 */
[----:B------:R1:W-:Y:S03]  /*32410*/  LDGSTS.E [R112+-0x5e900], desc[UR46][R106.64], P3 ;  /* 0xa17000006a707fae */ /* 0x0003e6000992186e */
[----:B------:R-:W-:Y:S01]  /*32420*/  VIADD R121, R251, 0x100000 ;  /* 0x00100000fb797836 */ /* 0x000fe20000000000 */
[----:B------:R-:W3:Y:S01]  /*32430*/  LDL.LU.64 R150, [R1+0x318] ;  /* 0x0003180001967983 */ /* 0x000ee20000300a00 */
[----:B--2---:R-:W-:-:S03]  /*32440*/  IMAD.WIDE R110, R239, 0x4, R130 ;  /* 0x00000004ef6e7825 */ /* 0x004fc600078e0282 */
[----:B------:R-:W2:Y:S01]  /*32450*/  LDL.LU.64 R148, [R1+0x328] ;  /* 0x0003280001947983 */ /* 0x000ea20000300a00 */
[----:B-1----:R-:W-:-:S03]  /*32460*/  IMAD.WIDE R112, R239, 0x4, R128 ;  /* 0x00000004ef707825 */ /* 0x002fc600078e0280 */
[----:B------:R-:W2:Y:S01]  /*32470*/  LDL.LU.64 R134, [R1+0x330] ;  /* 0x0003300001867983 */ /* 0x000ea20000300a00 */
[----:B------:R-:W-:-:S03]  /*32480*/  IMAD.WIDE R114, R239, 0x4, R114 ;  /* 0x00000004ef727825 */ /* 0x000fc600078e0272 */
[----:B------:R-:W2:Y:S01]  /*32490*/  LDL.LU.64 R136, [R1+0x340] ;  /* 0x0003400001887983 */ /* 0x000ea20000300a00 */
[----:B------:R-:W-:-:S03]  /*324a0*/  VIADD R122, R251, 0x100000 ;  /* 0x00100000fb7a7836 */ /* 0x000fc60000000000 */
[----:B------:R-:W-:Y:S01]  /*324b0*/  LDGSTS.E [R118+-0x5e500], desc[UR46][R108.64], P3 ;  /* 0xa1b000006c767fae */ /* 0x000fe2000992186e */
[----:B------:R-:W-:-:S03]  /*324c0*/  IMAD.WIDE R116, R239, 0x4, R116 ;  /* 0x00000004ef747825 */ /* 0x000fc600078e0274 */
[----:B------:R-:W-:Y:S04]  /*324d0*/  LDGSTS.E [R119+-0x5e100], desc[UR46][R110.64], P3 ;  /* 0xa1f000006e777fae */ /* 0x000fe8000992186e */
        /* <DEDUP_REMOVED lines=14> */
[----:B------:R-:W3:Y:S03]  /*325c0*/  LDL.64 R172, [R1+0x388] ;  /* 0x0003880001ac7983 */ /* 0x000ee60000100a00 */
[C---:B------:R-:W-:Y:S01]  /*325d0*/  VIADD R129, R251.reuse, 0x100000 ;  /* 0x00100000fb817836 */ /* 0x040fe20000000000 */
[----:B------:R-:W-:Y:S01]  /*325e0*/  LDGSTS.E [R128+-0x5d100], desc[UR46][R118.64], P3 ;  /* 0xa2f0000076807fae */ /* 0x000fe2000992186e */
[----:B------:R-:W-:-:S02]  /*325f0*/  VIADD R130, R251, 0x100000 ;  /* 0x00100000fb827836 */ /* 0x000fc40000000000 */
[C---:B------:R-:W-:Y:S01]  /*32600*/  VIADD R131, R251.reuse, 0x100000 ;  /* 0x00100000fb837836 */ /* 0x040fe20000000000 */
[----:B------:R1:W-:Y:S01]  /*32610*/  LDGSTS.E [R129+-0x5cd00], desc[UR46][R120.64], P3 ;  /* 0xa330000078817fae */ /* 0x0003e2000992186e */
[C---:B------:R-:W-:Y:S02]  /*32620*/  VIADD R132, R251.reuse, 0x100000 ;  /* 0x00100000fb847836 */ /* 0x040fe40000000000 */
[C---:B------:R-:W-:Y:S01]  /*32630*/  VIADD R138, R251.reuse, 0x100000 ;  /* 0x00100000fb8a7836 */ /* 0x040fe20000000000 */
        /* <DEDUP_REMOVED lines=11> */
[----:B------:R-:W2:Y:S01]  /*326f0*/  LDL.64 R154, [R1+0x3a8] ;  /* 0x0003a800019a7983 */ /* 0x000ea20000100a00 */
        /* <DEDUP_REMOVED lines=17> */
[----:B------:R-:W3:Y:S02]  /*32810*/  LDL.64 R246, [R1+0x3e8] ;  /* 0x0003e80001f67983 */ /* 0x000ee40000100a00 */
[----:B------:R-:W-:Y:S02]  /*32820*/  VIADD R148, R251, 0x100000 ;  /* 0x00100000fb947836 */ /* 0x000fe40000000000 */
[----:B------:R-:W-:Y:S01]  /*32830*/  IMAD.WIDE R138, R239, 0x4, R158 ;  /* 0x00000004ef8a7825 */ /* 0x000fe200078e029e */
[----:B------:R-:W3:Y:S03]  /*32840*/  LDL.LU.64 R192, [R1+0x3f0] ;  /* 0x0003f00001c07983 */ /* 0x000ee60000300a00 */
        /* <DEDUP_REMOVED lines=8> */
[C---:B------:R-:W-:Y:S01]  /*328d0*/  VIADD R159, R251.reuse, 0x100000 ;  /* 0x00100000fb9f7836 */ /* 0x040fe20000000000 */
[C---:B------:R-:W-:Y:S02]  /*328e0*/  IADD3 R160, R251.reuse, 0x100000, RZ ;  /* 0x00100000fba07810 */ /* 0x040fe40007ffe0ff */
[----:B------:R2:W-:Y:S01]  /*328f0*/  LDGSTS.E [R151+-0x59d00], desc[UR46][R144.64], P3 ;  /* 0xa630000090977fae */ /* 0x0005e2000992186e */
[----:B------:R-:W-:-:S02]  /*32900*/  VIADD R161, R251, 0x100000 ;  /* 0x00100000fba17836 */ /* 0x000fc40000000000 */
[C---:B-1----:R-:W-:Y:S01]  /*32910*/  IMAD.WIDE R148, R239.reuse, 0x4, R172 ;  /* 0x00000004ef947825 */ /* 0x042fe200078e02ac */
[----:B------:R1:W-:Y:S04]  /*32920*/  LDGSTS.E [R152+-0x59900], desc[UR46][R146.64], P3 ;  /* 0xa670000092987fae */ /* 0x0003e8000992186e */
[----:B------:R-:W3:Y:S01]  /*32930*/  LDL.LU.64 R190, [R1+0x3f8] ;  /* 0x0003f80001be7983 */ /* 0x000ee20000300a00 */
[----:B--2---:R-:W-:-:S03]  /*32940*/  IMAD.WIDE R150, R239, 0x4, R170 ;  /* 0x00000004ef967825 */ /* 0x004fc600078e02aa */
[----:B------:R-:W2:Y:S01]  /*32950*/  LDL.LU.64 R188, [R1+0x400] ;  /* 0x0004000001bc7983 */ /* 0x000ea20000300a00 */
[----:B------:R-:W-:-:S03]  /*32960*/  IMAD.WIDE R154, R239, 0x4, R154 ;  /* 0x00000004ef9a7825 */ /* 0x000fc600078e029a */
[----:B------:R-:W2:Y:S01]  /*32970*/  LDL.64 R174, [R1+0x408] ;  /* 0x0004080001ae7983 */ /* 0x000ea20000100a00 */
[----:B-1----:R-:W-:-:S03]  /*32980*/  IMAD.WIDE R152, R239, 0x4, R168 ;  /* 0x00000004ef987825 */ /* 0x002fc600078e02a8 */
        /* <DEDUP_REMOVED lines=16> */
[----:B------:R-:W3:Y:S04]  /*32a90*/  LDL.LU.64 R246, [R1+0x438] ;  /* 0x0004380001f67983 */ /* 0x000ee80000300a00 */
[----:B------:R-:W3:Y:S04]  /*32aa0*/  LDL.LU.64 R2, [R1+0x440] ;  /* 0x0004400001027983 */ /* 0x000ee80000300a00 */
[----:B------:R-:W3:Y:S04]  /*32ab0*/  LDL.LU.64 R210, [R1+0x448] ;  /* 0x0004480001d27983 */ /* 0x000ee80000300a00 */
[----:B------:R-:W3:Y:S04]  /*32ac0*/  LDL.LU.64 R208, [R1+0x450] ;  /* 0x0004500001d07983 */ /* 0x000ee80000300a00 */
[----:B------:R-:W3:Y:S04]  /*32ad0*/  LDL.LU.64 R194, [R1+0x458] ;  /* 0x0004580001c27983 */ /* 0x000ee80000300a00 */
[----:B------:R-:W3:Y:S04]  /*32ae0*/  LDL.LU.64 R196, [R1+0x460] ;  /* 0x0004600001c47983 */ /* 0x000ee80000300a00 */
[----:B------:R-:W3:Y:S01]  /*32af0*/  LDL.LU.64 R248, [R1+0x468] ;  /* 0x0004680001f87983 */ /* 0x000ee20000300a00 */
        /* <DEDUP_REMOVED lines=17> */
[----:B------:R-:W-:Y:S01]  /*32c10*/  LDGSTS.E [R178+-0x4ed00], desc[UR46][R168.64], P3 ;  /* 0xb1300000a8b27fae */ /* 0x000fe2000992186e */
[----:B--2---:R-:W-:-:S03]  /*32c20*/  IMAD.WIDE R174, R239, 0x4, R174 ;  /* 0x00000004efae7825 */ /* 0x004fc600078e02ae */
[----:B------:R-:W2:Y:S01]  /*32c30*/  LDL.LU.64 R204, [R1+0x478] ;  /* 0x0004780001cc7983 */ /* 0x000ea20000300a00 */
[----:B------:R-:W-:-:S04]  /*32c40*/  IMAD.WIDE R170, R239, 0x4, R190 ;  /* 0x00000004efaa7825 */ /* 0x000fc800078e02be */
[----:B-1----:R-:W-:Y:S01]  /*32c50*/  IMAD.WIDE R172, R239, 0x4, R188 ;  /* 0x00000004efac7825 */ /* 0x002fe200078e02bc */
[----:B------:R1:W-:Y:S03]  /*32c60*/  LDGSTS.E [R179+-0x4e900], desc[UR46][R170.64], P3 ;  /* 0xb1700000aab37fae */ /* 0x0003e6000992186e */
[----:B------:R-:W-:Y:S01]  /*32c70*/  VIADD R182, R251, 0x100000 ;  /* 0x00100000fbb67836 */ /* 0x000fe20000000000 */
[----:B------:R-:W-:Y:S01]  /*32c80*/  LDGSTS.E [R180+-0x4e500], desc[UR46][R172.64], P3 ;  /* 0xb1b00000acb47fae */ /* 0x000fe2000992186e */
[----:B------:R-:W-:-:S03]  /*32c90*/  IMAD.WIDE R176, R239, 0x4, R176 ;  /* 0x00000004efb07825 */ /* 0x000fc600078e02b0 */
[----:B------:R1:W-:Y:S04]  /*32ca0*/  LDGSTS.E [R181+-0x4e100], desc[UR46][R174.64], P3 ;  /* 0xb1f00000aeb57fae */ /* 0x0003e8000992186e */
[----:B------:R1:W-:Y:S01]  /*32cb0*/  LDGSTS.E [R182+-0x4dd00], desc[UR46][R176.64], P3 ;  /* 0xb2300000b0b67fae */ /* 0x0003e2000992186e */
[----:B------:R-:W-:Y:S02]  /*32cc0*/  VIADD R188, R251, 0x100000 ;  /* 0x00100000fbbc7836 */ /* 0x000fe40000000000 */
[----:B-1----:R-:W-:-:S04]  /*32cd0*/  IMAD.WIDE R178, R239, 0x4, R198 ;  /* 0x00000004efb27825 */ /* 0x002fc800078e02c6 */
[C---:B------:R-:W-:Y:S01]  /*32ce0*/  IMAD.WIDE R180, R239.reuse, 0x4, R186 ;  /* 0x00000004efb47825 */ /* 0x040fe200078e02ba */
[----:B------:R-:W-:Y:S03]  /*32cf0*/  LDGSTS.E [R188+-0x4d900], desc[UR46][R178.64], P3 ;  /* 0xb2700000b2bc7fae */ /* 0x000fe6000992186e */
[----:B------:R-:W-:-:S04]  /*32d00*/  IMAD.WIDE R182, R239, 0x4, R184 ;  /* 0x00000004efb67825 */ /* 0x000fc800078e02b8 */
[C---:B------:R-:W-:Y:S02]  /*32d10*/  VIADD R189, R251.reuse, 0x100000 ;  /* 0x00100000fbbd7836 */ /* 0x040fe40000000000 */
[C---:B------:R-:W-:Y:S02]  /*32d20*/  VIADD R190, R251.reuse, 0x100000 ;  /* 0x00100000fbbe7836 */ /* 0x040fe40000000000 */
[C---:B------:R-:W-:Y:S01]  /*32d30*/  VIADD R191, R251.reuse, 0x100000 ;  /* 0x00100000fbbf7836 */ /* 0x040fe20000000000 */
[----:B------:R1:W-:Y:S01]  /*32d40*/  LDGSTS.E [R189+-0x4d500], desc[UR46][R180.64], P3 ;  /* 0xb2b00000b4bd7fae */ /* 0x0003e2000992186e */
[C---:B------:R-:W-:Y:S02]  /*32d50*/  VIADD R192, R251.reuse, 0x100000 ;  /* 0x00100000fbc07836 */ /* 0x040fe40000000000 */
[C---:B------:R-:W-:Y:S01]  /*32d60*/  VIADD R202, R251.reuse, 0x100000 ;  /* 0x00100000fbca7836 */ /* 0x040fe20000000000 */
[----:B------:R-:W-:Y:S01]  /*32d70*/  LDGSTS.E [R190+-0x4d100], desc[UR46][R182.64], P3 ;  /* 0xb2f00000b6be7fae */ /* 0x000fe2000992186e */
[----:B------:R-:W-:-:S02]  /*32d80*/  VIADD R198, R251, 0x100000 ;  /* 0x00100000fbc67836 */ /* 0x000fc40000000000 */
[----:B------:R-:W-:Y:S02]  /*32d90*/  VIADD R199, R251, 0x100000 ;  /* 0x00100000fbc77836 */ /* 0x000fe40000000000 */
[C---:B----4-:R-:W-:Y:S02]  /*32da0*/  IMAD.WIDE R184, R239.reuse, 0x4, R220 ;  /* 0x00000004efb87825 */ /* 0x050fe400078e02dc */
[----:B------:R-:W4:Y:S04]  /*32db0*/  LDL.LU.64 R220, [R1+0x480] ;  /* 0x0004800001dc7983 */ /* 0x000f280000300a00 */
[----:B------:R1:W-:Y:S01]  /*32dc0*/  LDGSTS.E [R191+-0x4cd00], desc[UR46][R184.64], P3 ;  /* 0xb3300000b8bf7fae */ /* 0x0003e2000992186e */
[----:B---3--:R-:W-:-:S03]  /*32dd0*/  IMAD.WIDE R186, R239, 0x4, R246 ;  /* 0x00000004efba7825 */ /* 0x008fc600078e02f6 */
[----:B------:R-:W3:Y:S04]  /*32de0*/  LDL.LU.64 R246, [R1+0x488] ;  /* 0x0004880001f67983 */ /* 0x000ee80000300a00 */
[----:B------:R-:W3:Y:S04]  /*32df0*/  LDL.LU.64 R228, [R1+0x490] ;  /* 0x0004900001e47983 */ /* 0x000ee80000300a00 */
[----:B------:R-:W3:Y:S01]  /*32e00*/  LDL.LU.64 R8, [R1+0x498] ;  /* 0x0004980001087983 */ /* 0x000ee20000300a00 */
[----:B-1----:R-:W-:-:S03]  /*32e10*/  IMAD.WIDE R188, R239, 0x4, R2 ;  /* 0x00000004efbc7825 */ /* 0x002fc600078e0202 */
[----:B------:R-:W3:Y:S01]  /*32e20*/  LDL.LU.64 R226, [R1+0x4a0] ;  /* 0x0004a00001e27983 */ /* 0x000ee20000300a00 */
[----:B------:R-:W-:-:S03]  /*32e30*/  IMAD.WIDE R190, R239, 0x4, R210 ;  /* 0x00000004efbe7825 */ /* 0x000fc600078e02d2 */
[----:B------:R-:W3:Y:S04]  /*32e40*/  LDL.LU.64 R214, [R1+0x4a8] ;  /* 0x0004a80001d67983 */ /* 0x000ee80000300a00 */
[----:B------:R-:W3:Y:S04]  /*32e50*/  LDL.LU.64 R216, [R1+0x4c8] ;  /* 0x0004c80001d87983 */ /* 0x000ee80000300a00 */
[----:B------:R1:W-:Y:S04]  /*32e60*/  LDGSTS.E [R192+-0x4c900], desc[UR46][R186.64], P3 ;  /* 0xb3700000bac07fae */ /* 0x0003e8000992186e */
[----:B------:R-:W-:Y:S04]  /*32e70*/  LDGSTS.E [R202+-0x4c500], desc[UR46][R188.64], P3 ;  /* 0xb3b00000bcca7fae */ /* 0x000fe8000992186e */
[----:B------:R-:W3:Y:S01]  /*32e80*/  LDL.LU.64 R230, [R1+0x4d0] ;  /* 0x0004d00001e67983 */ /* 0x000ee20000300a00 */
[----:B-1----:R-:W-:-:S03]  /*32e90*/  IMAD.WIDE R192, R239, 0x4, R208 ;  /* 0x00000004efc07825 */ /* 0x002fc600078e02d0 */
[----:B------:R-:W-:Y:S04]  /*32ea0*/  LDGSTS.E [R198+-0x4c100], desc[UR46][R190.64], P3 ;  /* 0xb3f00000bec67fae */ /* 0x000fe8000992186e */
[----:B------:R1:W-:Y:S02]  /*32eb0*/  LDGSTS.E [R199+-0x4bd00], desc[UR46][R192.64], P3 ;  /* 0xb4300000c0c77fae */ /* 0x0003e4000992186e */
[----:B-1----:R-:W-:Y:S02]  /*32ec0*/  IMAD.WIDE R198, R239, 0x4, R248 ;  /* 0x00000004efc67825 */ /* 0x002fe400078e02f8 */
[----:B------:R-:W3:Y:S04]  /*32ed0*/  LDL.LU.64 R248, [R1+0x4d8] ;  /* 0x0004d80001f87983 */ /* 0x000ee80000300a00 */
[----:B------:R-:W3:Y:S01]  /*32ee0*/  LDL.LU.64 R2, [R1+0x4e0] ;  /* 0x0004e00001027983 */ /* 0x000ee20000300a00 */
[----:B------:R-:W-:-:S02]  /*32ef0*/  VIADD R200, R251, 0x100000 ;  /* 0x00100000fbc87836 */ /* 0x000fc40000000000 */
[----:B------:R-:W-:-:S04]  /*32f00*/  IMAD.WIDE R194, R239, 0x4, R194 ;  /* 0x00000004efc27825 */ /* 0x000fc800078e02c2 */
[----:B------:R-:W-:Y:S01]  /*32f10*/  VIADD R201, R251, 0x100000 ;  /* 0x00100000fbc97836 */ /* 0x000fe20000000000 */
[----:B------:R-:W-:Y:S01]  /*32f20*/  LDGSTS.E [R200+-0x4b900], desc[UR46][R194.64], P3 ;  /* 0xb4700000c2c87fae */ /* 0x000fe2000992186e */
[----:B------:R-:W-:Y:S01]  /*32f30*/  IMAD.WIDE R196, R239, 0x4, R196 ;  /* 0x00000004efc47825 */ /* 0x000fe200078e02c4 */
[C---:B------:R-:W-:Y:S02]  /*32f40*/  IADD3 R211, R251.reuse, 0x100000, RZ ;  /* 0x00100000fbd37810 */ /* 0x040fe40007ffe0ff */
[----:B------:R-:W3:Y:S01]  /*32f50*/  LDL.LU.64 R234, [R1+0x4f8] ;  /* 0x0004f80001ea7983 */ /* 0x000ee20000300a00 */
[----:B------:R-:W-:-:S03]  /*32f60*/  VIADD R212, R251, 0x100000 ;  /* 0x00100000fbd47836 */ /* 0x000fc60000000000 */
[----:B------:R1:W-:Y:S01]  /*32f70*/  LDGSTS.E [R201+-0x4b500], desc[UR46][R196.64], P3 ;  /* 0xb4b00000c4c97fae */ /* 0x0003e2000992186e */
[----:B------:R-:W-:Y:S02]  /*32f80*/  VIADD R210, R251, 0x100000 ;  /* 0x00100000fbd27836 */ /* 0x000fe40000000000 */
[----:B--2---:R-:W-:Y:S01]  /*32f90*/  IMAD.WIDE R202, R239, 0x4, R204 ;  /* 0x00000004efca7825 */ /* 0x004fe200078e02cc */
[----:B------:R-:W-:Y:S03]  /*32fa0*/  LDGSTS.E [R212+-0x4b100], desc[UR46][R198.64], P3 ;  /* 0xb4f00000c6d47fae */ /* 0x000fe6000992186e */
[C---:B------:R-:W-:Y:S01]  /*32fb0*/  VIADD R209, R251.reuse, 0x100000 ;  /* 0x00100000fbd17836 */ /* 0x040fe20000000000 */
[----:B------:R-:W2:Y:S01]  /*32fc0*/  LDL.LU.64 R240, [R1+0x500] ;  /* 0x0005000001f07983 */ /* 0x000ea20000300a00 */
[----:B------:R-:W-:Y:S02]  /*32fd0*/  VIADD R208, R251, 0x100000 ;  /* 0x00100000fbd07836 */ /* 0x000fe40000000000 */
[----:B-1----:R-:W-:Y:S01]  /*32fe0*/  IMAD.WIDE R200, R239, 0x4, R206 ;  /* 0x00000004efc87825 */ /* 0x002fe200078e02ce */
[----:B------:R-:W2:Y:S04]  /*32ff0*/  LDL.LU.64 R242, [R1+0x508] ;  /* 0x0005080001f27983 */ /* 0x000ea80000300a00 */
[----:B------:R-:W-:Y:S01]  /*33000*/  LDGSTS.E [R211+-0x4ad00], desc[UR46][R200.64], P3 ;  /* 0xb5300000c8d37fae */ /* 0x000fe2000992186e */
[----:B------:R-:W-:-:S03]  /*33010*/  VIADD R222, R251, 0x100000 ;  /* 0x00100000fbde7836 */ /* 0x000fc60000000000 */
[----:B------:R1:W-:Y:S01]  /*33020*/  LDGSTS.E [R210+-0x4a900], desc[UR46][R202.64], P3 ;  /* 0xb5700000cad27fae */ /* 0x0003e2000992186e */
[C---:B------:R-:W-:Y:S02]  /*33030*/  VIADD R219, R251.reuse, 0x100000 ;  /* 0x00100000fbdb7836 */ /* 0x040fe40000000000 */
[----:B------:R-:W-:Y:S02]  /*33040*/  VIADD R218, R251, 0x100000 ;  /* 0x00100000fbda7836 */ /* 0x000fe40000000000 */
[----:B----4-:R-:W-:-:S05]  /*33050*/  IMAD.WIDE R204, R239, 0x4, R220 ;  /* 0x00000004efcc7825 */ /* 0x010fca00078e02dc */
[----:B------:R-:W-:Y:S01]  /*33060*/  LDGSTS.E [R209+-0x4a500], desc[UR46][R204.64], P3 ;  /* 0xb5b00000ccd17fae */ /* 0x000fe2000992186e */
[C---:B------:R-:W-:Y:S02]  /*33070*/  VIADD R221, R251.reuse, 0x100000 ;  /* 0x00100000fbdd7836 */ /* 0x040fe40000000000 */
[----:B------:R-:W-:Y:S02]  /*33080*/  VIADD R220, R251, 0x100000 ;  /* 0x00100000fbdc7836 */ /* 0x000fe40000000000 */
[C---:B---3--:R-:W-:Y:S02]  /*33090*/  IMAD.WIDE R206, R239.reuse, 0x4, R246 ;  /* 0x00000004efce7825 */ /* 0x048fe400078e02f6 */
[----:B------:R-:W3:Y:S04]  /*330a0*/  LDL.LU.64 R246, [R1+0x510] ;  /* 0x0005100001f67983 */ /* 0x000ee80000300a00 */
[----:B------:R4:W-:Y:S01]  /*330b0*/  LDGSTS.E [R208+-0x4a100], desc[UR46][R206.64], P3 ;  /* 0xb5f00000ced07fae */ /* 0x0009e2000992186e */
[----:B-1----:R-:W-:-:S04]  /*330c0*/  IMAD.WIDE R210, R239, 0x4, R8 ;  /* 0x00000004efd27825 */ /* 0x002fc800078e0208 */
[----:B------:R-:W-:-:S04]  /*330d0*/  IMAD.WIDE R212, R239, 0x4, R226 ;  /* 0x00000004efd47825 */ /* 0x000fc800078e02e2 */
[----:B----4-:R-:W-:-:S04]  /*330e0*/  IMAD.WIDE R208, R239, 0x4, R228 ;  /* 0x00000004efd07825 */ /* 0x010fc800078e02e4 */
[C---:B------:R-:W-:Y:S01]  /*330f0*/  IMAD.WIDE R214, R239.reuse, 0x4, R214 ;  /* 0x00000004efd67825 */ /* 0x040fe200078e02d6 */
[----:B------:R-:W-:Y:S03]  /*33100*/  LDGSTS.E [R222+-0x49d00], desc[UR46][R208.64], P3 ;  /* 0xb6300000d0de7fae */ /* 0x000fe6000992186e */
[----:B------:R-:W-:Y:S01]  /*33110*/  IMAD.WIDE R216, R239, 0x4, R216 ;  /* 0x00000004efd87825 */ /* 0x000fe200078e02d8 */
[----:B------:R-:W-:Y:S04]  /*33120*/  LDGSTS.E [R221+-0x49900], desc[UR46][R210.64], P3 ;  /* 0xb6700000d2dd7fae */ /* 0x000fe8000992186e */
[----:B------:R-:W-:Y:S01]  /*33130*/  LDGSTS.E [R220+-0x49500], desc[UR46][R212.64], P3 ;  /* 0xb6b00000d4dc7fae */ /* 0x000fe2000992186e */
[----:B------:R-:W-:-:S03]  /*33140*/  VIADD R229, R251, 0x100000 ;  /* 0x00100000fbe57836 */ /* 0x000fc60000000000 */
[----:B------:R-:W-:Y:S04]  /*33150*/  LDGSTS.E [R219+-0x49100], desc[UR46][R214.64], P3 ;  /* 0xb6f00000d6db7fae */ /* 0x000fe8000992186e */
[----:B------:R1:W-:Y:S02]  /*33160*/  LDGSTS.E [R218+-0x48d00], desc[UR46][R216.64], P3 ;  /* 0xb7300000d8da7fae */ /* 0x0003e4000992186e */
[----:B-1----:R-:W-:-:S04]  /*33170*/  IMAD.WIDE R218, R239, 0x4, R230 ;  /* 0x00000004efda7825 */ /* 0x002fc800078e02e6 */
[----:B------:R-:W-:Y:S01]  /*33180*/  IMAD.WIDE R220, R239, 0x4, R248 ;  /* 0x00000004efdc7825 */ /* 0x000fe200078e02f8 */
[----:B------:R1:W-:Y:S04]  /*33190*/  LDGSTS.E [R229+-0x48900], desc[UR46][R218.64], P3 ;  /* 0xb7700000dae57fae */ /* 0x0003e8000992186e */
[----:B------:R-:W4:Y:S04]  /*331a0*/  LDL.LU.64 R248, [R1+0x518] ;  /* 0x0005180001f87983 */ /* 0x000f280000300a00 */
[----:B------:R-:W-:Y:S01]  /*331b0*/  STL.64 [R1+0x1000], R250 ;  /* 0x001000fa01007387 */ /* 0x000fe20000100a00 */
[----:B-1----:R-:W-:-:S03]  /*331c0*/  SEL R229, R0, RZ, P1 ;  /* 0x000000ff00e57207 */ /* 0x002fc60000800000 */
[----:B------:R-:W4:Y:S01]  /*331d0*/  LDL.LU R0, [R1+0x1168] ;  /* 0x0011680001007983 */ /* 0x000f220000300800 */
[----:B------:R-:W-:-:S03]  /*331e0*/  IMAD.WIDE R222, R239, 0x4, R2 ;  /* 0x00000004efde7825 */ /* 0x000fc600078e0202 */
[----:B------:R-:W4:Y:S01]  /*331f0*/  LDL.LU.64 R2, [R1+0x528] ;  /* 0x0005280001027983 */ /* 0x000f220000300a00 */
[C---:B------:R-:W-:Y:S02]  /*33200*/  VIADD R228, R251.reuse, 0x100000 ;  /* 0x00100000fbe47836 */ /* 0x040fe40000000000 */
[----:B------:R-:W-:-:S03]  /*33210*/  VIADD R232, R251, 0x100000 ;  /* 0x00100000fbe87836 */ /* 0x000fc60000000000 */
[----:B------:R-:W-:Y:S04]  /*33220*/  LDGSTS.E [R228+-0x48500], desc[UR46][R220.64], P3 ;  /* 0xb7b00000dce47fae */ /* 0x000fe8000992186e */
[----:B------:R2:W-:Y:S04]  /*33230*/  LDGSTS.E [R232+-0x48100], desc[UR46][R222.64], P3 ;  /* 0xb7f00000dee87fae */ /* 0x0005e8000992186e */
[----:B------:R-:W0:Y:S01]  /*33240*/  LDGDEPBAR ;  /* 0x00000000000079af */ /* 0x000e220000000000 */
[----:B--2---:R-:W-:-:S03]  /*33250*/  IMAD.WIDE R232, R252, 0x4, R240 ;  /* 0x00000004fce87825 */ /* 0x004fc600078e02f0 */
[----:B------:R-:W2:Y:S01]  /*33260*/  LDL.LU.64 R240, [R1+0x530] ;  /* 0x0005300001f07983 */ /* 0x000ea20000300a00 */
[----:B------:R-:W-:Y:S02]  /*33270*/  SEL R228, R6, RZ, P1 ;  /* 0x000000ff06e47207 */ /* 0x000fe40000800000 */
[----:B------:R-:W-:Y:S01]  /*33280*/  SEL R236, RZ, 0x4, P5 ;  /* 0x00000004ffec7807 */ /* 0x000fe20002800000 */
[----:B------:R-:W-:Y:S01]  /*33290*/  IMAD.WIDE R10, R252, 0x4, R242 ;  /* 0x00000004fc0a7825 */ /* 0x000fe200078e02f2 */
[----:B------:R-:W-:Y:S02]  /*332a0*/  ISETP.NE.U32.AND P3, PT, R229, RZ, PT ;  /* 0x000000ffe500720c */ /* 0x000fe40003f65070 */
[----:B------:R-:W-:Y:S01]  /*332b0*/  ISETP.NE.U32.AND P5, PT, R228, RZ, PT ;  /* 0x000000ffe400720c */ /* 0x000fe20003fa5070 */
[----:B------:R-:W-:Y:S01]  /*332c0*/  IMAD.WIDE R228, R252, 0x4, R234 ;  /* 0x00000004fce47825 */ /* 0x000fe200078e02ea */
[----:B------:R-:W-:Y:S01]  /*332d0*/  BAR.SYNC.DEFER_BLOCKING 0x0 ;  /* 0x0000000000007b1d */ /* 0x000fe20000010000 */
[----:B------:R-:W-:-:S02]  /*332e0*/  SEL R236, R236, RZ, P1 ;  /* 0x000000ffecec7207 */ /* 0x000fc40000800000 */
[----:B---3--:R-:W-:-:S03]  /*332f0*/  IMAD.WIDE R8, R252, 0x4, R246 ;  /* 0x00000004fc087825 */ /* 0x008fc600078e02f6 */
[----:B------:R-:W3:Y:S04]  /*33300*/  LDL.LU.64 R246, [R1+0x538] ;  /* 0x0005380001f67983 */ /* 0x000ee80000300a00 */
[----:B------:R-:W-:Y:S04]  /*33310*/  STL.64 [R1+0x260], R10 ;  /* 0x0002600a01007387 */ /* 0x000fe80000100a00 */
[----:B------:R1:W-:Y:S04]  /*33320*/  STL.64 [R1+0x268], R8 ;  /* 0x0002680801007387 */ /* 0x0003e80000100a00 */
[----:B------:R-:W-:Y:S04]  /*33330*/  STL.64 [R1+0xf80], R228 ;  /* 0x000f80e401007387 */ /* 0x000fe80000100a00 */
[----:B------:R-:W-:Y:S04]  /*33340*/  STL.64 [R1+0xf88], R232 ;  /* 0x000f88e801007387 */ /* 0x000fe80000100a00 */
[----:B------:R-:W-:Y:S01]  /*33350*/  @!PT LDS RZ, [RZ] ;  /* 0x00000000fffff984 */ /* 0x000fe20000000800 */
[----:B------:R-:W-:Y:S01]  /*33360*/  @!PT LDS RZ, [RZ] ;  /* 0x00000000fffff984 */ /* 0x000fe20000000800 */
[----:B------:R-:W-:Y:S01]  /*33370*/  @!PT LDS RZ, [RZ] ;  /* 0x00000000fffff984 */ /* 0x000fe20000000800 */
[----:B----4-:R-:W-:Y:S04]  /*33380*/  LDGSTS.E [R0+0x18000], desc[UR46][R228.64], P0 ;  /* 0x18000000e4007fae */ /* 0x010fe8000812186e */
[----:B------:R-:W-:Y:S01]  /*33390*/  LDGSTS.E [R0+0x18008], desc[UR46][R232.64], P6 ;  /* 0x18008000e8007fae */ /* 0x000fe2000b12186e */
[----:B------:R-:W-:Y:S01]  /*333a0*/  ISETP.NE.U32.AND P6, PT, R236, RZ, PT ;  /* 0x000000ffec00720c */ /* 0x000fe20003fc5070 */
[----:B------:R-:W-:-:S02]  /*333b0*/  IMAD.WIDE R236, R252, 0x4, R248 ;  /* 0x00000004fcec7825 */ /* 0x000fc400078e02f8 */
[----:B------:R-:W4:Y:S04]  /*333c0*/  LDL.LU.64 R248, [R1+0x560] ;  /* 0x0005600001f87983 */ /* 0x000f280000300a00 */
[----:B------:R-:W-:Y:S04]  /*333d0*/  LDGSTS.E [R0+0x1a000], desc[UR46][R10.64], P2 ;  /* 0x1a0000000a007fae */ /* 0x000fe8000912186e */
[----:B------:R1:W-:Y:S01]  /*333e0*/  LDGSTS.E [R0+0x1a008], desc[UR46][R8.64], P3 ;  /* 0x1a00800008007fae */ /* 0x0003e2000992186e */
[----:B------:R-:W2:Y:S03]  /*333f0*/  S2R R6, SR_TID.X ;  /* 0x0000000000067919 */ /* 0x000ea60000002100 */
[----:B------:R-:W-:Y:S01]  /*33400*/  LDGSTS.E [R4+0x18000], desc[UR46][R236.64], P5 ;  /* 0x18000000ec047fae */ /* 0x000fe2000a92186e */
[----:B-1----:R-:W-:-:S03]  /*33410*/  IMAD.WIDE R8, R252, 0x4, R2 ;  /* 0x00000004fc087825 */ /* 0x002fc600078e0202 */
[----:B------:R-:W4:Y:S01]  /*33420*/  LDL.LU.64 R2, [R1+0x570] ;  /* 0x0005700001027983 */ /* 0x000f220000300a00 */
[----:B--2---:R-:W-:Y:S01]  /*33430*/  IMAD.WIDE R12, R252, 0x4, R240 ;  /* 0x00000004fc0c7825 */ /* 0x004fe200078e02f0 */
[----:B------:R-:W-:Y:S02]  /*33440*/  SHF.R.U32.HI R6, RZ, 0x6, R6 ;  /* 0x00000006ff067819 */ /* 0x000fe40000011606 */
[----:B------:R3:W-:Y:S02]  /*33450*/  LDGSTS.E [R4+0x18008], desc[UR46][R8.64], P6 ;  /* 0x1800800008047fae */ /* 0x0007e4000b12186e */
[----:B------:R-:W-:-:S04]  /*33460*/  SGXT.U32 R6, R6, 0x1 ;  /* 0x000000010606781a */ /* 0x000fc80000000000 */
[C---:B------:R-:W-:Y:S02]  /*33470*/  LOP3.LUT R238, R6.reuse, 0x24, RZ, 0xfc, !PT ;  /* 0x0000002406ee7812 */ /* 0x040fe400078efcff */
[----:B------:R-:W-:Y:S02]  /*33480*/  LOP3.LUT R243, R6, 0x26, RZ, 0xfc, !PT ;  /* 0x0000002606f37812 */ /* 0x000fe400078efcff */
[----:B------:R-:W-:Y:S02]  /*33490*/  ISETP.GE.AND P0, PT, R238, UR7, PT ;  /* 0x00000007ee007c0c */ /* 0x000fe4000bf06270 */
[----:B------:R-:W-:Y:S02]  /*334a0*/  LOP3.LUT R238, R6, 0xa, RZ, 0xfc, !PT ;  /* 0x0000000a06ee7812 */ /* 0x000fe400078efcff */
[----:B------:R-:W-:Y:S02]  /*334b0*/  SEL R0, RZ, 0x4, P0 ;  /* 0x00000004ff007807 */ /* 0x000fe40000000000 */
[----:B------:R-:W-:Y:S01]  /*334c0*/  ISETP.GE.AND P0, PT, R243, UR7, PT ;  /* 0x00000007f3007c0c */ /* 0x000fe2000bf06270 */
[----:B------:R3:W-:Y:S01]  /*334d0*/  STL.64 [R1+0x200], R8 ;  /* 0x0002000801007387 */ /* 0x0007e20000100a00 */
[----:B------:R-:W-:-:S02]  /*334e0*/  ISETP.GE.AND P2, PT, R238, UR7, PT ;  /* 0x00000007ee007c0c */ /* 0x000fc4000bf46270 */
[----:B------:R-:W-:Y:S01]  /*334f0*/  SEL R238, R0, RZ, P1 ;  /* 0x000000ff00ee7207 */ /* 0x000fe20000800000 */
[----:B------:R-:W-:Y:S01]  /*33500*/  STL.64 [R1+0xf90], R236 ;  /* 0x000f90ec01007387 */ /* 0x000fe20000100a00 */
[----:B------:R-:W-:-:S03]  /*33510*/  SEL R0, RZ, 0x4, P0 ;  /* 0x00000004ff007807 */ /* 0x000fc60000000000 */
[----:B------:R-:W-:Y:S01]  /*33520*/  STL.64 [R1+0x270], R12 ;  /* 0x0002700c01007387 */ /* 0x000fe20000100a00 */
[----:B------:R-:W-:Y:S02]  /*33530*/  ISETP.NE.U32.AND P3, PT, R238, RZ, PT ;  /* 0x000000ffee00720c */ /* 0x000fe40003f65070 */
[----:B------:R-:W-:Y:S02]  /*33540*/  LOP3.LUT R243, R6, 0xc, RZ, 0xfc, !PT ;  /* 0x0000000c06f37812 */ /* 0x000fe400078efcff */
[----:B------:R-:W-:Y:S02]  /*33550*/  SEL R0, R0, RZ, P1 ;  /* 0x000000ff00007207 */ /* 0x000fe40000800000 */
[----:B------:R-:W-:Y:S02]  /*33560*/  ISETP.GE.AND P0, PT, R243, UR7, PT ;  /* 0x00000007f3007c0c */ /* 0x000fe4000bf06270 */
[----:B------:R-:W-:Y:S02]  /*33570*/  ISETP.NE.U32.AND P6, PT, R0, RZ, PT ;  /* 0x000000ff0000720c */ /* 0x000fe40003fc5070 */
[----:B------:R-:W-:-:S02]  /*33580*/  LOP3.LUT R243, R6, 0xe, RZ, 0xfc, !PT ;  /* 0x0000000e06f37812 */ /* 0x000fc400078efcff */
[----:B------:R-:W-:Y:S01]  /*33590*/  SEL R0, RZ, 0x4, P4 ;  /* 0x00000004ff007807 */ /* 0x000fe20002000000 */
[----:B------:R-:W-:Y:S01]  /*335a0*/  LDGSTS.E [R4+0x1a000], desc[UR46][R12.64], P3 ;  /* 0x1a0000000c047fae */ /* 0x000fe2000992186e */
[----:B------:R-:W-:Y:S02]  /*335b0*/  ISETP.GE.AND P5, PT, R243, UR7, PT ;  /* 0x00000007f3007c0c */ /* 0x000fe4000bfa6270 */
[----:B------:R-:W-:Y:S02]  /*335c0*/  LOP3.LUT R242, R6, 0x28, RZ, 0xfc, !PT ;  /* 0x0000002806f27812 */ /* 0x000fe400078efcff */
[----:B------:R-:W-:Y:S02]  /*335d0*/  SEL R238, R0, RZ, P1 ;  /* 0x000000ff00ee7207 */ /* 0x000fe40000800000 */
[----:B------:R-:W-:Y:S02]  /*335e0*/  LOP3.LUT R243, R6, 0x10, RZ, 0xfc, !PT ;  /* 0x0000001006f37812 */ /* 0x000fe400078efcff */
[----:B------:R-:W-:-:S02]  /*335f0*/  SEL R10, RZ, 0x4, P2 ;  /* 0x00000004ff0a7807 */ /* 0x000fc40001000000 */
[----:B------:R-:W-:Y:S02]  /*33600*/  ISETP.GE.AND P4, PT, R242, UR7, PT ;  /* 0x00000007f2007c0c */ /* 0x000fe4000bf86270 */
[----:B------:R-:W-:Y:S02]  /*33610*/  LOP3.LUT R241, R6, 0x2a, RZ, 0xfc, !PT ;  /* 0x0000002a06f17812 */ /* 0x000fe400078efcff */
[----:B------:R-:W-:Y:S02]  /*33620*/  ISETP.NE.U32.AND P3, PT, R238, RZ, PT ;  /* 0x000000ffee00720c */ /* 0x000fe40003f65070 */
[----:B------:R-:W-:Y:S02]  /*33630*/  SEL R238, R10, RZ, P1 ;  /* 0x000000ff0aee7207 */ /* 0x000fe40000800000 */
[----:B------:R-:W-:Y:S02]  /*33640*/  ISETP.GE.AND P2, PT, R243, UR7, PT ;  /* 0x00000007f3007c0c */ /* 0x000fe4000bf46270 */
[----:B------:R-:W-:-:S02]  /*33650*/  SEL R0, RZ, 0x4, P4 ;  /* 0x00000004ff007807 */ /* 0x000fc40002000000 */
[----:B------:R-:W-:Y:S02]  /*33660*/  ISETP.GE.AND P4, PT, R241, UR7, PT ;  /* 0x00000007f1007c0c */ /* 0x000fe4000bf86270 */
[----:B------:R-:W-:Y:S01]  /*33670*/  SEL R0, R0, RZ, P1 ;  /* 0x000000ff00007207 */ /* 0x000fe20000800000 */
[----:B---3--:R-:W-:Y:S02]  /*33680*/  IMAD.WIDE R8, R252, 0x4, R246 ;  /* 0x00000004fc087825 */ /* 0x008fe400078e02f6 */
[----:B------:R-:W2:Y:S04]  /*33690*/  LDL.LU.64 R246, [R1+0x590] ;  /* 0x0005900001f67983 */ /* 0x000ea80000300a00 */
[----:B------:R1:W-:Y:S04]  /*336a0*/  STL.64 [R1+0x278], R8 ;  /* 0x0002780801007387 */ /* 0x0003e80000100a00 */
[----:B------:R-:W3:Y:S04]  /*336b0*/  LDL.LU.64 R242, [R1+0x5b8] ;  /* 0x0005b80001f27983 */ /* 0x000ee80000300a00 */
[----:B------:R1:W-:Y:S04]  /*336c0*/  LDGSTS.E [R4+0x1a008], desc[UR46][R8.64], P6 ;  /* 0x1a00800008047fae */ /* 0x0003e8000b12186e */
[----:B------:R-:W3:Y:S01]  /*336d0*/  LDL.LU.64 R240, [R1+0x5c0] ;  /* 0x0005c00001f07983 */ /* 0x000ee20000300a00 */
[----:B-1----:R-:W-:-:S02]  /*336e0*/  SEL R4, RZ, 0x4, P4 ;  /* 0x00000004ff047807 */ /* 0x002fc40002000000 */
[----:B------:R-:W-:Y:S02]  /*336f0*/  ISETP.NE.U32.AND P4, PT, R0, RZ, PT ;  /* 0x000000ff0000720c */ /* 0x000fe40003f85070 */
[----:B------:R-:W-:Y:S01]  /*33700*/  SEL R0, RZ, 0x4, P0 ;  /* 0x00000004ff007807 */ /* 0x000fe20000000000 */
[----:B----4-:R-:W-:Y:S01]  /*33710*/  IMAD.WIDE R10, R252, 0x4, R248 ;  /* 0x00000004fc0a7825 */ /* 0x010fe200078e02f8 */
[----:B------:R-:W-:-:S04]  /*33720*/  LOP3.LUT R249, R6, 0x2c, RZ, 0xfc, !PT ;  /* 0x0000002c06f97812 */ /* 0x000fc800078efcff */
[----:B------:R2:W-:Y:S01]  /*33730*/  STL.64 [R1+0x208], R10 ;  /* 0x0002080a01007387 */ /* 0x0005e20000100a00 */
[----:B------:R-:W-:Y:S01]  /*33740*/  ISETP.GE.AND P0, PT, R249, UR7, PT ;  /* 0x00000007f9007c0c */ /* 0x000fe2000bf06270 */
[----:B------:R-:W-:Y:S01]  /*33750*/  IMAD.WIDE R8, R252, 0x4, R2 ;  /* 0x00000004fc087825 */ /* 0x000fe200078e0202 */
[----:B------:R-:W-:Y:S01]  /*33760*/  ISETP.NE.U32.AND P6, PT, R238, RZ, PT ;  /* 0x000000ffee00720c */ /* 0x000fe20003fc5070 */
[----:B------:R-:W4:Y:S04]  /*33770*/  LDL.LU.64 R2, [R1+0x5c8] ;  /* 0x0005c80001027983 */ /* 0x000f280000300a00 */
[----:B------:R3:W-:Y:S04]  /*33780*/  STL.64 [R1+0x210], R8 ;  /* 0x0002100801007387 */ /* 0x0007e80000100a00 */
[----:B------:R-:W4:Y:S04]  /*33790*/  LDL.LU.64 R248, [R1+0x5d8] ;  /* 0x0005d80001f87983 */ /* 0x000f280000300a00 */
[----:B------:R2:W-:Y:S01]  /*337a0*/  LDGSTS.E [R5+0x18000], desc[UR46][R10.64], P3 ;  /* 0x180000000a057fae */ /* 0x0005e2000992186e */
[----:B------:R-:W-:-:S02]  /*337b0*/  SEL R238, R4, RZ, P1 ;  /* 0x000000ff04ee7207 */ /* 0x000fc40000800000 */
[----:B------:R-:W-:Y:S01]  /*337c0*/  SEL R4, R0, RZ, P1 ;  /* 0x000000ff00047207 */ /* 0x000fe20000800000 */
[----:B------:R3:W-:Y:S01]  /*337d0*/  LDGSTS.E [R5+0x18008], desc[UR46][R8.64], P6 ;  /* 0x1800800008057fae */ /* 0x0007e2000b12186e */
[----:B------:R-:W-:Y:S02]  /*337e0*/  SEL R0, RZ, 0x4, P5 ;  /* 0x00000004ff007807 */ /* 0x000fe40002800000 */
[----:B------:R-:W-:Y:S02]  /*337f0*/  LOP3.LUT R235, R6, 0x2e, RZ, 0xfc, !PT ;  /* 0x0000002e06eb7812 */ /* 0x000fe400078efcff */
[----:B------:R-:W-:Y:S02]  /*33800*/  ISETP.NE.U32.AND P3, PT, R4, RZ, PT ;  /* 0x000000ff0400720c */ /* 0x000fe40003f65070 */
[----:B------:R-:W-:Y:S02]  /*33810*/  ISETP.NE.U32.AND P5, PT, R238, RZ, PT ;  /* 0x000000ffee00720c */ /* 0x000fe40003fa5070 */
[----:B------:R-:W-:-:S02]  /*33820*/  SEL R4, R0, RZ, P1 ;  /* 0x000000ff00047207 */ /* 0x000fc40000800000 */
[----:B------:R-:W-:Y:S02]  /*33830*/  ISETP.GE.AND P6, PT, R235, UR7, PT ;  /* 0x00000007eb007c0c */ /* 0x000fe4000bfc6270 */
[----:B------:R-:W-:Y:S02]  /*33840*/  SEL R0, RZ, 0x4, P0 ;  /* 0x00000004ff007807 */ /* 0x000fe40000000000 */
[----:B------:R-:W-:Y:S02]  /*33850*/  ISETP.NE.U32.AND P0, PT, R4, RZ, PT ;  /* 0x000000ff0400720c */ /* 0x000fe40003f05070 */
[----:B------:R-:W-:Y:S02]  /*33860*/  SEL R4, RZ, 0x4, P6 ;  /* 0x00000004ff047807 */ /* 0x000fe40003000000 */
[----:B------:R-:W-:Y:S02]  /*33870*/  SEL R0, R0, RZ, P1 ;  /* 0x000000ff00007207 */ /* 0x000fe40000800000 */
[----:B------:R-:W-:-:S02]  /*33880*/  SEL R4, R4, RZ, P1 ;  /* 0x000000ff04047207 */ /* 0x000fc40000800000 */
[----:B------:R-:W-:Y:S02]  /*33890*/  ISETP.NE.U32.AND P6, PT, R0, RZ, PT ;  /* 0x000000ff0000720c */ /* 0x000fe40003fc5070 */
[----:B------:R-:W-:-:S04]  /*338a0*/  SEL R0, RZ, 0x4, P2 ;  /* 0x00000004ff007807 */ /* 0x000fc80001000000 */
[----:B------:R-:W-:Y:S01]  /*338b0*/  SEL R0, R0, RZ, P1 ;  /* 0x000000ff00007207 */ /* 0x000fe20000800000 */
[C---:B--2---:R-:W-:Y:S02]  /*338c0*/  IMAD.WIDE R10, R252.reuse, 0x4, R246 ;  /* 0x00000004fc0a7825 */ /* 0x044fe400078e02f6 */
[----:B------:R-:W2:Y:S04]  /*338d0*/  LDL.LU.64 R246, [R1+0x5e0] ;  /* 0x0005e00001f67983 */ /* 0x000ea80000300a00 */
[----:B------:R-:W-:Y:S01]  /*338e0*/  LDGSTS.E [R5+0x1a000], desc[UR46][R10.64], P4 ;  /* 0x1a0000000a057fae */ /* 0x000fe2000a12186e */
[----:B---3--:R-:W-:Y:S01]  /*338f0*/  IMAD.WIDE R8, R252, 0x4, R242 ;  /* 0x00000004fc087825 */ /* 0x008fe200078e02f2 */
[----:B------:R-:W-:Y:S02]  /*33900*/  LOP3.LUT R243, R6, 0x12, RZ, 0xfc, !PT ;  /* 0x0000001206f37812 */ /* 0x000fe400078efcff */
[----:B------:R-:W-:-:S02]  /*33910*/  ISETP.NE.U32.AND P4, PT, R4, RZ, PT ;  /* 0x000000ff0400720c */ /* 0x000fc40003f85070 */
[----:B------:R1:W-:Y:S01]  /*33920*/  LDGSTS.E [R5+0x1a008], desc[UR46][R8.64], P5 ;  /* 0x1a00800008057fae */ /* 0x0003e2000a92186e */
[----:B------:R-:W-:Y:S02]  /*33930*/  ISETP.GE.AND P2, PT, R243, UR7, PT ;  /* 0x00000007f3007c0c */ /* 0x000fe4000bf46270 */
[----:B------:R-:W-:Y:S01]  /*33940*/  LOP3.LUT R243, R6, 0x30, RZ, 0xfc, !PT ;  /* 0x0000003006f37812 */ /* 0x000fe200078efcff */
[----:B------:R-:W-:Y:S04]  /*33950*/  STL.64 [R1+0x280], R10 ;  /* 0x0002800a01007387 */ /* 0x000fe80000100a00 */
[----:B------:R-:W-:Y:S01]  /*33960*/  STL.64 [R1+0x288], R8 ;  /* 0x0002880801007387 */ /* 0x000fe20000100a00 */
[----:B-1----:R-:W-:Y:S01]  /*33970*/  IMAD.WIDE R4, R252, 0x4, R240 ;  /* 0x00000004fc047825 */ /* 0x002fe200078e02f0 */
[----:B------:R-:W-:-:S02]  /*33980*/  ISETP.GE.AND P5, PT, R243, UR7, PT ;  /* 0x00000007f3007c0c */ /* 0x000fc4000bfa6270 */
[----:B------:R-:W-:Y:S02]  /*33990*/  LOP3.LUT R243, R6, 0x32, RZ, 0xfc, !PT ;  /* 0x0000003206f37812 */ /* 0x000fe400078efcff */
[----:B------:R1:W-:Y:S01]  /*339a0*/  LDGSTS.E [R7+0x18000], desc[UR46][R4.64], P3 ;  /* 0x1800000004077fae */ /* 0x0003e2000992186e */
[----:B------:R-:W-:Y:S02]  /*339b0*/  SEL R238, RZ, 0x4, P2 ;  /* 0x00000004ffee7807 */ /* 0x000fe40001000000 */
[----:B------:R-:W-:Y:S02]  /*339c0*/  ISETP.NE.U32.AND P2, PT, R0, RZ, PT ;  /* 0x000000ff0000720c */ /* 0x000fe40003f45070 */
[----:B------:R-:W-:Y:S02]  /*339d0*/  SEL R0, RZ, 0x4, P5 ;  /* 0x00000004ff007807 */ /* 0x000fe40002800000 */
[----:B------:R-:W-:Y:S01]  /*339e0*/  ISETP.GE.AND P5, PT, R243, UR7, PT ;  /* 0x00000007f3007c0c */ /* 0x000fe2000bfa6270 */
[----:B----4-:R-:W-:-:S05]  /*339f0*/  IMAD.WIDE R2, R252, 0x4, R2 ;  /* 0x00000004fc027825 */ /* 0x010fca00078e0202 */
[----:B------:R-:W-:Y:S04]  /*33a00*/  STL.64 [R1+0x218], R2 ;  /* 0x0002180201007387 */ /* 0x000fe80000100a00 */
[----:B------:R1:W-:Y:S04]  /*33a10*/  STL.64 [R1+0xf98], R4 ;  /* 0x000f980401007387 */ /* 0x0003e80000100a00 */
[----:B------:R-:W3:Y:S01]  /*33a20*/  LDL.LU.64 R240, [R1+0x608] ;  /* 0x0006080001f07983 */ /* 0x000ee20000300a00 */
[----:B------:R-:W-:Y:S02]  /*33a30*/  SEL R238, R238, RZ, P1 ;  /* 0x000000ffeeee7207 */ /* 0x000fe40000800000 */
[----:B------:R-:W-:Y:S01]  /*33a40*/  SEL R0, R0, RZ, P1 ;  /* 0x000000ff00007207 */ /* 0x000fe20000800000 */
[----:B------:R2:W-:Y:S01]  /*33a50*/  LDGSTS.E [R7+0x18008], desc[UR46][R2.64], P0 ;  /* 0x1800800002077fae */ /* 0x0005e2000812186e */
[----:B-1----:R-:W-:-:S05]  /*33a60*/  IMAD.WIDE R4, R252, 0x4, R248 ;  /* 0x00000004fc047825 */ /* 0x002fca00078e02f8 */
[----:B------:R1:W-:Y:S04]  /*33a70*/  STL.64 [R1+0x290], R4 ;  /* 0x0002900401007387 */ /* 0x0003e80000100a00 */
[----:B------:R-:W4:Y:S01]  /*33a80*/  LDL.LU.64 R242, [R1+0x600] ;  /* 0x0006000001f27983 */ /* 0x000f220000300a00 */
[----:B------:R-:W-:Y:S02]  /*33a90*/  LOP3.LUT R249, R6, 0x14, RZ, 0xfc, !PT ;  /* 0x0000001406f97812 */ /* 0x000fe400078efcff */
[----:B------:R-:W-:Y:S01]  /*33aa0*/  ISETP.NE.U32.AND P3, PT, R238, RZ, PT ;  /* 0x000000ffee00720c */ /* 0x000fe20003f65070 */
[----:B------:R-:W-:Y:S01]  /*33ab0*/  LDGSTS.E [R7+0x1a000], desc[UR46][R4.64], P6 ;  /* 0x1a00000004077fae */ /* 0x000fe2000b12186e */
[----:B------:R-:W-:Y:S02]  /*33ac0*/  SEL R238, RZ, 0x4, P5 ;  /* 0x00000004ffee7807 */ /* 0x000fe40002800000 */
[----:B------:R-:W-:-:S02]  /*33ad0*/  ISETP.GE.AND P5, PT, R249, UR7, PT ;  /* 0x00000007f9007c0c */ /* 0x000fc4000bfa6270 */
[----:B------:R-:W-:Y:S02]  /*33ae0*/  LOP3.LUT R249, R6, 0x16, RZ, 0xfc, !PT ;  /* 0x0000001606f97812 */ /* 0x000fe400078efcff */
[----:B------:R-:W-:Y:S02]  /*33af0*/  ISETP.NE.U32.AND P0, PT, R0, RZ, PT ;  /* 0x000000ff0000720c */ /* 0x000fe40003f05070 */
[----:B------:R-:W-:Y:S02]  /*33b00*/  SEL R0, R238, RZ, P1 ;  /* 0x000000ffee007207 */ /* 0x000fe40000800000 */
[----:B------:R-:W-:Y:S02]  /*33b10*/  ISETP.GE.AND P6, PT, R249, UR7, PT ;  /* 0x00000007f9007c0c */ /* 0x000fe4000bfc6270 */
[----:B------:R-:W-:Y:S01]  /*33b20*/  LOP3.LUT R249, R6, 0x34, RZ, 0xfc, !PT ;  /* 0x0000003406f97812 */ /* 0x000fe200078efcff */
[----:B--2---:R-:W-:Y:S02]  /*33b30*/  IMAD.WIDE R2, R252, 0x4, R246 ;  /* 0x00000004fc027825 */ /* 0x004fe400078e02f6 */
[----:B------:R-:W2:Y:S04]  /*33b40*/  LDL.LU.64 R246, [R1+0x5e8] ;  /* 0x0005e80001f67983 */ /* 0x000ea80000300a00 */
[----:B------:R1:W-:Y:S04]  /*33b50*/  STL.64 [R1+0x298], R2 ;  /* 0x0002980201007387 */ /* 0x0003e80000100a00 */
[----:B-1----:R-:W2:Y:S04]  /*33b60*/  LDL.LU.64 R4, [R1+0x618] ;  /* 0x0006180001047983 */ /* 0x002ea80000300a00 */
[----:B------:R1:W-:Y:S01]  /*33b70*/  LDGSTS.E [R7+0x1a008], desc[UR46][R2.64], P4 ;  /* 0x1a00800002077fae */ /* 0x0003e2000a12186e */
[----:B------:R-:W-:-:S02]  /*33b80*/  ISETP.NE.U32.AND P4, PT, R0, RZ, PT ;  /* 0x000000ff0000720c */ /* 0x000fc40003f85070 */
[----:B------:R-:W-:Y:S01]  /*33b90*/  SEL R0, RZ, 0x4, P6 ;  /* 0x00000004ff007807 */ /* 0x000fe20003000000 */
[----:B------:R-:W2:Y:S01]  /*33ba0*/  LDL.LU.64 R228, [R1+0x640] ;  /* 0x0006400001e47983 */ /* 0x000ea20000300a00 */
[----:B------:R-:W-:Y:S02]  /*33bb0*/  ISETP.GE.AND P6, PT, R249, UR7, PT ;  /* 0x00000007f9007c0c */ /* 0x000fe4000bfc6270 */
[----:B------:R-:W-:Y:S01]  /*33bc0*/  LOP3.LUT R249, R6, 0x36, RZ, 0xfc, !PT ;  /* 0x0000003606f97812 */ /* 0x000fe200078efcff */
[----:B------:R-:W2:Y:S04]  /*33bd0*/  LDL.LU.64 R226, [R1+0x638] ;  /* 0x0006380001e27983 */ /* 0x000ea80000300a00 */
[----:B------:R-:W2:Y:S01]  /*33be0*/  LDL.LU.64 R250, [R1+0x628] ;  /* 0x0006280001fa7983 */ /* 0x000ea20000300a00 */
[----:B-1----:R-:W-:-:S03]  /*33bf0*/  SEL R7, RZ, 0x4, P5 ;  /* 0x00000004ff077807 */ /* 0x002fc60002800000 */
[----:B------:R-:W2:Y:S01]  /*33c00*/  LDL.LU.64 R236, [R1+0x5f8] ;  /* 0x0005f80001ec7983 */ /* 0x000ea20000300a00 */
[----:B------:R-:W-:-:S03]  /*33c10*/  ISETP.GE.AND P5, PT, R249, UR7, PT ;  /* 0x00000007f9007c0c */ /* 0x000fc6000bfa6270 */
[----:B------:R-:W2:Y:S04]  /*33c20*/  LDL.LU.64 R232, [R1+0x3b0] ;  /* 0x0003b00001e87983 */ /* 0x000ea80000300a00 */
[----:B------:R-:W2:Y:S04]  /*33c30*/  LDL.LU.64 R2, [R1+0x350] ;  /* 0x0003500001027983 */ /* 0x000ea80000300a00 */
[----:B------:R-:W2:Y:S04]  /*33c40*/  LDL.LU.64 R248, [R1+0x678] ;  /* 0x0006780001f87983 */ /* 0x000ea80000300a00 */
[----:B------:R-:W2:Y:S04]  /*33c50*/  LDL.LU.64 R8, [R1+0x668] ;  /* 0x0006680001087983 */ /* 0x000ea80000300a00 */
[----:B------:R-:W2:Y:S04]  /*33c60*/  LDL.LU.64 R230, [R1+0x660] ;  /* 0x0006600001e67983 */ /* 0x000ea80000300a00 */
[----:B------:R-:W2:Y:S01]  /*33c70*/  LDL.LU.64 R234, [R1+0x658] ;  /* 0x0006580001ea7983 */ /* 0x000ea20000300a00 */
[----:B---3--:R-:W-:-:S03]  /*33c80*/  IMAD.WIDE R12, R252, 0x4, R240 ;  /* 0x00000004fc0c7825 */ /* 0x008fc600078e02f0 */
[----:B------:R-:W3:Y:S04]  /*33c90*/  LDL.LU.64 R240, [R1+0x620] ;  /* 0x0006200001f07983 */ /* 0x000ee80000300a00 */
[----:B------:R1:W-:Y:S04]  /*33ca0*/  STL.64 [R1+0x220], R12 ;  /* 0x0002200c01007387 */ /* 0x0003e80000100a00 */
[----:B------:R-:W-:Y:S01]  /*33cb0*/  LDGSTS.E [R244+0x18000], desc[UR46][R12.64], P2 ;  /* 0x180000000cf47fae */ /* 0x000fe2000912186e */
[----:B----4-:R-:W-:-:S03]  /*33cc0*/  IMAD.WIDE R10, R252, 0x4, R242 ;  /* 0x00000004fc0a7825 */ /* 0x010fc600078e02f2 */
[----:B------:R-:W4:Y:S04]  /*33cd0*/  LDL.LU.64 R242, [R1+0x648] ;  /* 0x0006480001f27983 */ /* 0x000f280000300a00 */
[----:B------:R1:W-:Y:S04]  /*33ce0*/  STL.64 [R1+0x228], R10 ;  /* 0x0002280a01007387 */ /* 0x0003e80000100a00 */
[----:B------:R-:W-:Y:S01]  /*33cf0*/  LDGSTS.E [R244+0x18008], desc[UR46][R10.64], P3 ;  /* 0x180080000af47fae */ /* 0x000fe2000992186e */
[----:B------:R-:W-:Y:S02]  /*33d00*/  SEL R7, R7, RZ, P1 ;  /* 0x000000ff07077207 */ /* 0x000fe40000800000 */
[----:B------:R-:W-:-:S02]  /*33d10*/  SEL R238, RZ, 0x4, P6 ;  /* 0x00000004ffee7807 */ /* 0x000fc40003000000 */
[----:B------:R-:W-:Y:S02]  /*33d20*/  SEL R0, R0, RZ, P1 ;  /* 0x000000ff00007207 */ /* 0x000fe40000800000 */
[----:B------:R-:W-:Y:S02]  /*33d30*/  ISETP.NE.U32.AND P6, PT, R7, RZ, PT ;  /* 0x000000ff0700720c */ /* 0x000fe40003fc5070 */
[----:B------:R-:W-:Y:S02]  /*33d40*/  SEL R7, RZ, 0x4, P5 ;  /* 0x00000004ff077807 */ /* 0x000fe40002800000 */
[----:B------:R-:W-:Y:S02]  /*33d50*/  ISETP.NE.U32.AND P5, PT, R0, RZ, PT ;  /* 0x000000ff0000720c */ /* 0x000fe40003fa5070 */
[----:B------:R-:W-:Y:S02]  /*33d60*/  SEL R238, R238, RZ, P1 ;  /* 0x000000ffeeee7207 */ /* 0x000fe40000800000 */
[----:B------:R-:W-:-:S02]  /*33d70*/  SEL R0, R7, RZ, P1 ;  /* 0x000000ff07007207 */ /* 0x000fc40000800000 */
[----:B------:R-:W-:Y:S02]  /*33d80*/  ISETP.NE.U32.AND P2, PT, R238, RZ, PT ;  /* 0x000000ffee00720c */ /* 0x000fe40003f45070 */
[----:B------:R-:W-:Y:S01]  /*33d90*/  ISETP.NE.U32.AND P3, PT, R0, RZ, PT ;  /* 0x000000ff0000720c */ /* 0x000fe20003f65070 */
[----:B--2---:R-:W-:-:S05]  /*33da0*/  IMAD.WIDE R246, R252, 0x4, R246 ;  /* 0x00000004fcf67825 */ /* 0x004fca00078e02f6 */
[----:B------:R2:W-:Y:S01]  /*33db0*/  STL.64 [R1+0x2a0], R246 ;  /* 0x0002a0f601007387 */ /* 0x0005e20000100a00 */
[----:B------:R-:W-:-:S03]  /*33dc0*/  IMAD.WIDE R4, R252, 0x4, R4 ;  /* 0x00000004fc047825 */ /* 0x000fc600078e0204 */
[----:B-1----:R-:W4:Y:S04]  /*33dd0*/  LDL.LU.64 R12, [R1+0x1160] ;  /* 0x00116000010c7983 */ /* 0x002f280000300a00 */
[----:B------:R-:W-:Y:S01]  /*33de0*/  LDGSTS.E [R244+0x1a000], desc[UR46][R246.64], P0 ;  /* 0x1a000000f6f47fae */ /* 0x000fe2000812186e */
[----:B------:R-:W-:-:S03]  /*33df0*/  IMAD.WIDE R228, R252, 0x4, R228 ;  /* 0x00000004fce47825 */ /* 0x000fc600078e02e4 */
[----:B------:R1:W-:Y:S01]  /*33e00*/  STL.64 [R1+0x2a8], R4 ;  /* 0x0002a80401007387 */ /* 0x0003e20000100a00 */
[----:B------:R-:W-:-:S03]  /*33e10*/  IMAD.WIDE R226, R252, 0x4, R226 ;  /* 0x00000004fce27825 */ /* 0x000fc600078e02e2 */
[----:B------:R1:W-:Y:S01]  /*33e20*/  LDGSTS.E [R244+0x1a008], desc[UR46][R4.64], P4 ;  /* 0x1a00800004f47fae */ /* 0x0003e2000a12186e */
[----:B------:R-:W-:-:S03]  /*33e30*/  IMAD.WIDE R250, R252, 0x4, R250 ;  /* 0x00000004fcfa7825 */ /* 0x000fc600078e02fa */
[----:B------:R-:W4:Y:S04]  /*33e40*/  LDL.LU.64 R10, [R1+0x1158] ;  /* 0x00115800010a7983 */ /* 0x000f280000300a00 */
[----:B--2---:R-:W2:Y:S01]  /*33e50*/  LDL.LU.64 R246, [R1+0x1150] ;  /* 0x0011500001f67983 */ /* 0x004ea20000300a00 */
[----:B-1----:R-:W-:-:S03]  /*33e60*/  IMAD.WIDE R4, R252, 0x4, R236 ;  /* 0x00000004fc047825 */ /* 0x002fc600078e02ec */
        /* <DEDUP_REMOVED lines=8> */
[----:B------:R-:W-:Y:S04]  /*33ef0*/  STL.64 [R1+0x258], R232 ;  /* 0x000258e801007387 */ /* 0x000fe80000100a00 */
[----:B------:R-:W-:Y:S01]  /*33f00*/  STL.64 [R1+0x248], R4 ;  /* 0x0002480401007387 */ /* 0x000fe20000100a00 */
[----:B------:R-:W-:-:S03]  /*33f10*/  IMAD.WIDE R8, R252, 0x4, R8 ;  /* 0x00000004fc087825 */ /* 0x000fc600078e0208 */
[----:B------:R-:W-:Y:S04]  /*33f20*/  STL.64 [R1+0x2b0], R2 ;  /* 0x0002b00201007387 */ /* 0x000fe80000100a00 */
[----:B------:R1:W-:Y:S04]  /*33f30*/  STL.64 [R1+0x2c0], R230 ;  /* 0x0002c0e601007387 */ /* 0x0003e80000100a00 */
[----:B------:R-:W-:Y:S04]  /*33f40*/  STL.64 [R1+0x2b8], R8 ;  /* 0x0002b80801007387 */ /* 0x000fe80000100a00 */
[----:B------:R-:W-:Y:S01]  /*33f50*/  LDGSTS.E [R245+0x18000], desc[UR46][R228.64], P6 ;  /* 0x18000000e4f57fae */ /* 0x000fe2000b12186e */
[----:B-1----:R-:W-:-:S03]  /*33f60*/  IMAD.WIDE R230, R252, 0x4, R234 ;  /* 0x00000004fce67825 */ /* 0x002fc600078e02ea */
[----:B------:R-:W-:Y:S04]  /*33f70*/  LDGSTS.E [R245+0x18008], desc[UR46][R226.64], P5 ;  /* 0x18008000e2f57fae */ /* 0x000fe8000a92186e */
[----:B------:R3:W-:Y:S04]  /*33f80*/  STL.64 [R1+0x2c8], R230 ;  /* 0x0002c8e601007387 */ /* 0x0007e80000100a00 */
[----:B------:R1:W-:Y:S04]  /*33f90*/  LDGSTS.E [R245+0x1a000], desc[UR46][R2.64], P2 ;  /* 0x1a00000002f57fae */ /* 0x0003e8000912186e */
[----:B------:R4:W-:Y:S01]  /*33fa0*/  LDGSTS.E [R245+0x1a008], desc[UR46][R8.64], P3 ;  /* 0x1a00800008f57fae */ /* 0x0009e2000992186e */
[----:B-1----:R-:W-:Y:S01]  /*33fb0*/  LOP3.LUT R3, R6, 0x3a, RZ, 0xfc, !PT ;  /* 0x0000003a06037812 */ /* 0x002fe200078efcff */
[----:B---3--:R-:W-:-:S05]  /*33fc0*/  IMAD.WIDE R230, R252, 0x4, R240 ;  /* 0x00000004fce67825 */ /* 0x008fca00078e02f0 */
[----:B------:R4:W-:Y:S01]  /*33fd0*/  STL.64 [R1+0x2d0], R230 ;  /* 0x0002d0e601007387 */ /* 0x0009e20000100a00 */
[----:B------:R-:W-:Y:S01]  /*33fe0*/  ISETP.GE.AND P2, PT, R3, UR7, PT ;  /* 0x0000000703007c0c */ /* 0x000fe2000bf46270 */
[----:B----4-:R-:W-:Y:S01]  /*33ff0*/  IMAD.WIDE R230, R252, 0x4, R242 ;  /* 0x00000004fce67825 */ /* 0x010fe200078e02f2 */
[----:B------:R-:W-:Y:S01]  /*34000*/  LOP3.LUT R249, R6, 0x18, RZ, 0xfc, !PT ;  /* 0x0000001806f97812 */ /* 0x000fe200078efcff */
[----:B------:R-:W1:Y:S03]  /*34010*/  LDC R252, c[0x0][0x230] ;  /* 0x00008c00fffc7b82 */ /* 0x000e660000000800 */
[----:B------:R3:W-:Y:S04]  /*34020*/  STL.64 [R1+0x2d8], R230 ;  /* 0x0002d8e601007387 */ /* 0x0007e80000100a00 */
[----:B------:R-:W4:Y:S04]  /*34030*/  LDL.LU.64 R8, [R1+0x2f0] ;  /* 0x0002f00001087983 */ /* 0x000f280000300a00 */
[----:B------:R-:W4:Y:S04]  /*34040*/  LDL.LU.64 R236, [R1+0x98] ;  /* 0x0000980001ec7983 */ /* 0x000f280000300a00 */
[----:B------:R-:W4:Y:S04]  /*34050*/  LDL.LU.64 R2, [R1+0x688] ;  /* 0x0006880001027983 */ /* 0x000f280000300a00 */
[----:B------:R-:W4:Y:S01]  /*34060*/  LDL.LU.64 R232, [R1+0x308] ;  /* 0x0003080001e87983 */ /* 0x000f220000300a00 */
[----:B------:R-:W-:-:S02]  /*34070*/  ISETP.GE.AND P0, PT, R249, UR7, PT ;  /* 0x00000007f9007c0c */ /* 0x000fc4000bf06270 */
[----:B------:R-:W3:Y:S01]  /*34080*/  S2R R249, SR_TID.X ;  /* 0x0000000000f97919 */ /* 0x000ee20000002100 */
[----:B------:R-:W-:Y:S02]  /*34090*/  LOP3.LUT R248, R6, 0x1a, RZ, 0xfc, !PT ;  /* 0x0000001a06f87812 */ /* 0x000fe400078efcff */
[----:B------:R-:W-:Y:S01]  /*340a0*/  SEL R238, RZ, 0x4, P2 ;  /* 0x00000004ffee7807 */ /* 0x000fe20001000000 */
[----:B------:R-:W4:Y:S01]  /*340b0*/  LDL.LU.64 R240, [R1+0x90] ;  /* 0x0000900001f07983 */ /* 0x000f220000300a00 */
[----:B------:R-:W-:Y:S02]  /*340c0*/  ISETP.GE.AND P4, PT, R248, UR7, PT ;  /* 0x00000007f8007c0c */ /* 0x000fe4000bf86270 */
[----:B------:R-:W-:Y:S01]  /*340d0*/  SEL R7, RZ, 0x4, P0 ;  /* 0x00000004ff077807 */ /* 0x000fe20000000000 */
[----:B------:R-:W4:Y:S01]  /*340e0*/  LDL.LU.64 R226, [R1+0x698] ;  /* 0x0006980001e27983 */ /* 0x000f220000300a00 */
[----:B------:R-:W-:-:S04]  /*340f0*/  SEL R0, RZ, 0x4, P4 ;  /* 0x00000004ff007807 */ /* 0x000fc80002000000 */
[----:B------:R-:W-:Y:S02]  /*34100*/  SEL R0, R0, RZ, P1 ;  /* 0x000000ff00007207 */ /* 0x000fe40000800000 */
[----:B------:R-:W-:Y:S02]  /*34110*/  SEL R7, R7, RZ, P1 ;  /* 0x000000ff07077207 */ /* 0x000fe40000800000 */
[----:B------:R-:W-:Y:S02]  /*34120*/  ISETP.NE.U32.AND P5, PT, R0, RZ, PT ;  /* 0x000000ff0000720c */ /* 0x000fe40003fa5070 */
[----:B------:R-:W-:Y:S02]  /*34130*/  ISETP.NE.U32.AND P6, PT, R7, RZ, PT ;  /* 0x000000ff0700720c */ /* 0x000fe40003fc5070 */
[----:B---3--:R-:W-:Y:S02]  /*34140*/  LOP3.LUT R248, R249, 0x3f, RZ, 0xc0, !PT ;  /* 0x0000003ff9f87812 */ /* 0x008fe400078ec0ff */
[----:B------:R-:W-:-:S02]  /*34150*/  LOP3.LUT R249, R6, 0x38, RZ, 0xfc, !PT ;  /* 0x0000003806f97812 */ /* 0x000fc400078efcff */
[----:B------:R-:W-:Y:S02]  /*34160*/  ISETP.GE.AND P0, PT, R248, UR7, PT ;  /* 0x00000007f8007c0c */ /* 0x000fe4000bf06270 */
[----:B------:R-:W-:Y:S02]  /*34170*/  ISETP.GE.AND P4, PT, R249, UR7, PT ;  /* 0x00000007f9007c0c */ /* 0x000fe4000bf86270 */
[C---:B------:R-:W-:Y:S02]  /*34180*/  LOP3.LUT R248, R6.reuse, 0x1c, RZ, 0xfc, !PT ;  /* 0x0000001c06f87812 */ /* 0x040fe400078efcff */
[----:B------:R-:W-:Y:S02]  /*34190*/  LOP3.LUT R249, R6, 0x1e, RZ, 0xfc, !PT ;  /* 0x0000001e06f97812 */ /* 0x000fe400078efcff */
[----:B------:R-:W-:Y:S02]  /*341a0*/  SEL R0, RZ, 0x4, P4 ;  /* 0x00000004ff007807 */ /* 0x000fe40002000000 */
[----:B------:R-:W-:-:S02]  /*341b0*/  ISETP.GE.AND P4, PT, R248, UR7, PT ;  /* 0x00000007f8007c0c */ /* 0x000fc4000bf86270 */
[----:B------:R-:W-:Y:S02]  /*341c0*/  ISETP.GE.AND P3, PT, R249, UR7, PT ;  /* 0x00000007f9007c0c */ /* 0x000fe4000bf66270 */
[----:B------:R-:W-:Y:S02]  /*341d0*/  LOP3.LUT R249, R6, 0x3c, RZ, 0xfc, !PT ;  /* 0x0000003c06f97812 */ /* 0x000fe400078efcff */
[----:B------:R-:W-:Y:S02]  /*341e0*/  SEL R0, R0, RZ, P1 ;  /* 0x000000ff00007207 */ /* 0x000fe40000800000 */
[----:B------:R-:W-:Y:S02]  /*341f0*/  SEL R7, RZ, 0x4, P4 ;  /* 0x00000004ff077807 */ /* 0x000fe40002000000 */
[----:B------:R-:W-:Y:S02]  /*34200*/  ISETP.GE.AND P4, PT, R249, UR7, PT ;  /* 0x00000007f9007c0c */ /* 0x000fe4000bf86270 */
[----:B------:R-:W-:-:S02]  /*34210*/  LOP3.LUT R249, R6, 0x3e, RZ, 0xfc, !PT ;  /* 0x0000003e06f97812 */ /* 0x000fc400078efcff */
[----:B------:R-:W-:Y:S02]  /*34220*/  ISETP.NE.U32.AND P2, PT, R0, RZ, PT ;  /* 0x000000ff0000720c */ /* 0x000fe40003f45070 */
[----:B------:R-:W-:Y:S02]  /*34230*/  SEL R0, RZ, 0x4, P3 ;  /* 0x00000004ff007807 */ /* 0x000fe40001800000 */
[----:B------:R-:W-:Y:S02]  /*34240*/  ISETP.GE.AND P3, PT, R249, UR7, PT ;  /* 0x00000007f9007c0c */ /* 0x000fe4000bf66270 */
[----:B------:R-:W-:Y:S01]  /*34250*/  SEL R238, R238, RZ, P1 ;  /* 0x000000ffeeee7207 */ /* 0x000fe20000800000 */
[----:B------:R-:W3:Y:S01]  /*34260*/  LDL.LU.64 R248, [R1+0x320] ;  /* 0x0003200001f87983 */ /* 0x000ee20000300a00 */
[----:B------:R-:W-:Y:S02]  /*34270*/  SEL R244, R7, RZ, P1 ;  /* 0x000000ff07f47207 */ /* 0x000fe40000800000 */
[----:B------:R-:W-:Y:S01]  /*34280*/  SEL R245, RZ, 0x4, P4 ;  /* 0x00000004fff57807 */ /* 0x000fe20002000000 */
[----:B------:R-:W3:Y:S01]  /*34290*/  LDL.LU.64 R230, [R1+0x80] ;  /* 0x0000800001e67983 */ /* 0x000ee20000300a00 */
[----:B------:R-:W-:-:S02]  /*342a0*/  SEL R7, R0, RZ, P1 ;  /* 0x000000ff00077207 */ /* 0x000fc40000800000 */
[----:B------:R-:W-:Y:S01]  /*342b0*/  SEL R0, RZ, 0x4, P3 ;  /* 0x00000004ff007807 */ /* 0x000fe20001800000 */
[----:B------:R-:W3:Y:S01]  /*342c0*/  LDL.LU.64 R234, [R1+0x6a0] ;  /* 0x0006a00001ea7983 */ /* 0x000ee20000300a00 */
[----:B------:R-:W-:Y:S02]  /*342d0*/  ISETP.NE.U32.AND P4, PT, R238, RZ, PT ;  /* 0x000000ffee00720c */ /* 0x000fe40003f85070 */
[----:B------:R-:W-:Y:S01]  /*342e0*/  ISETP.NE.U32.AND P3, PT, R244, RZ, PT ;  /* 0x000000fff400720c */ /* 0x000fe20003f65070 */
[----:B------:R-:W3:Y:S01]  /*342f0*/  LDL.LU.64 R228, [R1+0x338] ;  /* 0x0003380001e47983 */ /* 0x000ee20000300a00 */
[----:B------:R-:W-:Y:S02]  /*34300*/  SEL R238, RZ, 0x4, P0 ;  /* 0x00000004ffee7807 */ /* 0x000fe40000000000 */
[----:B------:R-:W-:Y:S01]  /*34310*/  SEL R244, R245, RZ, P1 ;  /* 0x000000fff5f47207 */ /* 0x000fe20000800000 */
[----:B------:R-:W3:Y:S01]  /*34320*/  LDL.LU.64 R242, [R1+0x78] ;  /* 0x0000780001f27983 */ /* 0x000ee20000300a00 */
[----:B------:R-:W-:-:S02]  /*34330*/  ISETP.NE.U32.AND P0, PT, R7, RZ, PT ;  /* 0x000000ff0700720c */ /* 0x000fc40003f05070 */
[----:B------:R-:W-:Y:S02]  /*34340*/  SEL R7, R0, RZ, P1 ;  /* 0x000000ff00077207 */ /* 0x000fe40000800000 */
[----:B------:R-:W-:Y:S02]  /*34350*/  SEL R0, R238, RZ, P1 ;  /* 0x000000ffee007207 */ /* 0x000fe40000800000 */
[----:B------:R-:W-:Y:S02]  /*34360*/  ISETP.NE.U32.AND P1, PT, R244, RZ, PT ;  /* 0x000000fff400720c */ /* 0x000fe40003f25070 */
[----:B------:R-:W3:Y:S01]  /*34370*/  LDL.LU.64 R244, [R1+0x680] ;  /* 0x0006800001f47983 */ /* 0x000ee20000300a00 */
[----:B------:R-:W-:-:S03]  /*34380*/  IMAD.WIDE R224, R239, 0x4, R224 ;  /* 0x00000004efe07825 */ /* 0x000fc600078e02e0 */
[----:B--2---:R-:W-:Y:S04]  /*34390*/  LDGSTS.E [R246+0x18000], desc[UR46][R250.64], P6 ;  /* 0x18000000faf67fae */ /* 0x004fe8000b12186e */
[----:B------:R2:W-:Y:S04]  /*343a0*/  LDGSTS.E [R246+0x18008], desc[UR46][R4.64], P5 ;  /* 0x1800800004f67fae */ /* 0x0005e8000a92186e */
[----:B------:R-:W2:Y:S04]  /*343b0*/  LDL.LU.64 R4, [R1+0x368] ;  /* 0x0003680001047983 */ /* 0x000ea80000300a00 */
[----:B------:R-:W2:Y:S01]  /*343c0*/  LDL.LU.64 R250, [R1+0x70] ;  /* 0x0000700001fa7983 */ /* 0x000ea20000300a00 */
[----:B----4-:R-:W-:-:S04]  /*343d0*/  IMAD.WIDE R8, R239, 0x4, R8 ;  /* 0x00000004ef087825 */ /* 0x010fc800078e0208 */
[C---:B------:R-:W-:Y:S01]  /*343e0*/  IMAD.WIDE R236, R239.reuse, 0x4, R236 ;  /* 0x00000004efec7825 */ /* 0x040fe200078e02ec */
[----:B------:R4:W-:Y:S03]  /*343f0*/  STL.64 [R1+0x2e0], R8 ;  /* 0x0002e00801007387 */ /* 0x0009e60000100a00 */
[----:B------:R-:W-:-:S04]  /*34400*/  IMAD.WIDE R2, R239, 0x4, R2 ;  /* 0x00000004ef027825 */ /* 0x000fc800078e0202 */
[C---:B------:R-:W-:Y:S01]  /*34410*/  IMAD.WIDE R232, R239.reuse, 0x4, R232 ;  /* 0x00000004efe87825 */ /* 0x040fe200078e02e8 */
[----:B----4-:R-:W4:Y:S04]  /*34420*/  LDL.LU.64 R8, [R1+0x1148] ;  /* 0x0011480001087983 */ /* 0x010f280000300a00 */
[----:B------:R1:W-:Y:S04]  /*34430*/  STL.64 [R1+0x2e8], R236 ;  /* 0x0002e8ec01007387 */ /* 0x0003e80000100a00 */
[----:B-1----:R-:W4:Y:S04]  /*34440*/  LDL.LU.64 R236, [R1+0x60] ;  /* 0x0000600001ec7983 */ /* 0x002f280000300a00 */
[----:B------:R1:W-:Y:S04]  /*34450*/  STL.64 [R1+0xfa0], R224 ;  /* 0x000fa0e001007387 */ /* 0x0003e80000100a00 */
[----:B-1----:R-:W4:Y:S04]  /*34460*/  LDL.LU.64 R224, [R1+0x380] ;  /* 0x0003800001e07983 */ /* 0x002f280000300a00 */
[----:B------:R1:W-:Y:S04]  /*34470*/  STL.64 [R1+0x2f0], R2 ;  /* 0x0002f00201007387 */ /* 0x0003e80000100a00 */
[----:B-1----:R-:W4:Y:S04]  /*34480*/  LDL.LU.64 R2, [R1+0x6c0] ;  /* 0x0006c00001027983 */ /* 0x002f280000300a00 */
[----:B------:R1:W-:Y:S02]  /*34490*/  STL.64 [R1+0x2f8], R232 ;  /* 0x0002f8e801007387 */ /* 0x0003e40000100a00 */
[----:B-1----:R-:W-:-:S02]  /*344a0*/  IMAD.WIDE R232, R239, 0x4, R98 ;  /* 0x00000004efe87825 */ /* 0x002fc400078e0262 */
[----:B------:R-:W2:Y:S02]  /*344b0*/  LDL.LU.64 R98, [R1+0x6a8] ;  /* 0x0006a80001627983 */ /* 0x000ea40000300a00 */
[----:B------:R-:W-:-:S04]  /*344c0*/  IMAD.WIDE R240, R239, 0x4, R240 ;  /* 0x00000004eff07825 */ /* 0x000fc800078e02f0 */
[C---:B------:R-:W-:Y:S01]  /*344d0*/  IMAD.WIDE R226, R239.reuse, 0x4, R226 ;  /* 0x00000004efe27825 */ /* 0x040fe200078e02e2 */
[----:B------:R1:W-:Y:S03]  /*344e0*/  STL.64 [R1+0x300], R240 ;  /* 0x000300f001007387 */ /* 0x0003e60000100a00 */
[----:B---3--:R-:W-:-:S04]  /*344f0*/  IMAD.WIDE R248, R239, 0x4, R248 ;  /* 0x00000004eff87825 */ /* 0x008fc800078e02f8 */
[C---:B------:R-:W-:Y:S01]  /*34500*/  IMAD.WIDE R230, R239.reuse, 0x4, R230 ;  /* 0x00000004efe67825 */ /* 0x040fe200078e02e6 */
[----:B-1----:R-:W3:Y:S03]  /*34510*/  LDL.LU.64 R240, [R1+0x398] ;  /* 0x0003980001f07983 */ /* 0x002ee60000300a00 */
[C---:B------:R-:W-:Y:S01]  /*34520*/  IMAD.WIDE R100, R239.reuse, 0x4, R100 ;  /* 0x00000004ef647825 */ /* 0x040fe200078e0264 */
[----:B------:R1:W-:Y:S03]  /*34530*/  STL.64 [R1+0x308], R232 ;  /* 0x000308e801007387 */ /* 0x0003e60000100a00 */
[----:B------:R-:W-:-:S04]  /*34540*/  IMAD.WIDE R234, R239, 0x4, R234 ;  /* 0x00000004efea7825 */ /* 0x000fc800078e02ea */
[C---:B------:R-:W-:Y:S01]  /*34550*/  IMAD.WIDE R228, R239.reuse, 0x4, R228 ;  /* 0x00000004efe47825 */ /* 0x040fe200078e02e4 */
[----:B-1----:R-:W3:Y:S04]  /*34560*/  LDL.LU.64 R232, [R1+0x58] ;  /* 0x0000580001e87983 */ /* 0x002ee80000300a00 */
[----:B------:R1:W-:Y:S04]  /*34570*/  STL.64 [R1+0x310], R226 ;  /* 0x000310e201007387 */ /* 0x0003e80000100a00 */
        /* <DEDUP_REMOVED lines=9> */
[----:B-1----:R-:W3:Y:S04]  /*34610*/  LDL.LU.64 R234, [R1+0x1130] ;  /* 0x0011300001ea7983 */ /* 0x002ee80000300a00 */
[----:B------:R1:W-:Y:S02]  /*34620*/  STL.64 [R1+0x338], R228 ;  /* 0x000338e401007387 */ /* 0x0003e40000100a00 */
[----:B-1----:R-:W-:-:S02]  /*34630*/  IMAD.WIDE R228, R239, 0x4, R242 ;  /* 0x00000004efe47825 */ /* 0x002fc400078e02f2 */
[----:B------:R-:W3:Y:S04]  /*34640*/  LDL.LU.64 R242, [R1+0x6d8] ;  /* 0x0006d80001f27983 */ /* 0x000ee80000300a00 */
[----:B------:R1:W-:Y:S04]  /*34650*/  STL.64 [R1+0x340], R228 ;  /* 0x000340e401007387 */ /* 0x0003e80000100a00 */
[----:B-1----:R-:W3:Y:S04]  /*34660*/  LDL.LU.64 R228, [R1+0x4b8] ;  /* 0x0004b80001e47983 */ /* 0x002ee80000300a00 */
[----:B------:R1:W-:Y:S04]  /*34670*/  STL.64 [R1+0x348], R102 ;  /* 0x0003486601007387 */ /* 0x0003e80000100a00 */
[----:B-1----:R-:W3:Y:S01]  /*34680*/  LDL.LU.64 R102, [R1+0x38] ;  /* 0x0000380001667983 */ /* 0x002ee20000300a00 */
[----:B--2---:R-:W-:-:S05]  /*34690*/  IMAD.WIDE R98, R239, 0x4, R98 ;  /* 0x00000004ef627825 */ /* 0x004fca00078e0262 */
[----:B------:R1:W-:Y:S02]  /*346a0*/  STL.64 [R1+0x350], R98 ;  /* 0x0003506201007387 */ /* 0x0003e40000100a00 */
[----:B-1----:R-:W-:-:S04]  /*346b0*/  IMAD.WIDE R98, R239, 0x4, R4 ;  /* 0x00000004ef627825 */ /* 0x002fc800078e0204 */
[C---:B------:R-:W-:Y:S01]  /*346c0*/  IMAD.WIDE R4, R239.reuse, 0x4, R250 ;  /* 0x00000004ef047825 */ /* 0x040fe200078e02fa */
[----:B------:R1:W-:Y:S03]  /*346d0*/  STL.64 [R1+0x358], R98 ;  /* 0x0003586201007387 */ /* 0x0003e60000100a00 */
[C---:B------:R-:W-:Y:S01]  /*346e0*/  IMAD.WIDE R250, R239.reuse, 0x4, R104 ;  /* 0x00000004effa7825 */ /* 0x040fe200078e0268 */
[----:B-1----:R-:W2:Y:S04]  /*346f0*/  LDL.LU.64 R98, [R1+0x6e0] ;  /* 0x0006e00001627983 */ /* 0x002ea80000300a00 */
[----:B------:R1:W-:Y:S04]  /*34700*/  STL.64 [R1+0x360], R4 ;  /* 0x0003600401007387 */ /* 0x0003e80000100a00 */
[----:B------:R-:W4:Y:S04]  /*34710*/  LDL.LU.64 R104, [R1+0x6b8] ;  /* 0x0006b80001687983 */ /* 0x000f280000300a00 */
[----:B-1----:R-:W2:Y:S04]  /*34720*/  LDL.LU.64 R4, [R1+0x4b0] ;  /* 0x0004b00001047983 */ /* 0x002ea80000300a00 */
[----:B------:R1:W-:Y:S04]  /*34730*/  STL.64 [R1+0x368], R250 ;  /* 0x000368fa01007387 */ /* 0x0003e80000100a00 */
[----:B-1----:R-:W2:Y:S01]  /*34740*/  LDL.LU.64 R250, [R1+0x30] ;  /* 0x0000300001fa7983 */ /* 0x002ea20000300a00 */
[----:B----4-:R-:W-:-:S05]  /*34750*/  IMAD.WIDE R104, R239, 0x4, R104 ;  /* 0x00000004ef687825 */ /* 0x010fca00078e0268 */
[----:B------:R1:W-:Y:S02]  /*34760*/  STL.64 [R1+0x370], R104 ;  /* 0x0003706801007387 */ /* 0x0003e40000100a00 */
[----:B-1----:R-:W-:-:S05]  /*34770*/  IMAD.WIDE R104, R239, 0x4, R224 ;  /* 0x00000004ef687825 */ /* 0x002fca00078e02e0 */
[----:B------:R1:W-:Y:S02]  /*34780*/  STL.64 [R1+0x378], R104 ;  /* 0x0003786801007387 */ /* 0x0003e40000100a00 */
[C---:B-1----:R-:W-:Y:S02]  /*34790*/  IMAD.WIDE R104, R239.reuse, 0x4, R106 ;  /* 0x00000004ef687825 */ /* 0x042fe400078e026a */
[----:B------:R-:W4:Y:S02]  /*347a0*/  LDL.64 R106, [R1+0x3c8] ;  /* 0x0003c800016a7983 */ /* 0x000f240000100a00 */
[----:B------:R-:W-:-:S04]  /*347b0*/  IMAD.WIDE R224, R239, 0x4, R236 ;  /* 0x00000004efe07825 */ /* 0x000fc800078e02ec */
[C---:B------:R-:W-:Y:S01]  /*347c0*/  IMAD.WIDE R236, R239.reuse, 0x4, R2 ;  /* 0x00000004efec7825 */ /* 0x040fe200078e0202 */
[----:B------:R1:W-:Y:S03]  /*347d0*/  STL.64 [R1+0x380], R224 ;  /* 0x000380e001007387 */ /* 0x0003e60000100a00 */
[C---:B---3--:R-:W-:Y:S01]  /*347e0*/  IMAD.WIDE R240, R239.reuse, 0x4, R240 ;  /* 0x00000004eff07825 */ /* 0x048fe200078e02f0 */
[----:B------:R-:W3:Y:S03]  /*347f0*/  LDL.LU.64 R2, [R1+0x6e8] ;  /* 0x0006e80001027983 */ /* 0x000ee60000300a00 */
[C---:B------:R-:W-:Y:S01]  /*34800*/  IMAD.WIDE R232, R239.reuse, 0x4, R232 ;  /* 0x00000004efe87825 */ /* 0x040fe200078e02e8 */
[----:B-1----:R-:W3:Y:S04]  /*34810*/  LDL.LU.64 R224, [R1+0x4c0] ;  /* 0x0004c00001e07983 */ /* 0x002ee80000300a00 */
[----:B------:R1:W-:Y:S01]  /*34820*/  STL.64 [R1+0x390], R236 ;  /* 0x000390ec01007387 */ /* 0x0003e20000100a00 */
[----:B------:R-:W-:-:S03]  /*34830*/  IMAD.WIDE R100, R239, 0x4, R100 ;  /* 0x00000004ef647825 */ /* 0x000fc600078e0264 */
[----:B-1----:R-:W3:Y:S04]  /*34840*/  LDL.LU.64 R236, [R1+0x28] ;  /* 0x0000280001ec7983 */ /* 0x002ee80000300a00 */
[----:B------:R1:W-:Y:S04]  /*34850*/  STL.64 [R1+0x398], R240 ;  /* 0x000398f001007387 */ /* 0x0003e80000100a00 */
[----:B-1----:R-:W3:Y:S04]  /*34860*/  LDL.LU.64 R240, [R1+0x1128] ;  /* 0x0011280001f07983 */ /* 0x002ee80000300a00 */
[----:B------:R1:W-:Y:S02]  /*34870*/  STL.64 [R1+0x3a0], R232 ;  /* 0x0003a0e801007387 */ /* 0x0003e40000100a00 */
[----:B-1----:R-:W-:-:S02]  /*34880*/  IMAD.WIDE R232, R239, 0x4, R248 ;  /* 0x00000004efe87825 */ /* 0x002fc400078e02f8 */
[----:B------:R-:W3:Y:S04]  /*34890*/  LDL.LU.64 R248, [R1+0x6f8] ;  /* 0x0006f80001f87983 */ /* 0x000ee80000300a00 */
[----:B------:R1:W-:Y:S04]  /*348a0*/  STL.64 [R1+0x3b0], R232 ;  /* 0x0003b0e801007387 */ /* 0x0003e80000100a00 */
[----:B-1----:R-:W3:Y:S01]  /*348b0*/  LDL.LU.64 R232, [R1+0x18] ;  /* 0x0000180001e87983 */ /* 0x002ee20000300a00 */
[----:B----4-:R-:W-:-:S05]  /*348c0*/  IMAD.WIDE R106, R239, 0x4, R106 ;  /* 0x00000004ef6a7825 */ /* 0x010fca00078e026a */
[----:B------:R1:W-:Y:S04]  /*348d0*/  STL.64 [R1+0x3b8], R106 ;  /* 0x0003b86a01007387 */ /* 0x0003e80000100a00 */
[----:B-1----:R-:W4:Y:S04]  /*348e0*/  LDL.LU.64 R106, [R1+0x4f0] ;  /* 0x0004f000016a7983 */ /* 0x002f280000300a00 */
[----:B------:R1:W-:Y:S02]  /*348f0*/  STL.64 [R1+0x3c0], R100 ;  /* 0x0003c06401007387 */ /* 0x0003e40000100a00 */
[----:B-1----:R-:W-:-:S02]  /*34900*/  IMAD.WIDE R100, R239, 0x4, R110 ;  /* 0x00000004ef647825 */ /* 0x002fc400078e026e */
[----:B------:R-:W4:Y:S02]  /*34910*/  LDL.LU.64 R110, [R1+0x4e8] ;  /* 0x0004e800016e7983 */ /* 0x000f240000300a00 */
[----:B------:R-:W-:-:S04]  /*34920*/  IMAD.WIDE R242, R239, 0x4, R242 ;  /* 0x00000004eff27825 */ /* 0x000fc800078e02f2 */
[C---:B------:R-:W-:Y:S01]  /*34930*/  IMAD.WIDE R228, R239.reuse, 0x4, R228 ;  /* 0x00000004efe47825 */ /* 0x040fe200078e02e4 */
[----:B------:R1:W-:Y:S03]  /*34940*/  STL.64 [R1+0x3d0], R242 ;  /* 0x0003d0f201007387 */ /* 0x0003e60000100a00 */
[----:B------:R-:W-:-:S04]  /*34950*/  IMAD.WIDE R102, R239, 0x4, R102 ;  /* 0x00000004ef667825 */ /* 0x000fc800078e0266 */
[C---:B--2---:R-:W-:Y:S01]  /*34960*/  IMAD.WIDE R98, R239.reuse, 0x4, R98 ;  /* 0x00000004ef627825 */ /* 0x044fe200078e0262 */
[----:B-1----:R-:W2:Y:S03]  /*34970*/  LDL.LU.64 R242, [R1+0x1120] ;  /* 0x0011200001f27983 */ /* 0x002ea60000300a00 */
[C---:B------:R-:W-:Y:S01]  /*34980*/  IMAD.WIDE R4, R239.reuse, 0x4, R4 ;  /* 0x00000004ef047825 */ /* 0x040fe200078e0204 */
[----:B------:R1:W-:Y:S03]  /*34990*/  STL.64 [R1+0x3d8], R228 ;  /* 0x0003d8e401007387 */ /* 0x0003e60000100a00 */
[----:B------:R-:W-:-:S04]  /*349a0*/  IMAD.WIDE R250, R239, 0x4, R250 ;  /* 0x00000004effa7825 */ /* 0x000fc800078e02fa */
[C---:B---3--:R-:W-:Y:S01]  /*349b0*/  IMAD.WIDE R2, R239.reuse, 0x4, R2 ;  /* 0x00000004ef027825 */ /* 0x048fe200078e0202 */
[----:B-1----:R-:W3:Y:S04]  /*349c0*/  LDL.LU.64 R228, [R1+0x708] ;  /* 0x0007080001e47983 */ /* 0x002ee80000300a00 */
[----:B------:R1:W-:Y:S01]  /*349d0*/  STL.64 [R1+0x3e0], R102 ;  /* 0x0003e06601007387 */ /* 0x0003e20000100a00 */
[----:B------:R-:W-:-:S04]  /*349e0*/  IMAD.WIDE R224, R239, 0x4, R224 ;  /* 0x00000004efe07825 */ /* 0x000fc800078e02e0 */
[C---:B-1----:R-:W-:Y:S02]  /*349f0*/  IMAD.WIDE R102, R239.reuse, 0x4, R112 ;  /* 0x00000004ef667825 */ /* 0x042fe400078e0270 */
[----:B------:R-:W2:Y:S04]  /*34a00*/  LDL.LU.64 R112, [R1+0x520] ;  /* 0x0005200001707983 */ /* 0x000ea80000300a00 */
[----:B------:R1:W-:Y:S01]  /*34a10*/  STL.64 [R1+0x3f0], R98 ;  /* 0x0003f06201007387 */ /* 0x0003e20000100a00 */
[----:B------:R-:W-:-:S04]  /*34a20*/  IMAD.WIDE R236, R239, 0x4, R236 ;  /* 0x00000004efec7825 */ /* 0x000fc800078e02ec */
[C---:B------:R-:W-:Y:S01]  /*34a30*/  IMAD.WIDE R116, R239.reuse, 0x4, R116 ;  /* 0x00000004ef747825 */ /* 0x040fe200078e0274 */
[----:B-1----:R-:W3:Y:S04]  /*34a40*/  LDL.LU.64 R98, [R1+0x720] ;  /* 0x0007200001627983 */ /* 0x002ee80000300a00 */
[----:B------:R1:W-:Y:S01]  /*34a50*/  STL.64 [R1+0x3f8], R4 ;  /* 0x0003f80401007387 */ /* 0x0003e20000100a00 */
[----:B------:R-:W-:-:S03]  /*34a60*/  IMAD.WIDE R248, R239, 0x4, R248 ;  /* 0x00000004eff87825 */ /* 0x000fc600078e02f8 */
[----:B-1----:R-:W2:Y:S04]  /*34a70*/  LDL.64 R4, [R1+0x548] ;  /* 0x0005480001047983 */ /* 0x002ea80000100a00 */
[----:B------:R1:W-:Y:S02]  /*34a80*/  STL.64 [R1+0x400], R250 ;  /* 0x000400fa01007387 */ /* 0x0003e40000100a00 */
[C---:B-1----:R-:W-:Y:S02]  /*34a90*/  IMAD.WIDE R250, R239.reuse, 0x4, R114 ;  /* 0x00000004effa7825 */ /* 0x042fe400078e0272 */
[----:B------:R-:W2:Y:S04]  /*34aa0*/  LDL.LU.64 R114, [R1+0x718] ;  /* 0x0007180001727983 */ /* 0x000ea80000300a00 */
        /* <DEDUP_REMOVED lines=10> */
[----:B----4-:R-:W-:-:S05]  /*34b50*/  IMAD.WIDE R110, R239, 0x4, R110 ;  /* 0x00000004ef6e7825 */ /* 0x010fca00078e026e */
[----:B------:R1:W-:Y:S02]  /*34b60*/  STL.64 [R1+0x438], R110 ;  /* 0x0004386e01007387 */ /* 0x0003e40000100a00 */
[----:B-1----:R-:W-:-:S04]  /*34b70*/  IMAD.WIDE R110, R239, 0x4, R232 ;  /* 0x00000004ef6e7825 */ /* 0x002fc800078e02e8 */
[C---:B------:R-:W-:Y:S02]  /*34b80*/  IMAD.WIDE R232, R239.reuse, 0x4, R118 ;  /* 0x00000004efe87825 */ /* 0x040fe400078e0276 */
[----:B------:R-:W4:Y:S04]  /*34b90*/  LDL.LU.64 R118, [R1+0x700] ;  /* 0x0007000001767983 */ /* 0x000f280000300a00 */
[----:B------:R1:W-:Y:S01]  /*34ba0*/  STL.64 [R1+0x440], R110 ;  /* 0x0004406e01007387 */ /* 0x0003e20000100a00 */
[----:B------:R-:W-:-:S03]  /*34bb0*/  IMAD.WIDE R120, R239, 0x4, R120 ;  /* 0x00000004ef787825 */ /* 0x000fc600078e0278 */
[----:B-1----:R-:W4:Y:S04]  /*34bc0*/  LDL.LU.64 R110, [R1+0x738] ;  /* 0x00073800016e7983 */ /* 0x002f280000300a00 */
[----:B------:R1:W-:Y:S04]  /*34bd0*/  STL.64 [R1+0x448], R232 ;  /* 0x000448e801007387 */ /* 0x0003e80000100a00 */
[----:B-1----:R-:W4:Y:S01]  /*34be0*/  LDL.LU.64 R232, [R1+0x558] ;  /* 0x0005580001e87983 */ /* 0x002f220000300a00 */
[----:B---3--:R-:W-:-:S04]  /*34bf0*/  IMAD.WIDE R98, R239, 0x4, R98 ;  /* 0x00000004ef627825 */ /* 0x008fc800078e0262 */
[----:B--2---:R-:W-:-:S04]  /*34c00*/  IMAD.WIDE R116, R239, 0x4, R116 ;  /* 0x00000004ef747825 */ /* 0x004fc800078e0274 */
[----:B----4-:R-:W-:-:S05]  /*34c10*/  IMAD.WIDE R118, R239, 0x4, R118 ;  /* 0x00000004ef767825 */ /* 0x010fca00078e0276 */
[----:B------:R1:W-:Y:S02]  /*34c20*/  STL.64 [R1+0x450], R118 ;  /* 0x0004507601007387 */ /* 0x0003e40000100a00 */
[----:B-1----:R-:W-:-:S04]  /*34c30*/  IMAD.WIDE R118, R239, 0x4, R106 ;  /* 0x00000004ef767825 */ /* 0x002fc800078e026a */
[C---:B------:R-:W-:Y:S02]  /*34c40*/  IMAD.WIDE R106, R239.reuse, 0x4, R248 ;  /* 0x00000004ef6a7825 */ /* 0x040fe400078e02f8 */
[----:B------:R-:W2:Y:S04]  /*34c50*/  LDL.LU.64 R248, [R1+0x1108] ;  /* 0x0011080001f87983 */ /* 0x000ea80000300a00 */
[----:B------:R1:W-:Y:S04]  /*34c60*/  STL.64 [R1+0x458], R118 ;  /* 0x0004587601007387 */ /* 0x0003e80000100a00 */
[----:B------:R3:W-:Y:S01]  /*34c70*/  STL.64 [R1+0x460], R106 ;  /* 0x0004606a01007387 */ /* 0x0007e20000100a00 */
[----:B-1----:R-:W-:-:S03]  /*34c80*/  IMAD.WIDE R118, R239, 0x4, R228 ;  /* 0x00000004ef767825 */ /* 0x002fc600078e02e4 */
[----:B---3--:R-:W3:Y:S04]  /*34c90*/  LDL.LU.64 R106, [R1+0x740] ;  /* 0x00074000016a7983 */ /* 0x008ee80000300a00 */
[----:B------:R1:W-:Y:S04]  /*34ca0*/  STL.64 [R1+0x468], R120 ;  /* 0x0004687801007387 */ /* 0x0003e80000100a00 */
[----:B------:R-:W4:Y:S04]  /*34cb0*/  LDL.LU.64 R228, [R1+0x578] ;  /* 0x0005780001e47983 */ /* 0x000f280000300a00 */
[----:B------:R1:W-:Y:S02]  /*34cc0*/  STL.64 [R1+0x470], R118 ;  /* 0x0004707601007387 */ /* 0x0003e40000100a00 */
[----:B-1----:R-:W-:-:S02]  /*34cd0*/  IMAD.WIDE R120, R239, 0x4, R2 ;  /* 0x00000004ef787825 */ /* 0x002fc400078e0202 */
[----:B------:R-:W2:Y:S04]  /*34ce0*/  LDL.LU.64 R2, [R1+0x1100] ;  /* 0x0011000001027983 */ /* 0x000ea80000300a00 */
[----:B------:R1:W-:Y:S01]  /*34cf0*/  STL.64 [R1+0x478], R116 ;  /* 0x0004787401007387 */ /* 0x0003e20000100a00 */
[----:B------:R-:W-:-:S03]  /*34d00*/  IMAD.WIDE R118, R239, 0x4, R122 ;  /* 0x00000004ef767825 */ /* 0x000fc600078e027a */
[----:B------:R-:W-:Y:S04]  /*34d10*/  STL.64 [R1+0x480], R120 ;  /* 0x0004807801007387 */ /* 0x000fe80000100a00 */
[----:B------:R-:W-:Y:S01]  /*34d20*/  STL.64 [R1+0x488], R118 ;  /* 0x0004887601007387 */ /* 0x000fe20000100a00 */
[----:B-1----:R-:W-:-:S04]  /*34d30*/  IMAD.WIDE R116, R239, 0x4, R114 ;  /* 0x00000004ef747825 */ /* 0x002fc800078e0272 */
[C---:B------:R-:W-:Y:S01]  /*34d40*/  IMAD.WIDE R114, R239.reuse, 0x4, R112 ;  /* 0x00000004ef727825 */ /* 0x040fe200078e0270 */
[----:B------:R1:W-:Y:S03]  /*34d50*/  STL.64 [R1+0x490], R116 ;  /* 0x0004907401007387 */ /* 0x0003e60000100a00 */
[C---:B------:R-:W-:Y:S01]  /*34d60*/  IMAD.WIDE R112, R239.reuse, 0x4, R242 ;  /* 0x00000004ef707825 */ /* 0x040fe200078e02f2 */
[----:B-1----:R-:W2:Y:S04]  /*34d70*/  LDL.LU.64 R116, [R1+0x748] ;  /* 0x0007480001747983 */ /* 0x002ea80000300a00 */
[----:B------:R1:W-:Y:S04]  /*34d80*/  STL.64 [R1+0x498], R114 ;  /* 0x0004987201007387 */ /* 0x0003e80000100a00 */
[----:B-1----:R-:W2:Y:S04]  /*34d90*/  LDL.LU.64 R114, [R1+0x568] ;  /* 0x0005680001727983 */ /* 0x002ea80000300a00 */
[----:B------:R1:W-:Y:S02]  /*34da0*/  STL.64 [R1+0x4a0], R112 ;  /* 0x0004a07001007387 */ /* 0x0003e40000100a00 */
[----:B-1----:R-:W-:-:S05]  /*34db0*/  IMAD.WIDE R112, R239, 0x4, R124 ;  /* 0x00000004ef707825 */ /* 0x002fca00078e027c */
[----:B------:R-:W-:Y:S04]  /*34dc0*/  STL.64 [R1+0x4a8], R112 ;  /* 0x0004a87001007387 */ /* 0x000fe80000100a00 */
[----:B------:R1:W-:Y:S04]  /*34dd0*/  STL.64 [R1+0x4b0], R98 ;  /* 0x0004b06201007387 */ /* 0x0003e80000100a00 */
[----:B-1----:R-:W2:Y:S01]  /*34de0*/  LDL.LU.64 R98, [R1+0x758] ;  /* 0x0007580001627983 */ /* 0x002ea20000300a00 */
[----:B------:R-:W-:-:S04]  /*34df0*/  IMAD.WIDE R4, R239, 0x4, R4 ;  /* 0x00000004ef047825 */ /* 0x000fc800078e0204 */
[C---:B------:R-:W-:Y:S01]  /*34e00*/  IMAD.WIDE R112, R239.reuse, 0x4, R240 ;  /* 0x00000004ef707825 */ /* 0x040fe200078e02f0 */
[----:B------:R-:W-:Y:S04]  /*34e10*/  STL.64 [R1+0x4b8], R4 ;  /* 0x0004b80401007387 */ /* 0x000fe80000100a00 */
[----:B------:R1:W-:Y:S01]  /*34e20*/  STL.64 [R1+0x4c0], R112 ;  /* 0x0004c07001007387 */ /* 0x0003e20000100a00 */
[----:B------:R-:W-:-:S04]  /*34e30*/  IMAD.WIDE R120, R239, 0x4, R236 ;  /* 0x00000004ef787825 */ /* 0x000fc800078e02ec */
[----:B------:R-:W-:-:S04]  /*34e40*/  IMAD.WIDE R118, R239, 0x4, R234 ;  /* 0x00000004ef767825 */ /* 0x000fc800078e02ea */
[----:B-1----:R-:W-:-:S05]  /*34e50*/  IMAD.WIDE R112, R239, 0x4, R224 ;  /* 0x00000004ef707825 */ /* 0x002fca00078e02e0 */
[----:B------:R1:W-:Y:S01]  /*34e60*/  STL.64 [R1+0x4d0], R112 ;  /* 0x0004d07001007387 */ /* 0x0003e20000100a00 */
[----:B------:R-:W-:-:S04]  /*34e70*/  IMAD.WIDE R4, R239, 0x4, R126 ;  /* 0x00000004ef047825 */ /* 0x000fc800078e027e */
[C---:B------:R-:W-:Y:S01]  /*34e80*/  IMAD.WIDE R110, R239.reuse, 0x4, R110 ;  /* 0x00000004ef6e7825 */ /* 0x040fe200078e026e */
[----:B-1----:R-:W2:Y:S04]  /*34e90*/  LDL.LU.64 R112, [R1+0x760] ;  /* 0x0007600001707983 */ /* 0x002ea80000300a00 */
[----:B------:R-:W-:Y:S04]  /*34ea0*/  STL.64 [R1+0x4d8], R120 ;  /* 0x0004d87801007387 */ /* 0x000fe80000100a00 */
[----:B------:R-:W2:Y:S01]  /*34eb0*/  LDL.LU.64 R224, [R1+0x588] ;  /* 0x0005880001e07983 */ /* 0x000ea20000300a00 */
[----:B------:R-:W-:-:S03]  /*34ec0*/  IMAD.WIDE R236, R239, 0x4, R128 ;  /* 0x00000004efec7825 */ /* 0x000fc600078e0280 */
[----:B------:R1:W-:Y:S04]  /*34ed0*/  STL.64 [R1+0x4e0], R118 ;  /* 0x0004e07601007387 */ /* 0x0003e80000100a00 */
[----:B------:R-:W-:Y:S04]  /*34ee0*/  STL.64 [R1+0x4c8], R4 ;  /* 0x0004c80401007387 */ /* 0x000fe80000100a00 */
[----:B------:R1:W-:Y:S02]  /*34ef0*/  STL.64 [R1+0xfa8], R4 ;  /* 0x000fa80401007387 */ /* 0x0003e40000100a00 */
[----:B-1----:R-:W-:-:S02]  /*34f00*/  IMAD.WIDE R118, R239, 0x4, R232 ;  /* 0x00000004ef767825 */ /* 0x002fc400078e02e8 */
[----:B------:R1:W-:Y:S02]  /*34f10*/  STL.64 [R1+0x4f0], R110 ;  /* 0x0004f06e01007387 */ /* 0x0003e40000100a00 */
[C---:B------:R-:W-:Y:S02]  /*34f20*/  IMAD.WIDE R4, R239.reuse, 0x4, R230 ;  /* 0x00000004ef047825 */ /* 0x040fe400078e02e6 */
[----:B-1----:R-:W2:Y:S04]  /*34f30*/  LDL.LU.64 R110, [R1+0x778] ;  /* 0x00077800016e7983 */ /* 0x002ea80000300a00 */
[----:B------:R1:W-:Y:S04]  /*34f40*/  STL.64 [R1+0x4f8], R118 ;  /* 0x0004f87601007387 */ /* 0x0003e80000100a00 */
[----:B------:R-:W-:Y:S04]  /*34f50*/  STL.64 [R1+0x4e8], R236 ;  /* 0x0004e8ec01007387 */ /* 0x000fe80000100a00 */
[----:B------:R3:W-:Y:S04]  /*34f60*/  STL.64 [R1+0x500], R4 ;  /* 0x0005000401007387 */ /* 0x0007e80000100a00 */
[----:B------:R-:W-:Y:S04]  /*34f70*/  STL.64 [R1+0xfb0], R236 ;  /* 0x000fb0ec01007387 */ /* 0x000fe80000100a00 */
[----:B-1----:R-:W2:Y:S01]  /*34f80*/  LDL.LU.64 R118, [R1+0x5b0] ;  /* 0x0005b00001767983 */ /* 0x002ea20000300a00 */
[----:B------:R-:W-:-:S04]  /*34f90*/  IMAD.WIDE R232, R239, 0x4, R130 ;  /* 0x00000004efe87825 */ /* 0x000fc800078e0282 */
[----:B---3--:R-:W-:-:S05]  /*34fa0*/  IMAD.WIDE R4, R239, 0x4, R106 ;  /* 0x00000004ef047825 */ /* 0x008fca00078e026a */
[----:B------:R1:W-:Y:S01]  /*34fb0*/  STL.64 [R1+0x510], R4 ;  /* 0x0005100401007387 */ /* 0x0003e20000100a00 */
[----:B----4-:R-:W-:-:S05]  /*34fc0*/  IMAD.WIDE R106, R239, 0x4, R228 ;  /* 0x00000004ef6a7825 */ /* 0x010fca00078e02e4 */
[----:B------:R3:W-:Y:S01]  /*34fd0*/  STL.64 [R1+0x518], R106 ;  /* 0x0005186a01007387 */ /* 0x0007e20000100a00 */
[----:B-1----:R-:W-:-:S03]  /*34fe0*/  IMAD.WIDE R4, R239, 0x4, R226 ;  /* 0x00000004ef047825 */ /* 0x002fc600078e02e2 */
[----:B---3--:R-:W3:Y:S04]  /*34ff0*/  LDL.LU.64 R106, [R1+0x768] ;  /* 0x00076800016a7983 */ /* 0x008ee80000300a00 */
[----:B------:R-:W-:Y:S04]  /*35000*/  STL.64 [R1+0x508], R232 ;  /* 0x000508e801007387 */ /* 0x000fe80000100a00 */
[----:B------:R2:W-:Y:S01]  /*35010*/  STL.64 [R1+0x520], R4 ;  /* 0x0005200401007387 */ /* 0x0005e20000100a00 */
[----:B------:R-:W-:-:S03]  /*35020*/  IMAD.WIDE R228, R239, 0x4, R132 ;  /* 0x00000004efe47825 */ /* 0x000fc600078e0284 */
[----:B------:R-:W-:Y:S01]  /*35030*/  STL.64 [R1+0xfb8], R232 ;  /* 0x000fb8e801007387 */ /* 0x000fe20000100a00 */
[----:B--2---:R-:W-:-:S03]  /*35040*/  IMAD.WIDE R4, R239, 0x4, R116 ;  /* 0x00000004ef047825 */ /* 0x004fc600078e0274 */
[----:B------:R-:W2:Y:S04]  /*35050*/  LDL.LU.64 R116, [R1+0x5d0] ;  /* 0x0005d00001747983 */ /* 0x000ea80000300a00 */
[----:B------:R1:W-:Y:S01]  /*35060*/  STL.64 [R1+0x530], R4 ;  /* 0x0005300401007387 */ /* 0x0003e20000100a00 */
[----:B------:R-:W-:-:S04]  /*35070*/  IMAD.WIDE R114, R239, 0x4, R114 ;  /* 0x00000004ef727825 */ /* 0x000fc800078e0272 */
[C---:B-1----:R-:W-:Y:S01]  /*35080*/  IMAD.WIDE R4, R239.reuse, 0x4, R8 ;  /* 0x00000004ef047825 */ /* 0x042fe200078e0208 */
[----:B------:R1:W-:Y:S04]  /*35090*/  STL.64 [R1+0x538], R114 ;  /* 0x0005387201007387 */ /* 0x0003e80000100a00 */
[----:B------:R-:W-:Y:S04]  /*350a0*/  STL.64 [R1+0x528], R228 ;  /* 0x000528e401007387 */ /* 0x000fe80000100a00 */
[----:B------:R-:W-:Y:S04]  /*350b0*/  STL.64 [R1+0xfc0], R228 ;  /* 0x000fc0e401007387 */ /* 0x000fe80000100a00 */
[----:B------:R4:W-:Y:S04]  /*350c0*/  STL.64 [R1+0x540], R4 ;  /* 0x0005400401007387 */ /* 0x0009e80000100a00 */
[----:B-1----:R-:W2:Y:S01]  /*350d0*/  LDL.64 R114, [R1+0x780] ;  /* 0x0007800001727983 */ /* 0x002ea20000100a00 */
[----:B----4-:R-:W-:-:S05]  /*350e0*/  IMAD.WIDE R4, R239, 0x4, R98 ;  /* 0x00000004ef047825 */ /* 0x010fca00078e0262 */
[----:B------:R1:W-:Y:S04]  /*350f0*/  STL.64 [R1+0x550], R4 ;  /* 0x0005500401007387 */ /* 0x0003e80000100a00 */
[----:B------:R-:W4:Y:S01]  /*35100*/  LDL.LU.64 R98, [R1+0x5f0] ;  /* 0x0005f00001627983 */ /* 0x000f220000300a00 */
[----:B------:R-:W-:-:S04]  /*35110*/  IMAD.WIDE R2, R239, 0x4, R2 ;  /* 0x00000004ef027825 */ /* 0x000fc800078e0202 */
[C---:B-1----:R-:W-:Y:S01]  /*35120*/  IMAD.WIDE R4, R239.reuse, 0x4, R10 ;  /* 0x00000004ef047825 */ /* 0x042fe200078e020a */
[----:B------:R1:W-:Y:S04]  /*35130*/  STL.64 [R1+0x558], R2 ;  /* 0x0005580201007387 */ /* 0x0003e80000100a00 */
[----:B------:R1:W-:Y:S04]  /*35140*/  STL.64 [R1+0x560], R4 ;  /* 0x0005600401007387 */ /* 0x0003e80000100a00 */
[----:B------:R-:W4:Y:S01]  /*35150*/  LDL.LU.64 R120, [R1+0x788] ;  /* 0x0007880001787983 */ /* 0x000f220000300a00 */
[----:B-1----:R-:W-:-:S04]  /*35160*/  IMAD.WIDE R2, R239, 0x4, R136 ;  /* 0x00000004ef027825 */ /* 0x002fc800078e0288 */
[----:B------:R-:W-:-:S05]  /*35170*/  IMAD.WIDE R8, R239, 0x4, R112 ;  /* 0x00000004ef087825 */ /* 0x000fca00078e0270 */
[----:B------:R-:W-:Y:S01]  /*35180*/  STL.64 [R1+0x570], R8 ;  /* 0x0005700801007387 */ /* 0x000fe20000100a00 */
[----:B------:R-:W-:-:S03]  /*35190*/  IMAD.WIDE R4, R239, 0x4, R224 ;  /* 0x00000004ef047825 */ /* 0x000fc600078e02e0 */
[----:B------:R-:W4:Y:S04]  /*351a0*/  LDL.LU.64 R224, [R1+0x610] ;  /* 0x0006100001e07983 */ /* 0x000f280000300a00 */
[----:B------:R1:W-:Y:S04]  /*351b0*/  STL.64 [R1+0x578], R4 ;  /* 0x0005780401007387 */ /* 0x0003e80000100a00 */
[----:B------:R-:W-:Y:S04]  /*351c0*/  STL.64 [R1+0x568], R2 ;  /* 0x0005680201007387 */ /* 0x000fe80000100a00 */
[----:B------:R1:W-:Y:S02]  /*351d0*/  STL.64 [R1+0xfc8], R2 ;  /* 0x000fc80201007387 */ /* 0x0003e40000100a00 */
[----:B-1----:R-:W-:-:S04]  /*351e0*/  IMAD.WIDE R4, R239, 0x4, R12 ;  /* 0x00000004ef047825 */ /* 0x002fc800078e020c */
[C---:B------:R-:W-:Y:S01]  /*351f0*/  IMAD.WIDE R136, R239.reuse, 0x4, R138 ;  /* 0x00000004ef887825 */ /* 0x040fe200078e028a */
[----:B------:R-:W-:Y:S04]  /*35200*/  STL.64 [R1+0x580], R4 ;  /* 0x0005800401007387 */ /* 0x000fe80000100a00 */
[----:B------:R-:W4:Y:S01]  /*35210*/  LDL.LU.64 R112, [R1+0x798] ;  /* 0x0007980001707983 */ /* 0x000f220000300a00 */
[----:B------:R-:W-:-:S03]  /*35220*/  IMAD.WIDE R2, R239, 0x4, R110 ;  /* 0x00000004ef027825 */ /* 0x000fc600078e026e */
[----:B------:R-:W4:Y:S04]  /*35230*/  LDL.LU.64 R110, [R1+0x630] ;  /* 0x00063000016e7983 */ /* 0x000f280000300a00 */
[----:B------:R1:W-:Y:S04]  /*35240*/  STL.64 [R1+0x590], R2 ;  /* 0x0005900201007387 */ /* 0x0003e80000100a00 */
[----:B------:R-:W-:Y:S01]  /*35250*/  STL.64 [R1+0x588], R136 ;  /* 0x0005888801007387 */ /* 0x000fe20000100a00 */
[----:B-1----:R-:W-:-:S04]  /*35260*/  IMAD.WIDE R2, R239, 0x4, R14 ;  /* 0x00000004ef027825 */ /* 0x002fc800078e020e */
[----:B------:R-:W-:-:S05]  /*35270*/  IMAD.WIDE R4, R239, 0x4, R118 ;  /* 0x00000004ef047825 */ /* 0x000fca00078e0276 */
[----:B------:R-:W-:Y:S04]  /*35280*/  STL.64 [R1+0x5b0], R4 ;  /* 0x0005b00401007387 */ /* 0x000fe80000100a00 */
[----:B------:R-:W-:Y:S04]  /*35290*/  STL.64 [R1+0xfd0], R136 ;  /* 0x000fd08801007387 */ /* 0x000fe80000100a00 */
[----:B------:R3:W-:Y:S04]  /*352a0*/  STL.64 [R1+0x5b8], R2 ;  /* 0x0005b80201007387 */ /* 0x0007e80000100a00 */
[----:B------:R-:W4:Y:S01]  /*352b0*/  LDL.LU.64 R118, [R1+0x7a8] ;  /* 0x0007a80001767983 */ /* 0x000f220000300a00 */
[----:B------:R-:W-:-:S04]  /*352c0*/  IMAD.WIDE R226, R239, 0x4, R134 ;  /* 0x00000004efe27825 */ /* 0x000fc800078e0286 */
[----:B------:R-:W-:-:S04]  /*352d0*/  IMAD.WIDE R134, R239, 0x4, R140 ;  /* 0x00000004ef867825 */ /* 0x000fc800078e028c */
[C---:B---3--:R-:W-:Y:S02]  /*352e0*/  IMAD.WIDE R2, R239.reuse, 0x4, R106 ;  /* 0x00000004ef027825 */ /* 0x048fe400078e026a */
[----:B------:R-:W3:Y:S04]  /*352f0*/  LDL.LU.64 R106, [R1+0x650] ;  /* 0x00065000016a7983 */ /* 0x000ee80000300a00 */
[----:B------:R1:W-:Y:S02]  /*35300*/  STL.64 [R1+0x5c8], R2 ;  /* 0x0005c80201007387 */ /* 0x0003e40000100a00 */
[----:B-1----:R-:W-:-:S04]  /*35310*/  IMAD.WIDE R2, R239, 0x4, R16 ;  /* 0x00000004ef027825 */ /* 0x002fc800078e0210 */
[C---:B--2---:R-:W-:Y:S02]  /*35320*/  IMAD.WIDE R4, R239.reuse, 0x4, R116 ;  /* 0x00000004ef047825 */ /* 0x044fe400078e0274 */
[----:B------:R-:W2:Y:S04]  /*35330*/  LDL.LU.64 R116, [R1+0x7a0] ;  /* 0x0007a00001747983 */ /* 0x000ea80000300a00 */
[----:B------:R-:W-:Y:S04]  /*35340*/  STL.64 [R1+0x5d0], R4 ;  /* 0x0005d00401007387 */ /* 0x000fe80000100a00 */
[----:B------:R-:W-:Y:S04]  /*35350*/  STL.64 [R1+0x5c0], R134 ;  /* 0x0005c08601007387 */ /* 0x000fe80000100a00 */
[----:B------:R1:W-:Y:S04]  /*35360*/  STL.64 [R1+0x5d8], R2 ;  /* 0x0005d80201007387 */ /* 0x0003e80000100a00 */
[----:B------:R-:W-:Y:S01]  /*35370*/  STL.64 [R1+0xfd8], R134 ;  /* 0x000fd88601007387 */ /* 0x000fe20000100a00 */
[----:B-1----:R-:W-:-:S03]  /*35380*/  IMAD.WIDE R2, R239, 0x4, R114 ;  /* 0x00000004ef027825 */ /* 0x002fc600078e0272 */
[----:B------:R-:W2:Y:S04]  /*35390*/  LDL.LU.64 R114, [R1+0x670] ;  /* 0x0006700001727983 */ /* 0x000ea80000300a00 */
[----:B------:R1:W-:Y:S01]  /*353a0*/  STL.64 [R1+0x5e8], R2 ;  /* 0x0005e80201007387 */ /* 0x0003e20000100a00 */
[----:B----4-:R-:W-:-:S03]  /*353b0*/  IMAD.WIDE R4, R239, 0x4, R98 ;  /* 0x00000004ef047825 */ /* 0x010fc600078e0262 */
[----:B------:R-:W4:Y:S01]  /*353c0*/  LDL.LU.64 R98, [R1+0x7b8] ;  /* 0x0007b80001627983 */ /* 0x000f220000300a00 */
[----:B------:R-:W-:-:S04]  /*353d0*/  IMAD.WIDE R132, R239, 0x4, R142 ;  /* 0x00000004ef847825 */ /* 0x000fc800078e028e */
[C---:B-1----:R-:W-:Y:S01]  /*353e0*/  IMAD.WIDE R2, R239.reuse, 0x4, R18 ;  /* 0x00000004ef027825 */ /* 0x042fe200078e0212 */
[----:B------:R-:W-:Y:S03]  /*353f0*/  STL.64 [R1+0x5f0], R4 ;  /* 0x0005f00401007387 */ /* 0x000fe60000100a00 */
[C---:B------:R-:W-:Y:S01]  /*35400*/  IMAD.WIDE R130, R239.reuse, 0x4, R144 ;  /* 0x00000004ef827825 */ /* 0x040fe200078e0290 */
[----:B------:R-:W-:Y:S03]  /*35410*/  STL.64 [R1+0x5e0], R132 ;  /* 0x0005e08401007387 */ /* 0x000fe60000100a00 */
[C---:B------:R-:W-:Y:S01]  /*35420*/  IMAD.WIDE R8, R239.reuse, 0x4, R120 ;  /* 0x00000004ef087825 */ /* 0x040fe200078e0278 */
[----:B------:R1:W-:Y:S04]  /*35430*/  STL.64 [R1+0x5f8], R2 ;  /* 0x0005f80201007387 */ /* 0x0003e80000100a00 */
[----:B------:R-:W-:Y:S04]  /*35440*/  STL.64 [R1+0xfe0], R132 ;  /* 0x000fe08401007387 */ /* 0x000fe80000100a00 */
[----:B------:R-:W-:Y:S01]  /*35450*/  STL.64 [R1+0x608], R8 ;  /* 0x0006080801007387 */ /* 0x000fe20000100a00 */
[----:B-1----:R-:W-:-:S04]  /*35460*/  IMAD.WIDE R2, R239, 0x4, R20 ;  /* 0x00000004ef027825 */ /* 0x002fc800078e0214 */
[C---:B------:R-:W-:Y:S02]  /*35470*/  IMAD.WIDE R4, R239.reuse, 0x4, R224 ;  /* 0x00000004ef047825 */ /* 0x040fe400078e02e0 */
[----:B------:R-:W4:Y:S04]  /*35480*/  LDL.LU.64 R224, [R1+0x690] ;  /* 0x0006900001e07983 */ /* 0x000f280000300a00 */
[----:B------:R-:W-:Y:S04]  /*35490*/  STL.64 [R1+0x610], R4 ;  /* 0x0006100401007387 */ /* 0x000fe80000100a00 */
[----:B------:R-:W-:Y:S04]  /*354a0*/  STL.64 [R1+0x600], R130 ;  /* 0x0006008201007387 */ /* 0x000fe80000100a00 */
[----:B------:R1:W-:Y:S04]  /*354b0*/  STL.64 [R1+0x618], R2 ;  /* 0x0006180201007387 */ /* 0x0003e80000100a00 */
[----:B------:R-:W-:Y:S01]  /*354c0*/  STL.64 [R1+0xfe8], R130 ;  /* 0x000fe88201007387 */ /* 0x000fe20000100a00 */
[----:B------:R-:W-:-:S04]  /*354d0*/  IMAD.WIDE R128, R239, 0x4, R146 ;  /* 0x00000004ef807825 */ /* 0x000fc800078e0292 */
[C---:B-1----:R-:W-:Y:S02]  /*354e0*/  IMAD.WIDE R2, R239.reuse, 0x4, R112 ;  /* 0x00000004ef027825 */ /* 0x042fe400078e0270 */
[----:B------:R-:W4:Y:S02]  /*354f0*/  LDL.LU.64 R112, [R1+0x7c0] ;  /* 0x0007c00001707983 */ /* 0x000f240000300a00 */
[C---:B------:R-:W-:Y:S02]  /*35500*/  IMAD.WIDE R4, R239.reuse, 0x4, R110 ;  /* 0x00000004ef047825 */ /* 0x040fe400078e026e */
[----:B------:R1:W-:Y:S04]  /*35510*/  STL.64 [R1+0x628], R2 ;  /* 0x0006280201007387 */ /* 0x0003e80000100a00 */
[----:B------:R-:W-:Y:S04]  /*35520*/  STL.64 [R1+0x630], R4 ;  /* 0x0006300401007387 */ /* 0x000fe80000100a00 */
[----:B------:R-:W4:Y:S01]  /*35530*/  LDL.LU.64 R110, [R1+0x6b0] ;  /* 0x0006b000016e7983 */ /* 0x000f220000300a00 */
[----:B-1----:R-:W-:-:S03]  /*35540*/  IMAD.WIDE R2, R239, 0x4, R22 ;  /* 0x00000004ef027825 */ /* 0x002fc600078e0216 */
[----:B------:R-:W-:Y:S01]  /*35550*/  STL.64 [R1+0x620], R128 ;  /* 0x0006208001007387 */ /* 0x000fe20000100a00 */
[----:B------:R-:W-:-:S03]  /*35560*/  IMAD.WIDE R126, R239, 0x4, R148 ;  /* 0x00000004ef7e7825 */ /* 0x000fc600078e0294 */
[----:B------:R1:W-:Y:S04]  /*35570*/  STL.64 [R1+0x638], R2 ;  /* 0x0006380201007387 */ /* 0x0003e80000100a00 */
[----:B------:R-:W-:Y:S01]  /*35580*/  STL.64 [R1+0xff0], R128 ;  /* 0x000ff08001007387 */ /* 0x000fe20000100a00 */
[----:B-1----:R-:W-:-:S04]  /*35590*/  IMAD.WIDE R2, R239, 0x4, R24 ;  /* 0x00000004ef027825 */ /* 0x002fc800078e0218 */
[----:B------:R-:W-:-:S05]  /*355a0*/  IMAD.WIDE R8, R239, 0x4, R118 ;  /* 0x00000004ef087825 */ /* 0x000fca00078e0276 */
[----:B------:R-:W-:Y:S01]  /*355b0*/  STL.64 [R1+0x648], R8 ;  /* 0x0006480801007387 */ /* 0x000fe20000100a00 */
[----:B------:R-:W-:-:S04]  /*355c0*/  IMAD.WIDE R124, R239, 0x4, R150 ;  /* 0x00000004ef7c7825 */ /* 0x000fc800078e0296 */
[C---:B---3--:R-:W-:Y:S02]  /*355d0*/  IMAD.WIDE R4, R239.reuse, 0x4, R106 ;  /* 0x00000004ef047825 */ /* 0x048fe400078e026a */
[----:B------:R-:W3:Y:S04]  /*355e0*/  LDL.LU.64 R106, [R1+0x7c8] ;  /* 0x0007c800016a7983 */ /* 0x000ee80000300a00 */
[----:B------:R2:W-:Y:S04]  /*355f0*/  STL.64 [R1+0x650], R4 ;  /* 0x0006500401007387 */ /* 0x0005e80000100a00 */
[----:B------:R-:W-:Y:S04]  /*35600*/  STL.64 [R1+0x640], R126 ;  /* 0x0006407e01007387 */ /* 0x000fe80000100a00 */
[----:B------:R1:W-:Y:S04]  /*35610*/  STL.64 [R1+0x658], R2 ;  /* 0x0006580201007387 */ /* 0x0003e80000100a00 */
[----:B------:R-:W-:Y:S01]  /*35620*/  STL.64 [R1+0xff8], R126 ;  /* 0x000ff87e01007387 */ /* 0x000fe20000100a00 */
[----:B--2---:R-:W-:-:S03]  /*35630*/  IMAD.WIDE R4, R239, 0x4, R116 ;  /* 0x00000004ef047825 */ /* 0x004fc600078e0274 */
[----:B------:R-:W2:Y:S04]  /*35640*/  LDL.LU.64 R116, [R1+0x6d0] ;  /* 0x0006d00001747983 */ /* 0x000ea80000300a00 */
[----:B------:R-:W-:Y:S01]  /*35650*/  STL.64 [R1+0x668], R4 ;  /* 0x0006680401007387 */ /* 0x000fe20000100a00 */
[----:B-1----:R-:W-:-:S03]  /*35660*/  IMAD.WIDE R2, R239, 0x4, R114 ;  /* 0x00000004ef027825 */ /* 0x002fc600078e0272 */
[----:B------:R-:W2:Y:S04]  /*35670*/  LDL.LU.64 R114, [R1+0x7e0] ;  /* 0x0007e00001727983 */ /* 0x000ea80000300a00 */
[----:B------:R4:W-:Y:S04]  /*35680*/  STL.64 [R1+0x670], R2 ;  /* 0x0006700201007387 */ /* 0x0009e80000100a00 */
[----:B------:R-:W-:Y:S04]  /*35690*/  STL.64 [R1+0x660], R124 ;  /* 0x0006607c01007387 */ /* 0x000fe80000100a00 */
[----:B------:R-:W-:Y:S01]  /*356a0*/  STL.64 [R1+0x1008], R124 ;  /* 0x0010087c01007387 */ /* 0x000fe20000100a00 */
[----:B----4-:R-:W-:-:S03]  /*356b0*/  IMAD.WIDE R2, R239, 0x4, R98 ;  /* 0x00000004ef027825 */ /* 0x010fc600078e0262 */
[----:B------:R-:W4:Y:S01]  /*356c0*/  LDL.LU.64 R98, [R1+0x6f0] ;  /* 0x0006f00001627983 */ /* 0x000f220000300a00 */
[----:B------:R-:W-:-:S05]  /*356d0*/  IMAD.WIDE R126, R239, 0x4, R26 ;  /* 0x00000004ef7e7825 */ /* 0x000fca00078e021a */
[----:B------:R-:W-:Y:S01]  /*356e0*/  STL.64 [R1+0x678], R126 ;  /* 0x0006787e01007387 */ /* 0x000fe20000100a00 */
[----:B------:R-:W-:-:S03]  /*356f0*/  IMAD.WIDE R122, R239, 0x4, R152 ;  /* 0x00000004ef7a7825 */ /* 0x000fc600078e0298 */
[----:B------:R1:W-:Y:S01]  /*35700*/  STL.64 [R1+0x688], R2 ;  /* 0x0006880201007387 */ /* 0x0003e20000100a00 */
[----:B------:R-:W-:-:S03]  /*35710*/  IMAD.WIDE R128, R239, 0x4, R28 ;  /* 0x00000004ef807825 */ /* 0x000fc600078e021c */
[----:B------:R-:W-:Y:S01]  /*35720*/  STL.64 [R1+0x1010], R126 ;  /* 0x0010107e01007387 */ /* 0x000fe20000100a00 */
[----:B------:R-:W-:-:S04]  /*35730*/  IMAD.WIDE R120, R239, 0x4, R154 ;  /* 0x00000004ef787825 */ /* 0x000fc800078e029a */
[----:B------:R-:W-:-:S04]  /*35740*/  IMAD.WIDE R130, R239, 0x4, R30 ;  /* 0x00000004ef827825 */ /* 0x000fc800078e021e */
[C---:B-1----:R-:W-:Y:S02]  /*35750*/  IMAD.WIDE R2, R239.reuse, 0x4, R224 ;  /* 0x00000004ef027825 */ /* 0x042fe400078e02e0 */
[----:B------:R-:W4:Y:S04]  /*35760*/  LDL.LU.64 R224, [R1+0x7d8] ;  /* 0x0007d80001e07983 */ /* 0x000f280000300a00 */
[----:B------:R1:W-:Y:S04]  /*35770*/  STL.64 [R1+0x690], R2 ;  /* 0x0006900201007387 */ /* 0x0003e80000100a00 */
[----:B------:R-:W-:Y:S04]  /*35780*/  STL.64 [R1+0x680], R122 ;  /* 0x0006807a01007387 */ /* 0x000fe80000100a00 */
[----:B------:R-:W-:Y:S01]  /*35790*/  STL.64 [R1+0x1018], R122 ;  /* 0x0010187a01007387 */ /* 0x000fe20000100a00 */
[----:B-1----:R-:W-:-:S03]  /*357a0*/  IMAD.WIDE R2, R239, 0x4, R112 ;  /* 0x00000004ef027825 */ /* 0x002fc600078e0270 */
[----:B------:R-:W4:Y:S04]  /*357b0*/  LDL.LU.64 R112, [R1+0x710] ;  /* 0x0007100001707983 */ /* 0x000f280000300a00 */
[----:B------:R-:W-:Y:S04]  /*357c0*/  STL.64 [R1+0x698], R128 ;  /* 0x0006988001007387 */ /* 0x000fe80000100a00 */
[----:B------:R1:W-:Y:S04]  /*357d0*/  STL.64 [R1+0x6a8], R2 ;  /* 0x0006a80201007387 */ /* 0x0003e80000100a00 */
[----:B------:R-:W-:Y:S01]  /*357e0*/  STL.64 [R1+0x1020], R128 ;  /* 0x0010208001007387 */ /* 0x000fe20000100a00 */
[----:B-1----:R-:W-:-:S03]  /*357f0*/  IMAD.WIDE R2, R239, 0x4, R110 ;  /* 0x00000004ef027825 */ /* 0x002fc600078e026e */
[----:B------:R-:W4:Y:S04]  /*35800*/  LDL.LU.64 R110, [R1+0x7e8] ;  /* 0x0007e800016e7983 */ /* 0x000f280000300a00 */
[----:B------:R3:W-:Y:S04]  /*35810*/  STL.64 [R1+0x6b0], R2 ;  /* 0x0006b00201007387 */ /* 0x0007e80000100a00 */
[----:B------:R-:W-:Y:S04]  /*35820*/  STL.64 [R1+0x6a0], R120 ;  /* 0x0006a07801007387 */ /* 0x000fe80000100a00 */
[----:B------:R-:W-:Y:S01]  /*35830*/  STL.64 [R1+0x1028], R120 ;  /* 0x0010287801007387 */ /* 0x000fe20000100a00 */
[----:B------:R-:W-:-:S04]  /*35840*/  IMAD.WIDE R118, R239, 0x4, R156 ;  /* 0x00000004ef767825 */ /* 0x000fc800078e029c */
[----:B------:R-:W-:-:S04]  /*35850*/  IMAD.WIDE R132, R239, 0x4, R32 ;  /* 0x00000004ef847825 */ /* 0x000fc800078e0220 */
[C---:B---3--:R-:W-:Y:S02]  /*35860*/  IMAD.WIDE R2, R239.reuse, 0x4, R106 ;  /* 0x00000004ef027825 */ /* 0x048fe400078e026a */
[----:B------:R-:W3:Y:S04]  /*35870*/  LDL.LU.64 R106, [R1+0x730] ;  /* 0x00073000016a7983 */ /* 0x000ee80000300a00 */
[----:B------:R-:W-:Y:S04]  /*35880*/  STL.64 [R1+0x6b8], R130 ;  /* 0x0006b88201007387 */ /* 0x000fe80000100a00 */
[----:B------:R2:W-:Y:S04]  /*35890*/  STL.64 [R1+0x6c8], R2 ;  /* 0x0006c80201007387 */ /* 0x0005e80000100a00 */
[----:B------:R-:W-:Y:S04]  /*358a0*/  STL.64 [R1+0x1030], R130 ;  /* 0x0010308201007387 */ /* 0x000fe80000100a00 */
[----:B------:R-:W3:Y:S01]  /*358b0*/  LDL.LU.64 R240, [R1+0x7f8] ;  /* 0x0007f80001f07983 */ /* 0x000ee20000300a00 */
[----:B--2---:R-:W-:-:S05]  /*358c0*/  IMAD.WIDE R2, R239, 0x4, R116 ;  /* 0x00000004ef027825 */ /* 0x004fca00078e0274 */
[----:B------:R1:W-:Y:S04]  /*358d0*/  STL.64 [R1+0x6d0], R2 ;  /* 0x0006d00201007387 */ /* 0x0003e80000100a00 */
[----:B------:R-:W-:Y:S01]  /*358e0*/  STL.64 [R1+0x6c0], R118 ;  /* 0x0006c07601007387 */ /* 0x000fe20000100a00 */
[----:B------:R-:W-:-:S03]  /*358f0*/  IMAD.WIDE R116, R239, 0x4, R158 ;  /* 0x00000004ef747825 */ /* 0x000fc600078e029e */
[----:B------:R-:W-:Y:S04]  /*35900*/  STL.64 [R1+0x1038], R118 ;  /* 0x0010387601007387 */ /* 0x000fe80000100a00 */
[----:B------:R-:W2:Y:S04]  /*35910*/  LDL.LU.64 R242, [R1+0x750] ;  /* 0x0007500001f27983 */ /* 0x000ea80000300a00 */
[----:B------:R-:W-:Y:S01]  /*35920*/  STL.64 [R1+0x6d8], R132 ;  /* 0x0006d88401007387 */ /* 0x000fe20000100a00 */
[----:B-1----:R-:W-:-:S05]  /*35930*/  IMAD.WIDE R2, R239, 0x4, R114 ;  /* 0x00000004ef027825 */ /* 0x002fca00078e0272 */
[----:B------:R4:W-:Y:S04]  /*35940*/  STL.64 [R1+0x6e8], R2 ;  /* 0x0006e80201007387 */ /* 0x0009e80000100a00 */
[----:B------:R-:W-:Y:S04]  /*35950*/  STL.64 [R1+0x1040], R132 ;  /* 0x0010408401007387 */ /* 0x000fe80000100a00 */
[----:B------:R-:W-:Y:S01]  /*35960*/  STL.64 [R1+0x6e0], R116 ;  /* 0x0006e07401007387 */ /* 0x000fe20000100a00 */
[----:B----4-:R-:W-:-:S05]  /*35970*/  IMAD.WIDE R2, R239, 0x4, R98 ;  /* 0x00000004ef027825 */ /* 0x010fca00078e0262 */
[----:B------:R1:W-:Y:S04]  /*35980*/  STL.64 [R1+0x6f0], R2 ;  /* 0x0006f00201007387 */ /* 0x0003e80000100a00 */
[----:B------:R-:W-:Y:S04]  /*35990*/  STL.64 [R1+0x1048], R116 ;  /* 0x0010487401007387 */ /* 0x000fe80000100a00 */
[----:B------:R-:W4:Y:S01]  /*359a0*/  LDL.LU.64 R98, [R1+0x800] ;  /* 0x0008000001627983 */ /* 0x000f220000300a00 */
[----:B------:R-:W-:-:S04]  /*359b0*/  IMAD.WIDE R134, R239, 0x4, R34 ;  /* 0x00000004ef867825 */ /* 0x000fc800078e0222 */
[----:B------:R-:W-:-:S04]  /*359c0*/  IMAD.WIDE R114, R239, 0x4, R160 ;  /* 0x00000004ef727825 */ /* 0x000fc800078e02a0 */
[----:B------:R-:W-:-:S04]  /*359d0*/  IMAD.WIDE R136, R239, 0x4, R36 ;  /* 0x00000004ef887825 */ /* 0x000fc800078e0224 */
[C---:B-1----:R-:W-:Y:S02]  /*359e0*/  IMAD.WIDE R2, R239.reuse, 0x4, R224 ;  /* 0x00000004ef027825 */ /* 0x042fe400078e02e0 */
[----:B------:R-:W4:Y:S04]  /*359f0*/  LDL.LU.64 R224, [R1+0x770] ;  /* 0x0007700001e07983 */ /* 0x000f280000300a00 */
[----:B------:R1:W-:Y:S04]  /*35a00*/  STL.64 [R1+0x708], R2 ;  /* 0x0007080201007387 */ /* 0x0003e80000100a00 */
[----:B------:R-:W-:Y:S04]  /*35a10*/  STL.64 [R1+0x6f8], R134 ;  /* 0x0006f88601007387 */ /* 0x000fe80000100a00 */
[----:B------:R-:W-:Y:S04]  /*35a20*/  STL.64 [R1+0x1050], R134 ;  /* 0x0010508601007387 */ /* 0x000fe80000100a00 */
[----:B------:R-:W-:Y:S01]  /*35a30*/  STL.64 [R1+0x700], R114 ;  /* 0x0007007201007387 */ /* 0x000fe20000100a00 */
[----:B-1----:R-:W-:-:S05]  /*35a40*/  IMAD.WIDE R2, R239, 0x4, R112 ;  /* 0x00000004ef027825 */ /* 0x002fca00078e0270 */
[----:B------:R1:W-:Y:S01]  /*35a50*/  STL.64 [R1+0x710], R2 ;  /* 0x0007100201007387 */ /* 0x0003e20000100a00 */
[----:B------:R-:W-:-:S03]  /*35a60*/  IMAD.WIDE R112, R239, 0x4, R162 ;  /* 0x00000004ef707825 */ /* 0x000fc600078e02a2 */
[----:B------:R-:W-:Y:S04]  /*35a70*/  STL.64 [R1+0x1058], R114 ;  /* 0x0010587201007387 */ /* 0x000fe80000100a00 */
[----:B------:R-:W4:Y:S04]  /*35a80*/  LDL.LU.64 R4, [R1+0x818] ;  /* 0x0008180001047983 */ /* 0x000f280000300a00 */
[----:B------:R-:W-:Y:S01]  /*35a90*/  STL.64 [R1+0x718], R136 ;  /* 0x0007188801007387 */ /* 0x000fe20000100a00 */
[----:B-1----:R-:W-:-:S05]  /*35aa0*/  IMAD.WIDE R2, R239, 0x4, R110 ;  /* 0x00000004ef027825 */ /* 0x002fca00078e026e */
[----:B------:R1:W-:Y:S04]  /*35ab0*/  STL.64 [R1+0x728], R2 ;  /* 0x0007280201007387 */ /* 0x0003e80000100a00 */
[----:B------:R-:W-:Y:S01]  /*35ac0*/  STL.64 [R1+0x1060], R136 ;  /* 0x0010608801007387 */ /* 0x000fe20000100a00 */
[----:B-1----:R-:W-:-:S04]  /*35ad0*/  IMAD.WIDE R2, R239, 0x4, R38 ;  /* 0x00000004ef027825 */ /* 0x002fc800078e0226 */
[----:B------:R-:W-:-:S04]  /*35ae0*/  IMAD.WIDE R110, R239, 0x4, R164 ;  /* 0x00000004ef6e7825 */ /* 0x000fc800078e02a4 */
[----:B------:R-:W-:-:S04]  /*35af0*/  IMAD.WIDE R228, R239, 0x4, R40 ;  /* 0x00000004efe47825 */ /* 0x000fc800078e0228 */
[C---:B---3--:R-:W-:Y:S02]  /*35b00*/  IMAD.WIDE R8, R239.reuse, 0x4, R106 ;  /* 0x00000004ef087825 */ /* 0x048fe400078e026a */
[----:B------:R-:W3:Y:S04]  /*35b10*/  LDL.LU.64 R106, [R1+0x790] ;  /* 0x00079000016a7983 */ /* 0x000ee80000300a00 */
[----:B------:R1:W-:Y:S04]  /*35b20*/  STL.64 [R1+0x730], R8 ;  /* 0x0007300801007387 */ /* 0x0003e80000100a00 */
[----:B------:R-:W-:Y:S04]  /*35b30*/  STL.64 [R1+0x720], R112 ;  /* 0x0007207001007387 */ /* 0x000fe80000100a00 */
[----:B------:R-:W-:Y:S01]  /*35b40*/  STL.64 [R1+0x1068], R112 ;  /* 0x0010687001007387 */ /* 0x000fe20000100a00 */
[----:B-1----:R-:W-:-:S03]  /*35b50*/  IMAD.WIDE R8, R239, 0x4, R240 ;  /* 0x00000004ef087825 */ /* 0x002fc600078e02f0 */
[----:B------:R-:W-:Y:S04]  /*35b60*/  STL.64 [R1+0x738], R2 ;  /* 0x0007380201007387 */ /* 0x000fe80000100a00 */
[----:B------:R2:W-:Y:S04]  /*35b70*/  STL.64 [R1+0x1070], R2 ;  /* 0x0010700201007387 */ /* 0x0005e80000100a00 */
[----:B------:R-:W-:Y:S04]  /*35b80*/  STL.64 [R1+0x748], R8 ;  /* 0x0007480801007387 */ /* 0x000fe80000100a00 */
[----:B------:R-:W3:Y:S01]  /*35b90*/  LDL.LU.64 R234, [R1+0x808] ;  /* 0x0008080001ea7983 */ /* 0x000ee20000300a00 */
[----:B------:R-:W-:-:S02]  /*35ba0*/  IMAD.MOV.U32 R240, RZ, RZ, R102 ;  /* 0x000000fffff07224 */ /* 0x000fc400078e0066 */
[----:B------:R-:W-:Y:S02]  /*35bb0*/  IMAD.MOV.U32 R241, RZ, RZ, R103 ;  /* 0x000000fffff17224 */ /* 0x000fe400078e0067 */
[----:B--2---:R-:W-:-:S05]  /*35bc0*/  IMAD.WIDE R2, R239, 0x4, R242 ;  /* 0x00000004ef027825 */ /* 0x004fca00078e02f2 */
[----:B------:R4:W-:Y:S04]  /*35bd0*/  STL.64 [R1+0x750], R2 ;  /* 0x0007500201007387 */ /* 0x0009e80000100a00 */
[----:B------:R-:W2:Y:S04]  /*35be0*/  LDL.LU.64 R102, [R1+0x7b0] ;  /* 0x0007b00001667983 */ /* 0x000ea80000300a00 */
[----:B------:R-:W-:Y:S04]  /*35bf0*/  STL.64 [R1+0x740], R110 ;  /* 0x0007406e01007387 */ /* 0x000fe80000100a00 */
[----:B------:R-:W-:Y:S04]  /*35c00*/  STL.64 [R1+0x1078], R110 ;  /* 0x0010786e01007387 */ /* 0x000fe80000100a00 */
[----:B------:R-:W-:Y:S04]  /*35c10*/  STL.64 [R1+0x758], R228 ;  /* 0x000758e401007387 */ /* 0x000fe80000100a00 */
[----:B------:R-:W-:Y:S01]  /*35c20*/  STL.64 [R1+0x1080], R228 ;  /* 0x001080e401007387 */ /* 0x000fe20000100a00 */
[----:B----4-:R-:W-:-:S05]  /*35c30*/  IMAD.WIDE R2, R239, 0x4, R98 ;  /* 0x00000004ef027825 */ /* 0x010fca00078e0262 */
[----:B------:R1:W-:Y:S04]  /*35c40*/  STL.64 [R1+0x768], R2 ;  /* 0x0007680201007387 */ /* 0x0003e80000100a00 */
[----:B------:R-:W4:Y:S01]  /*35c50*/  LDL.LU.64 R98, [R1+0x820] ;  /* 0x0008200001627983 */ /* 0x000f220000300a00 */
[----:B------:R-:W-:-:S04]  /*35c60*/  IMAD.WIDE R108, R239, 0x4, R108 ;  /* 0x00000004ef6c7825 */ /* 0x000fc800078e026c */
[----:B------:R-:W-:Y:S02]  /*35c70*/  IMAD.MOV.U32 R242, RZ, RZ, R108 ;  /* 0x000000fffff27224 */ /* 0x000fe400078e006c */
[----:B------:R-:W-:Y:S02]  /*35c80*/  IMAD.MOV.U32 R243, RZ, RZ, R109 ;  /* 0x000000fffff37224 */ /* 0x000fe400078e006d */
[----:B------:R-:W-:-:S04]  /*35c90*/  IMAD.WIDE R108, R239, 0x4, R166 ;  /* 0x00000004ef6c7825 */ /* 0x000fc800078e02a6 */
[----:B------:R-:W-:-:S04]  /*35ca0*/  IMAD.WIDE R232, R239, 0x4, R42 ;  /* 0x00000004efe87825 */ /* 0x000fc800078e022a */
[C---:B------:R-:W-:Y:S02]  /*35cb0*/  IMAD.WIDE R112, R239.reuse, 0x4, R224 ;  /* 0x00000004ef707825 */ /* 0x040fe400078e02e0 */
[----:B------:R-:W4:Y:S04]  /*35cc0*/  LDL.LU.64 R224, [R1+0x7d0] ;  /* 0x0007d00001e07983 */ /* 0x000f280000300a00 */
[----:B------:R-:W-:Y:S04]  /*35cd0*/  STL.64 [R1+0x760], R108 ;  /* 0x0007606c01007387 */ /* 0x000fe80000100a00 */
[----:B------:R-:W-:Y:S01]  /*35ce0*/  STL.64 [R1+0x1088], R108 ;  /* 0x0010886c01007387 */ /* 0x000fe20000100a00 */
[----:B------:R-:W-:-:S03]  /*35cf0*/  IMAD.WIDE R138, R239, 0x4, R168 ;  /* 0x00000004ef8a7825 */ /* 0x000fc600078e02a8 */
[----:B------:R-:W-:Y:S04]  /*35d00*/  STL.64 [R1+0x770], R112 ;  /* 0x0007707001007387 */ /* 0x000fe80000100a00 */
[----:B------:R-:W-:Y:S04]  /*35d10*/  STL.64 [R1+0x1090], R112 ;  /* 0x0010907001007387 */ /* 0x000fe80000100a00 */
[----:B------:R-:W-:Y:S04]  /*35d20*/  STL.64 [R1+0x778], R232 ;  /* 0x000778e801007387 */ /* 0x000fe80000100a00 */
[----:B------:R-:W-:Y:S01]  /*35d30*/  STL.64 [R1+0x1098], R232 ;  /* 0x001098e801007387 */ /* 0x000fe20000100a00 */
[----:B------:R-:W-:-:S04]  /*35d40*/  IMAD.WIDE R236, R239, 0x4, R44 ;  /* 0x00000004efec7825 */ /* 0x000fc800078e022c */
[----:B-1----:R-:W-:-:S05]  /*35d50*/  IMAD.WIDE R2, R239, 0x4, R4 ;  /* 0x00000004ef027825 */ /* 0x002fca00078e0204 */
[----:B------:R1:W-:Y:S04]  /*35d60*/  STL.64 [R1+0x788], R2 ;  /* 0x0007880201007387 */ /* 0x0003e80000100a00 */
[----:B------:R-:W4:Y:S04]  /*35d70*/  LDL.LU.64 R8, [R1+0x828] ;  /* 0x0008280001087983 */ /* 0x000f280000300a00 */
[----:B------:R-:W4:Y:S04]  /*35d80*/  LDL.LU.64 R230, [R1+0x7f0] ;  /* 0x0007f00001e67983 */ /* 0x000f280000300a00 */
[----:B------:R-:W-:Y:S01]  /*35d90*/  STL.64 [R1+0x10a0], R138 ;  /* 0x0010a08a01007387 */ /* 0x000fe20000100a00 */
[----:B------:R-:W-:-:S04]  /*35da0*/  IMAD.WIDE R4, R239, 0x4, R46 ;  /* 0x00000004ef047825 */ /* 0x000fc800078e022e */
[----:B---3--:R-:W-:-:S05]  /*35db0*/  IMAD.WIDE R136, R239, 0x4, R106 ;  /* 0x00000004ef887825 */ /* 0x008fca00078e026a */
[----:B------:R-:W-:Y:S01]  /*35dc0*/  STL.64 [R1+0x790], R136 ;  /* 0x0007908801007387 */ /* 0x000fe20000100a00 */
[----:B------:R-:W-:-:S03]  /*35dd0*/  IMAD.WIDE R106, R239, 0x4, R170 ;  /* 0x00000004ef6a7825 */ /* 0x000fc600078e02aa */
[----:B------:R-:W-:Y:S01]  /*35de0*/  STL.64 [R1+0x10a8], R136 ;  /* 0x0010a88801007387 */ /* 0x000fe20000100a00 */
[----:B-1----:R-:W-:-:S05]  /*35df0*/  IMAD.WIDE R2, R239, 0x4, R234 ;  /* 0x00000004ef027825 */ /* 0x002fca00078e02ea */
[----:B------:R4:W-:Y:S04]  /*35e00*/  STL.64 [R1+0x7a8], R2 ;  /* 0x0007a80201007387 */ /* 0x0009e80000100a00 */
[----:B------:R-:W-:Y:S04]  /*35e10*/  STL.64 [R1+0x798], R236 ;  /* 0x000798ec01007387 */ /* 0x000fe80000100a00 */
[----:B------:R-:W-:Y:S04]  /*35e20*/  STL.64 [R1+0x10b0], R236 ;  /* 0x0010b0ec01007387 */ /* 0x000fe80000100a00 */
[----:B------:R-:W3:Y:S01]  /*35e30*/  LDL.LU.64 R14, [R1+0x838] ;  /* 0x00083800010e7983 */ /* 0x000ee20000300a00 */
[----:B--2---:R-:W-:-:S03]  /*35e40*/  IMAD.WIDE R114, R239, 0x4, R102 ;  /* 0x00000004ef727825 */ /* 0x004fc600078e0266 */
[----:B------:R-:W-:Y:S04]  /*35e50*/  STL.64 [R1+0x7a0], R106 ;  /* 0x0007a06a01007387 */ /* 0x000fe80000100a00 */
[----:B------:R-:W-:Y:S04]  /*35e60*/  STL.64 [R1+0x10b8], R106 ;  /* 0x0010b86a01007387 */ /* 0x000fe80000100a00 */
[----:B------:R-:W-:Y:S04]  /*35e70*/  STL.64 [R1+0x7b0], R114 ;  /* 0x0007b07201007387 */ /* 0x000fe80000100a00 */
[----:B------:R-:W-:Y:S01]  /*35e80*/  STL.64 [R1+0x10c0], R114 ;  /* 0x0010c07201007387 */ /* 0x000fe20000100a00 */
[----:B----4-:R-:W-:-:S03]  /*35e90*/  IMAD.WIDE R2, R239, 0x4, R98 ;  /* 0x00000004ef027825 */ /* 0x010fc600078e0262 */
[----:B------:R-:W2:Y:S04]  /*35ea0*/  LDL.LU.64 R98, [R1+0x810] ;  /* 0x0008100001627983 */ /* 0x000ea80000300a00 */
[----:B------:R-:W-:Y:S04]  /*35eb0*/  STL.64 [R1+0x7b8], R4 ;  /* 0x0007b80401007387 */ /* 0x000fe80000100a00 */
[----:B------:R1:W-:Y:S04]  /*35ec0*/  STL.64 [R1+0x7c8], R2 ;  /* 0x0007c80201007387 */ /* 0x0003e80000100a00 */
[----:B------:R-:W-:Y:S04]  /*35ed0*/  STL.64 [R1+0x10c8], R4 ;  /* 0x0010c80401007387 */ /* 0x000fe80000100a00 */
[----:B------:R-:W4:Y:S04]  /*35ee0*/  LDL.LU.64 R140, [R1+0x840] ;  /* 0x00084000018c7983 */ /* 0x000f280000300a00 */
[----:B------:R-:W4:Y:S01]  /*35ef0*/  LDL.LU.64 R12, [R1+0x830] ;  /* 0x00083000010c7983 */ /* 0x000f220000300a00 */
[----:B------:R-:W-:-:S02]  /*35f00*/  IMAD.MOV.U32 R234, RZ, RZ, R240 ;  /* 0x000000ffffea7224 */ /* 0x000fc400078e00f0 */
[----:B------:R-:W-:Y:S02]  /*35f10*/  IMAD.MOV.U32 R235, RZ, RZ, R241 ;  /* 0x000000ffffeb7224 */ /* 0x000fe400078e00f1 */
[----:B------:R-:W-:Y:S02]  /*35f20*/  IMAD.MOV.U32 R240, RZ, RZ, R104 ;  /* 0x000000fffff07224 */ /* 0x000fe400078e0068 */
[----:B------:R-:W-:Y:S02]  /*35f30*/  IMAD.MOV.U32 R241, RZ, RZ, R105 ;  /* 0x000000fffff17224 */ /* 0x000fe400078e0069 */
[----:B------:R-:W-:-:S04]  /*35f40*/  IMAD.WIDE R104, R239, 0x4, R172 ;  /* 0x00000004ef687825 */ /* 0x000fc800078e02ac */
[C---:B------:R-:W-:Y:S01]  /*35f50*/  IMAD.WIDE R134, R239.reuse, 0x4, R224 ;  /* 0x00000004ef867825 */ /* 0x040fe200078e02e0 */
[----:B------:R-:W-:Y:S03]  /*35f60*/  STL.64 [R1+0x7c0], R104 ;  /* 0x0007c06801007387 */ /* 0x000fe60000100a00 */
[C---:B------:R-:W-:Y:S01]  /*35f70*/  IMAD.WIDE R224, R239.reuse, 0x4, R48 ;  /* 0x00000004efe07825 */ /* 0x040fe200078e0230 */
[----:B------:R-:W-:Y:S04]  /*35f80*/  STL.64 [R1+0x10d0], R104 ;  /* 0x0010d06801007387 */ /* 0x000fe80000100a00 */
[----:B------:R-:W-:Y:S01]  /*35f90*/  STL.64 [R1+0x7d0], R134 ;  /* 0x0007d08601007387 */ /* 0x000fe20000100a00 */
[----:B------:R-:W-:-:S03]  /*35fa0*/  IMAD.WIDE R102, R239, 0x4, R174 ;  /* 0x00000004ef667825 */ /* 0x000fc600078e02ae */
[----:B------:R-:W-:Y:S04]  /*35fb0*/  STL.64 [R1+0x10d8], R134 ;  /* 0x0010d88601007387 */ /* 0x000fe80000100a00 */
[----:B------:R-:W-:Y:S04]  /*35fc0*/  STL.64 [R1+0x7d8], R224 ;  /* 0x0007d8e001007387 */ /* 0x000fe80000100a00 */
[----:B------:R-:W-:Y:S01]  /*35fd0*/  STL.64 [R1+0x10e0], R224 ;  /* 0x0010e0e001007387 */ /* 0x000fe20000100a00 */
[----:B------:R-:W-:-:S04]  /*35fe0*/  IMAD.WIDE R174, R239, 0x4, R50 ;  /* 0x00000004efae7825 */ /* 0x000fc800078e0232 */
[----:B-1----:R-:W-:-:S04]  /*35ff0*/  IMAD.WIDE R2, R239, 0x4, R8 ;  /* 0x00000004ef027825 */ /* 0x002fc800078e0208 */
[----:B------:R-:W-:Y:S01]  /*36000*/  IMAD.WIDE R116, R239, 0x4, R230 ;  /* 0x00000004ef747825 */ /* 0x000fe200078e02e6 */
[----:B------:R3:W-:Y:S04]  /*36010*/  STL.64 [R1+0x7e8], R2 ;  /* 0x0007e80201007387 */ /* 0x0007e80000100a00 */
[----:B------:R-:W4:Y:S04]  /*36020*/  LDL.LU.64 R10, [R1+0x848] ;  /* 0x00084800010a7983 */ /* 0x000f280000300a00 */
[----:B------:R-:W4:Y:S04]  /*36030*/  LDL.LU.64 R8, [R1+0x850] ;  /* 0x0008500001087983 */ /* 0x000f280000300a00 */
[----:B------:R-:W-:Y:S01]  /*36040*/  STL.64 [R1+0x7e0], R102 ;  /* 0x0007e06601007387 */ /* 0x000fe20000100a00 */
[----:B------:R-:W-:-:S03]  /*36050*/  IMAD.MOV.U32 R230, RZ, RZ, R234 ;  /* 0x000000ffffe67224 */ /* 0x000fc600078e00ea */
[----:B------:R-:W-:Y:S01]  /*36060*/  STL.64 [R1+0x10e8], R102 ;  /* 0x0010e86601007387 */ /* 0x000fe20000100a00 */
[----:B------:R-:W-:-:S03]  /*36070*/  IMAD.MOV.U32 R231, RZ, RZ, R235 ;  /* 0x000000ffffe77224 */ /* 0x000fc600078e00eb */
[----:B------:R-:W-:Y:S01]  /*36080*/  STL.64 [R1+0x7f0], R116 ;  /* 0x0007f07401007387 */ /* 0x000fe20000100a00 */
[----:B------:R-:W-:-:S03]  /*36090*/  IMAD.MOV.U32 R234, RZ, RZ, R100 ;  /* 0x000000ffffea7224 */ /* 0x000fc600078e0064 */
[----:B------:R4:W-:Y:S01]  /*360a0*/  STL.64 [R1+0x10f0], R116 ;  /* 0x0010f07401007387 */ /* 0x0009e20000100a00 */
[----:B------:R-:W-:-:S03]  /*360b0*/  IMAD.MOV.U32 R235, RZ, RZ, R101 ;  /* 0x000000ffffeb7224 */ /* 0x000fc600078e0065 */
[----:B------:R-:W4:Y:S01]  /*360c0*/  LDL.LU.64 R16, [R1+0x868] ;  /* 0x0008680001107983 */ /* 0x000f220000300a00 */
[----:B------:R-:W-:-:S03]  /*360d0*/  IMAD.WIDE R100, R239, 0x4, R176 ;  /* 0x00000004ef647825 */ /* 0x000fc600078e02b0 */
[----:B------:R-:W-:Y:S01]  /*360e0*/  STL.64 [R1+0x7f8], R174 ;  /* 0x0007f8ae01007387 */ /* 0x000fe20000100a00 */
[----:B------:R-:W-:-:S04]  /*360f0*/  IMAD.WIDE R172, R239, 0x4, R52 ;  /* 0x00000004efac7825 */ /* 0x000fc800078e0234 */
[----:B---3--:R-:W-:-:S05]  /*36100*/  IMAD.WIDE R2, R239, 0x4, R14 ;  /* 0x00000004ef027825 */ /* 0x008fca00078e020e */
[----:B------:R1:W-:Y:S04]  /*36110*/  STL.64 [R1+0x808], R2 ;  /* 0x0008080201007387 */ /* 0x0003e80000100a00 */
[----:B------:R-:W3:Y:S04]  /*36120*/  LDL.LU.64 R14, [R1+0x5a8] ;  /* 0x0005a800010e7983 */ /* 0x000ee80000300a00 */
[----:B------:R-:W-:Y:S01]  /*36130*/  STL.64 [R1+0x800], R100 ;  /* 0x0008006401007387 */ /* 0x000fe20000100a00 */
[----:B--2---:R-:W-:-:S05]  /*36140*/  IMAD.WIDE R132, R239, 0x4, R98 ;  /* 0x00000004ef847825 */ /* 0x004fca00078e0262 */
[----:B------:R-:W-:Y:S04]  /*36150*/  STL.64 [R1+0x810], R132 ;  /* 0x0008108401007387 */ /* 0x000fe80000100a00 */
[----:B------:R-:W-:Y:S01]  /*36160*/  STL.64 [R1+0x818], R172 ;  /* 0x000818ac01007387 */ /* 0x000fe20000100a00 */
[----:B----4-:R-:W-:-:S03]  /*36170*/  IMAD.WIDE R116, R239, 0x4, R140 ;  /* 0x00000004ef747825 */ /* 0x010fc600078e028c */
[----:B------:R-:W2:Y:S01]  /*36180*/  LDL.LU.64 R140, [R1+0x888] ;  /* 0x00088800018c7983 */ /* 0x000ea20000300a00 */
[----:B------:R-:W-:-:S03]  /*36190*/  IMAD.WIDE R118, R239, 0x4, R12 ;  /* 0x00000004ef767825 */ /* 0x000fc600078e020c */
[----:B------:R-:W4:Y:S01]  /*361a0*/  LDL.LU.64 R12, [R1+0x5a0] ;  /* 0x0005a000010c7983 */ /* 0x000f220000300a00 */
[----:B------:R-:W-:-:S03]  /*361b0*/  IMAD.WIDE R98, R239, 0x4, R178 ;  /* 0x00000004ef627825 */ /* 0x000fc600078e02b2 */
[----:B------:R1:W-:Y:S01]  /*361c0*/  STL.64 [R1+0x828], R116 ;  /* 0x0008287401007387 */ /* 0x0003e20000100a00 */
[----:B------:R-:W-:-:S03]  /*361d0*/  IMAD.WIDE R170, R239, 0x4, R54 ;  /* 0x00000004efaa7825 */ /* 0x000fc600078e0236 */
[----:B------:R-:W-:Y:S01]  /*361e0*/  STL.64 [R1+0x820], R98 ;  /* 0x0008206201007387 */ /* 0x000fe20000100a00 */
[----:B------:R-:W-:-:S03]  /*361f0*/  IMAD.WIDE R52, R239, 0x4, R180 ;  /* 0x00000004ef347825 */ /* 0x000fc600078e02b4 */
[----:B------:R-:W-:Y:S04]  /*36200*/  STL.64 [R1+0x830], R118 ;  /* 0x0008307601007387 */ /* 0x000fe80000100a00 */
[----:B------:R-:W-:Y:S01]  /*36210*/  STL.64 [R1+0x838], R170 ;  /* 0x000838aa01007387 */ /* 0x000fe20000100a00 */
[----:B------:R-:W-:-:S04]  /*36220*/  IMAD.WIDE R164, R239, 0x4, R56 ;  /* 0x00000004efa47825 */ /* 0x000fc800078e0238 */
[----:B------:R-:W-:-:S04]  /*36230*/  IMAD.WIDE R50, R239, 0x4, R182 ;  /* 0x00000004ef327825 */ /* 0x000fc800078e02b6 */
[----:B------:R-:W-:-:S04]  /*36240*/  IMAD.WIDE R162, R239, 0x4, R58 ;  /* 0x00000004efa27825 */ /* 0x000fc800078e023a */
[C---:B------:R-:W-:Y:S02]  /*36250*/  IMAD.WIDE R102, R239.reuse, 0x4, R10 ;  /* 0x00000004ef667825 */ /* 0x040fe400078e020a */
[----:B------:R-:W4:Y:S02]  /*36260*/  LDL.LU.64 R10, [R1+0x8a8] ;  /* 0x0008a800010a7983 */ /* 0x000f240000300a00 */
[C---:B------:R-:W-:Y:S02]  /*36270*/  IMAD.WIDE R130, R239.reuse, 0x4, R8 ;  /* 0x00000004ef827825 */ /* 0x040fe400078e0208 */
[----:B------:R-:W4:Y:S04]  /*36280*/  LDL.LU.64 R8, [R1+0x598] ;  /* 0x0005980001087983 */ /* 0x000f280000300a00 */
[----:B------:R1:W-:Y:S04]  /*36290*/  STL.64 [R1+0x848], R102 ;  /* 0x0008486601007387 */ /* 0x0003e80000100a00 */
[----:B------:R-:W-:Y:S04]  /*362a0*/  STL.64 [R1+0x840], R52 ;  /* 0x0008403401007387 */ /* 0x000fe80000100a00 */
[----:B------:R-:W-:Y:S04]  /*362b0*/  STL.64 [R1+0x850], R130 ;  /* 0x0008508201007387 */ /* 0x000fe80000100a00 */
[----:B------:R-:W-:Y:S01]  /*362c0*/  STL.64 [R1+0x858], R164 ;  /* 0x000858a401007387 */ /* 0x000fe20000100a00 */
[----:B------:R-:W-:-:S03]  /*362d0*/  IMAD.WIDE R224, R239, 0x4, R16 ;  /* 0x00000004efe07825 */ /* 0x000fc600078e0210 */
[----:B------:R-:W4:Y:S01]  /*362e0*/  LDL.LU.64 R16, [R1+0x8c8] ;  /* 0x0008c80001107983 */ /* 0x000f220000300a00 */
[----:B---3--:R-:W-:-:S03]  /*362f0*/  IMAD.WIDE R120, R239, 0x4, R14 ;  /* 0x00000004ef787825 */ /* 0x008fc600078e020e */
[----:B------:R-:W3:Y:S04]  /*36300*/  LDL.LU.64 R14, [R1+0x1e8] ;  /* 0x0001e800010e7983 */ /* 0x000ee80000300a00 */
[----:B------:R1:W-:Y:S04]  /*36310*/  STL.64 [R1+0x868], R224 ;  /* 0x000868e001007387 */ /* 0x0003e80000100a00 */
[----:B------:R-:W-:Y:S04]  /*36320*/  STL.64 [R1+0x860], R50 ;  /* 0x0008603201007387 */ /* 0x000fe80000100a00 */
[----:B------:R-:W-:Y:S04]  /*36330*/  STL.64 [R1+0x870], R120 ;  /* 0x0008707801007387 */ /* 0x000fe80000100a00 */
[----:B------:R-:W-:Y:S01]  /*36340*/  STL.64 [R1+0x878], R162 ;  /* 0x000878a201007387 */ /* 0x000fe20000100a00 */
[----:B--2---:R-:W-:-:S03]  /*36350*/  IMAD.WIDE R134, R239, 0x4, R140 ;  /* 0x00000004ef867825 */ /* 0x004fc600078e028c */
[----:B------:R-:W2:Y:S01]  /*36360*/  LDL.LU.64 R140, [R1+0x8e8] ;  /* 0x0008e800018c7983 */ /* 0x000ea20000300a00 */
[----:B----4-:R-:W-:-:S03]  /*36370*/  IMAD.WIDE R128, R239, 0x4, R12 ;  /* 0x00000004ef807825 */ /* 0x010fc600078e020c */
        /* <DEDUP_REMOVED lines=13> */
[----:B------:R-:W-:Y:S01]  /*36450*/  IMAD.WIDE R122, R239, 0x4, R8 ;  /* 0x00000004ef7a7825 */ /* 0x000fe200078e0208 */
[----:B------:R-:W-:-:S03]  /*36460*/  MOV R8, R250 ;  /* 0x000000fa00087202 */ /* 0x000fc60000000f00 */
[----:B------:R-:W-:Y:S02]  /*36470*/  IMAD.MOV.U32 R9, RZ, RZ, R251 ;  /* 0x000000ffff097224 */ /* 0x000fe400078e00fb */
[----:B------:R-:W4:Y:S04]  /*36480*/  LDL.LU.64 R250, [R1+0x1b8] ;  /* 0x0001b80001fa7983 */ /* 0x000f280000300a00 */
[----:B------:R1:W-:Y:S04]  /*36490*/  STL.64 [R1+0x8a8], R104 ;  /* 0x0008a86801007387 */ /* 0x0003e80000100a00 */
[----:B------:R-:W-:Y:S04]  /*364a0*/  STL.64 [R1+0x8a0], R46 ;  /* 0x0008a02e01007387 */ /* 0x000fe80000100a00 */
[----:B------:R-:W-:Y:S01]  /*364b0*/  STL.64 [R1+0x8b0], R122 ;  /* 0x0008b07a01007387 */ /* 0x000fe20000100a00 */
[----:B------:R-:W-:-:S03]  /*364c0*/  IMAD.WIDE R4, R239, 0x4, R16 ;  /* 0x00000004ef047825 */ /* 0x000fc600078e0210 */
[----:B------:R-:W-:Y:S04]  /*364d0*/  STL.64 [R1+0x8b8], R158 ;  /* 0x0008b89e01007387 */ /* 0x000fe80000100a00 */
        /* <DEDUP_REMOVED lines=19> */
[----:B------:R-:W2:Y:S01]  /*36610*/  LDL.LU.64 R142, [R1+0x970] ;  /* 0x00097000018e7983 */ /* 0x000ea20000300a00 */
[----:B------:R-:W-:-:S04]  /*36620*/  IMAD.WIDE R38, R239, 0x4, R194 ;  /* 0x00000004ef267825 */ /* 0x000fc800078e02c2 */
[----:B------:R-:W-:-:S04]  /*36630*/  IMAD.WIDE R150, R239, 0x4, R70 ;  /* 0x00000004ef967825 */ /* 0x000fc800078e0246 */
[C---:B------:R-:W-:Y:S02]  /*36640*/  IMAD.WIDE R106, R239.reuse, 0x4, R10 ;  /* 0x00000004ef6a7825 */ /* 0x040fe400078e020a */
[----:B------:R-:W2:Y:S02]  /*36650*/  LDL.LU.64 R10, [R1+0x178] ;  /* 0x00017800010a7983 */ /* 0x000ea40000300a00 */
[C---:B------:R-:W-:Y:S02]  /*36660*/  IMAD.WIDE R250, R239.reuse, 0x4, R250 ;  /* 0x00000004effa7825 */ /* 0x040fe400078e02fa */
[----:B------:R1:W-:Y:S04]  /*36670*/  STL.64 [R1+0x908], R106 ;  /* 0x0009086a01007387 */ /* 0x0003e80000100a00 */
[----:B------:R-:W-:Y:S04]  /*36680*/  STL.64 [R1+0x900], R40 ;  /* 0x0009002801007387 */ /* 0x000fe80000100a00 */
[----:B------:R-:W-:Y:S04]  /*36690*/  STL.64 [R1+0x910], R250 ;  /* 0x000910fa01007387 */ /* 0x000fe80000100a00 */
[----:B------:R-:W-:Y:S01]  /*366a0*/  STL.64 [R1+0x918], R152 ;  /* 0x0009189801007387 */ /* 0x000fe20000100a00 */
[----:B------:R-:W-:-:S03]  /*366b0*/  IMAD.WIDE R236, R239, 0x4, R16 ;  /* 0x00000004efec7825 */ /* 0x000fc600078e0210 */
[----:B------:R-:W2:Y:S01]  /*366c0*/  LDL.LU.64 R16, [R1+0x990] ;  /* 0x0009900001107983 */ /* 0x000ea20000300a00 */
[----:B---3--:R-:W-:-:S03]  /*366d0*/  IMAD.WIDE R192, R239, 0x4, R14 ;  /* 0x00000004efc07825 */ /* 0x008fc600078e020e */
[----:B------:R-:W3:Y:S04]  /*366e0*/  LDL.LU.64 R14, [R1+0x168] ;  /* 0x00016800010e7983 */ /* 0x000ee80000300a00 */
[----:B------:R1:W-:Y:S04]  /*366f0*/  STL.64 [R1+0x930], R236 ;  /* 0x000930ec01007387 */ /* 0x0003e80000100a00 */
[----:B------:R-:W-:Y:S04]  /*36700*/  STL.64 [R1+0x920], R38 ;  /* 0x0009202601007387 */ /* 0x000fe80000100a00 */
[----:B------:R-:W-:Y:S04]  /*36710*/  STL.64 [R1+0x938], R192 ;  /* 0x000938c001007387 */ /* 0x000fe80000100a00 */
[----:B------:R-:W-:Y:S01]  /*36720*/  STL.64 [R1+0x940], R150 ;  /* 0x0009409601007387 */ /* 0x000fe20000100a00 */
[----:B----4-:R-:W-:-:S03]  /*36730*/  IMAD.WIDE R190, R239, 0x4, R12 ;  /* 0x00000004efbe7825 */ /* 0x010fc600078e020c */
[----:B------:R-:W4:Y:S01]  /*36740*/  LDL.LU.64 R12, [R1+0x9b0] ;  /* 0x0009b000010c7983 */ /* 0x000f220000300a00 */
[----:B--2---:R-:W-:-:S03]  /*36750*/  IMAD.WIDE R136, R239, 0x4, R140 ;  /* 0x00000004ef887825 */ /* 0x004fc600078e028c */
[----:B------:R-:W2:Y:S01]  /*36760*/  LDL.LU.64 R140, [R1+0x158] ;  /* 0x00015800018c7983 */ /* 0x000ea20000300a00 */
[----:B------:R-:W-:-:S03]  /*36770*/  IMAD.WIDE R36, R239, 0x4, R196 ;  /* 0x00000004ef247825 */ /* 0x000fc600078e02c4 */
[----:B------:R1:W-:Y:S01]  /*36780*/  STL.64 [R1+0x950], R136 ;  /* 0x0009508801007387 */ /* 0x0003e20000100a00 */
[----:B------:R-:W-:-:S03]  /*36790*/  IMAD.WIDE R148, R239, 0x4, R72 ;  /* 0x00000004ef947825 */ /* 0x000fc600078e0248 */
[----:B------:R-:W-:Y:S01]  /*367a0*/  STL.64 [R1+0x948], R36 ;  /* 0x0009482401007387 */ /* 0x000fe20000100a00 */
[----:B------:R-:W-:-:S03]  /*367b0*/  IMAD.WIDE R34, R239, 0x4, R198 ;  /* 0x00000004ef227825 */ /* 0x000fc600078e02c6 */
[----:B------:R-:W-:Y:S01]  /*367c0*/  STL.64 [R1+0x958], R190 ;  /* 0x000958be01007387 */ /* 0x000fe20000100a00 */
[----:B------:R-:W-:-:S03]  /*367d0*/  IMAD.WIDE R138, R239, 0x4, R142 ;  /* 0x00000004ef8a7825 */ /* 0x000fc600078e028e */
[----:B------:R-:W-:Y:S01]  /*367e0*/  STL.64 [R1+0x960], R148 ;  /* 0x0009609401007387 */ /* 0x000fe20000100a00 */
[----:B------:R-:W-:-:S04]  /*367f0*/  IMAD.WIDE R146, R239, 0x4, R74 ;  /* 0x00000004ef927825 */ /* 0x000fc800078e024a */
[----:B------:R-:W-:-:S04]  /*36800*/  IMAD.WIDE R32, R239, 0x4, R200 ;  /* 0x00000004ef207825 */ /* 0x000fc800078e02c8 */
[C---:B------:R-:W-:Y:S02]  /*36810*/  IMAD.WIDE R188, R239.reuse, 0x4, R10 ;  /* 0x00000004efbc7825 */ /* 0x040fe400078e020a */
[----:B------:R-:W2:Y:S04]  /*36820*/  LDL.LU.64 R10, [R1+0x9d0] ;  /* 0x0009d000010a7983 */ /* 0x000ea80000300a00 */
[----:B------:R-:W2:Y:S04]  /*36830*/  LDL.LU.64 R142, [R1+0x148] ;  /* 0x00014800018e7983 */ /* 0x000ea80000300a00 */
[----:B------:R1:W-:Y:S04]  /*36840*/  STL.64 [R1+0x970], R138 ;  /* 0x0009708a01007387 */ /* 0x0003e80000100a00 */
[----:B------:R-:W-:Y:S04]  /*36850*/  STL.64 [R1+0x968], R34 ;  /* 0x0009682201007387 */ /* 0x000fe80000100a00 */
[----:B------:R-:W-:Y:S04]  /*36860*/  STL.64 [R1+0x978], R188 ;  /* 0x000978bc01007387 */ /* 0x000fe80000100a00 */
[----:B------:R-:W-:Y:S01]  /*36870*/  STL.64 [R1+0x980], R146 ;  /* 0x0009809201007387 */ /* 0x000fe20000100a00 */
[----:B------:R-:W-:-:S04]  /*36880*/  IMAD.WIDE R232, R239, 0x4, R16 ;  /* 0x00000004efe87825 */ /* 0x000fc800078e0210 */
[C---:B---3--:R-:W-:Y:S02]  /*36890*/  IMAD.WIDE R186, R239.reuse, 0x4, R14 ;  /* 0x00000004efba7825 */ /* 0x048fe400078e020e */
[----:B------:R-:W3:Y:S04]  /*368a0*/  LDL.LU.64 R14, [R1+0x9f0] ;  /* 0x0009f000010e7983 */ /* 0x000ee80000300a00 */
[----:B------:R-:W3:Y:S04]  /*368b0*/  LDL.LU.64 R16, [R1+0x138] ;  /* 0x0001380001107983 */ /* 0x000ee80000300a00 */
[----:B------:R1:W-:Y:S04]  /*368c0*/  STL.64 [R1+0x990], R232 ;  /* 0x000990e801007387 */ /* 0x0003e80000100a00 */
[----:B------:R-:W-:Y:S04]  /*368d0*/  STL.64 [R1+0x988], R32 ;  /* 0x0009882001007387 */ /* 0x000fe80000100a00 */
[----:B------:R-:W-:Y:S01]  /*368e0*/  STL.64 [R1+0x998], R186 ;  /* 0x000998ba01007387 */ /* 0x000fe20000100a00 */
[----:B----4-:R-:W-:-:S03]  /*368f0*/  IMAD.WIDE R112, R239, 0x4, R12 ;  /* 0x00000004ef707825 */ /* 0x010fc600078e020c */
[----:B------:R-:W4:Y:S01]  /*36900*/  LDL.LU.64 R12, [R1+0xa10] ;  /* 0x000a1000010c7983 */ /* 0x000f220000300a00 */
[----:B------:R-:W-:-:S04]  /*36910*/  IMAD.WIDE R74, R239, 0x4, R76 ;  /* 0x00000004ef4a7825 */ /* 0x000fc800078e024c */
[C---:B------:R-:W-:Y:S01]  /*36920*/  IMAD.WIDE R30, R239.reuse, 0x4, R202 ;  /* 0x00000004ef1e7825 */ /* 0x040fe200078e02ca */
[----:B------:R-:W-:Y:S03]  /*36930*/  STL.64 [R1+0x9a0], R74 ;  /* 0x0009a04a01007387 */ /* 0x000fe60000100a00 */
[C---:B--2---:R-:W-:Y:S02]  /*36940*/  IMAD.WIDE R184, R239.reuse, 0x4, R140 ;  /* 0x00000004efb87825 */ /* 0x044fe400078e028c */
[----:B------:R-:W2:Y:S02]  /*36950*/  LDL.LU.64 R140, [R1+0x128] ;  /* 0x00012800018c7983 */ /* 0x000ea40000300a00 */
[C---:B------:R-:W-:Y:S02]  /*36960*/  IMAD.WIDE R72, R239.reuse, 0x4, R78 ;  /* 0x00000004ef487825 */ /* 0x040fe400078e024e */
[----:B------:R1:W-:Y:S02]  /*36970*/  STL.64 [R1+0x9b0], R112 ;  /* 0x0009b07001007387 */ /* 0x0003e40000100a00 */
[----:B------:R-:W-:-:S02]  /*36980*/  IMAD.WIDE R28, R239, 0x4, R204 ;  /* 0x00000004ef1c7825 */ /* 0x000fc400078e02cc */
[----:B------:R-:W-:Y:S04]  /*36990*/  STL.64 [R1+0x9a8], R30 ;  /* 0x0009a81e01007387 */ /* 0x000fe80000100a00 */
[----:B------:R-:W-:Y:S01]  /*369a0*/  STL.64 [R1+0x9b8], R184 ;  /* 0x0009b8b801007387 */ /* 0x000fe20000100a00 */
[----:B------:R-:W-:-:S04]  /*369b0*/  IMAD.WIDE R70, R239, 0x4, R80 ;  /* 0x00000004ef467825 */ /* 0x000fc800078e0250 */
[----:B------:R-:W-:-:S04]  /*369c0*/  IMAD.WIDE R26, R239, 0x4, R206 ;  /* 0x00000004ef1a7825 */ /* 0x000fc800078e02ce */
[C---:B------:R-:W-:Y:S02]  /*369d0*/  IMAD.WIDE R108, R239.reuse, 0x4, R10 ;  /* 0x00000004ef6c7825 */ /* 0x040fe400078e020a */
[----:B------:R-:W1:Y:S02]  /*369e0*/  LDL.LU.64 R10, [R1+0xa30] ;  /* 0x000a3000010a7983 */ /* 0x000e640000300a00 */
[C---:B------:R-:W-:Y:S02]  /*369f0*/  IMAD.WIDE R182, R239.reuse, 0x4, R142 ;  /* 0x00000004efb67825 */ /* 0x040fe400078e028e */
[----:B------:R-:W-:Y:S04]  /*36a00*/  STL.64 [R1+0x9c0], R72 ;  /* 0x0009c04801007387 */ /* 0x000fe80000100a00 */
[----:B------:R1:W-:Y:S04]  /*36a10*/  STL.64 [R1+0x9d0], R108 ;  /* 0x0009d06c01007387 */ /* 0x0003e80000100a00 */
[----:B------:R-:W-:Y:S04]  /*36a20*/  STL.64 [R1+0x9c8], R28 ;  /* 0x0009c81c01007387 */ /* 0x000fe80000100a00 */
[----:B------:R-:W-:Y:S01]  /*36a30*/  STL.64 [R1+0x9d8], R182 ;  /* 0x0009d8b601007387 */ /* 0x000fe20000100a00 */
[----:B---3--:R-:W-:-:S03]  /*36a40*/  IMAD.WIDE R228, R239, 0x4, R14 ;  /* 0x00000004efe47825 */ /* 0x008fc600078e020e */
[----:B------:R-:W3:Y:S01]  /*36a50*/  LDL.LU.64 R14, [R1+0x118] ;  /* 0x00011800010e7983 */ /* 0x000ee20000300a00 */
[----:B------:R-:W-:-:S03]  /*36a60*/  IMAD.WIDE R180, R239, 0x4, R16 ;  /* 0x00000004efb47825 */ /* 0x000fc600078e0210 */
[----:B------:R-:W-:Y:S04]  /*36a70*/  STL.64 [R1+0x9e0], R70 ;  /* 0x0009e04601007387 */ /* 0x000fe80000100a00 */
[----:B------:R3:W-:Y:S04]  /*36a80*/  STL.64 [R1+0x9f0], R228 ;  /* 0x0009f0e401007387 */ /* 0x0007e80000100a00 */
[----:B------:R-:W-:Y:S04]  /*36a90*/  STL.64 [R1+0x9e8], R26 ;  /* 0x0009e81a01007387 */ /* 0x000fe80000100a00 */
[----:B------:R-:W-:Y:S04]  /*36aa0*/  STL.64 [R1+0x9f8], R180 ;  /* 0x0009f8b401007387 */ /* 0x000fe80000100a00 */
[----:B------:R-:W3:Y:S01]  /*36ab0*/  LDL.LU.64 R16, [R1+0xa50] ;  /* 0x000a500001107983 */ /* 0x000ee20000300a00 */
[----:B----4-:R-:W-:-:S03]  /*36ac0*/  IMAD.WIDE R110, R239, 0x4, R12 ;  /* 0x00000004ef6e7825 */ /* 0x010fc600078e020c */
[----:B------:R-:W4:Y:S01]  /*36ad0*/  LDL.LU.64 R12, [R1+0x108] ;  /* 0x00010800010c7983 */ /* 0x000f220000300a00 */
[----:B------:R-:W-:-:S04]  /*36ae0*/  IMAD.WIDE R68, R239, 0x4, R82 ;  /* 0x00000004ef447825 */ /* 0x000fc800078e0252 */
[C---:B------:R-:W-:Y:S01]  /*36af0*/  IMAD.WIDE R24, R239.reuse, 0x4, R208 ;  /* 0x00000004ef187825 */ /* 0x040fe200078e02d0 */
[----:B------:R-:W-:Y:S03]  /*36b00*/  STL.64 [R1+0xa00], R68 ;  /* 0x000a004401007387 */ /* 0x000fe60000100a00 */
[C---:B--2---:R-:W-:Y:S01]  /*36b10*/  IMAD.WIDE R178, R239.reuse, 0x4, R140 ;  /* 0x00000004efb27825 */ /* 0x044fe200078e028c */
[----:B------:R2:W-:Y:S03]  /*36b20*/  STL.64 [R1+0xa10], R110 ;  /* 0x000a106e01007387 */ /* 0x0005e60000100a00 */
[C---:B------:R-:W-:Y:S01]  /*36b30*/  IMAD.WIDE R66, R239.reuse, 0x4, R84 ;  /* 0x00000004ef427825 */ /* 0x040fe200078e0254 */
[----:B------:R-:W-:Y:S03]  /*36b40*/  STL.64 [R1+0xa08], R24 ;  /* 0x000a081801007387 */ /* 0x000fe60000100a00 */
[C---:B------:R-:W-:Y:S01]  /*36b50*/  IMAD.WIDE R22, R239.reuse, 0x4, R210 ;  /* 0x00000004ef167825 */ /* 0x040fe200078e02d2 */
[----:B------:R-:W-:Y:S04]  /*36b60*/  STL.64 [R1+0xa18], R178 ;  /* 0x000a18b201007387 */ /* 0x000fe80000100a00 */
[----:B------:R-:W2:Y:S01]  /*36b70*/  LDL.LU.64 R140, [R1+0xa70] ;  /* 0x000a7000018c7983 */ /* 0x000ea20000300a00 */
[----:B-1----:R-:W-:-:S03]  /*36b80*/  IMAD.WIDE R2, R239, 0x4, R10 ;  /* 0x00000004ef027825 */ /* 0x002fc600078e020a */
[----:B------:R-:W2:Y:S04]  /*36b90*/  LDL.LU.64 R10, [R1+0xf8] ;  /* 0x0000f800010a7983 */ /* 0x000ea80000300a00 */
[----:B------:R-:W-:Y:S04]  /*36ba0*/  STL.64 [R1+0xa20], R66 ;  /* 0x000a204201007387 */ /* 0x000fe80000100a00 */
[----:B------:R-:W2:Y:S04]  /*36bb0*/  LDL.64 R194, [R1+0x2c0] ;  /* 0x0002c00001c27983 */ /* 0x000ea80000100a00 */
[----:B------:R-:W2:Y:S04]  /*36bc0*/  LDL.64 R196, [R1+0x2c8] ;  /* 0x0002c80001c47983 */ /* 0x000ea80000100a00 */
[----:B------:R1:W-:Y:S04]  /*36bd0*/  STL.64 [R1+0xa30], R2 ;  /* 0x000a300201007387 */ /* 0x0003e80000100a00 */
[----:B------:R-:W-:Y:S04]  /*36be0*/  STL.64 [R1+0xa28], R22 ;  /* 0x000a281601007387 */ /* 0x000fe80000100a00 */
[----:B------:R-:W2:Y:S01]  /*36bf0*/  LDL.LU.64 R54, [R1+0xa90] ;  /* 0x000a900001367983 */ /* 0x000ea20000300a00 */
[----:B---3--:R-:W-:-:S03]  /*36c00*/  IMAD.WIDE R176, R239, 0x4, R14 ;  /* 0x00000004efb07825 */ /* 0x008fc600078e020e */
[----:B------:R-:W3:Y:S04]  /*36c10*/  LDL.LU.64 R14, [R1+0xe8] ;  /* 0x0000e800010e7983 */ /* 0x000ee80000300a00 */
[----:B------:R-:W3:Y:S04]  /*36c20*/  LDL.64 R166, [R1+0x250] ;  /* 0x0002500001a67983 */ /* 0x000ee80000100a00 */
[----:B------:R-:W3:Y:S04]  /*36c30*/  LDL.64 R168, [R1+0x258] ;  /* 0x0002580001a87983 */ /* 0x000ee80000100a00 */
[----:B------:R-:W3:Y:S04]  /*36c40*/  LDL.64 R198, [R1+0x2d0] ;  /* 0x0002d00001c67983 */ /* 0x000ee80000100a00 */
[----:B------:R-:W-:Y:S04]  /*36c50*/  STL.64 [R1+0xa38], R176 ;  /* 0x000a38b001007387 */ /* 0x000fe80000100a00 */
[----:B------:R-:W3:Y:S04]  /*36c60*/  LDL.64 R200, [R1+0x2d8] ;  /* 0x0002d80001c87983 */ /* 0x000ee80000100a00 */
[----:B------:R-:W3:Y:S01]  /*36c70*/  LDL.LU.64 R144, [R1+0xab0] ;  /* 0x000ab00001907983 */ /* 0x000ee20000300a00 */
[----:B----4-:R-:W-:-:S03]  /*36c80*/  IMAD.WIDE R84, R239, 0x4, R12 ;  /* 0x00000004ef547825 */ /* 0x010fc600078e020c */
[----:B------:R-:W4:Y:S01]  /*36c90*/  LDL.LU.64 R12, [R1+0xd8] ;  /* 0x0000d800010c7983 */ /* 0x000f220000300a00 */
[----:B------:R-:W-:-:S04]  /*36ca0*/  IMAD.WIDE R64, R239, 0x4, R86 ;  /* 0x00000004ef407825 */ /* 0x000fc800078e0256 */
[C---:B------:R-:W-:Y:S01]  /*36cb0*/  IMAD.WIDE R202, R239.reuse, 0x4, R16 ;  /* 0x00000004efca7825 */ /* 0x040fe200078e0210 */
[----:B------:R-:W-:Y:S03]  /*36cc0*/  STL.64 [R1+0xa40], R64 ;  /* 0x000a404001007387 */ /* 0x000fe60000100a00 */
[C---:B------:R-:W-:Y:S01]  /*36cd0*/  IMAD.WIDE R20, R239.reuse, 0x4, R212 ;  /* 0x00000004ef147825 */ /* 0x040fe200078e02d4 */
[----:B------:R1:W-:Y:S03]  /*36ce0*/  STL.64 [R1+0xa50], R202 ;  /* 0x000a50ca01007387 */ /* 0x0003e60000100a00 */
[C---:B------:R-:W-:Y:S01]  /*36cf0*/  IMAD.WIDE R62, R239.reuse, 0x4, R88 ;  /* 0x00000004ef3e7825 */ /* 0x040fe200078e0258 */
[----:B------:R-:W-:Y:S03]  /*36d00*/  STL.64 [R1+0xa48], R20 ;  /* 0x000a481401007387 */ /* 0x000fe60000100a00 */
[C---:B------:R-:W-:Y:S01]  /*36d10*/  IMAD.WIDE R18, R239.reuse, 0x4, R214 ;  /* 0x00000004ef127825 */ /* 0x040fe200078e02d6 */
[----:B------:R-:W-:Y:S03]  /*36d20*/  STL.64 [R1+0xa58], R84 ;  /* 0x000a585401007387 */ /* 0x000fe60000100a00 */
[C---:B--2---:R-:W-:Y:S01]  /*36d30*/  IMAD.WIDE R208, R239.reuse, 0x4, R140 ;  /* 0x00000004efd07825 */ /* 0x044fe200078e028c */
[----:B------:R-:W-:Y:S04]  /*36d40*/  STL.64 [R1+0xa60], R62 ;  /* 0x000a603e01007387 */ /* 0x000fe80000100a00 */
[----:B------:R-:W2:Y:S01]  /*36d50*/  LDL.LU.64 R142, [R1+0xad0] ;  /* 0x000ad000018e7983 */ /* 0x000ea20000300a00 */
[----:B------:R-:W-:-:S03]  /*36d60*/  IMAD.WIDE R60, R239, 0x4, R90 ;  /* 0x00000004ef3c7825 */ /* 0x000fc600078e025a */
[----:B------:R-:W2:Y:S01]  /*36d70*/  LDL.64 R210, [R1+0x2f0] ;  /* 0x0002f00001d27983 */ /* 0x000ea20000100a00 */
[----:B------:R-:W-:-:S03]  /*36d80*/  IMAD.MOV.U32 R140, RZ, RZ, R230 ;  /* 0x000000ffff8c7224 */ /* 0x000fc600078e00e6 */
[----:B------:R-:W-:Y:S01]  /*36d90*/  STL.64 [R1+0xa70], R208 ;  /* 0x000a70d001007387 */ /* 0x000fe20000100a00 */
[----:B------:R-:W-:Y:S02]  /*36da0*/  IMAD.MOV.U32 R141, RZ, RZ, R231 ;  /* 0x000000ffff8d7224 */ /* 0x000fe400078e00e7 */
[C---:B------:R-:W-:Y:S01]  /*36db0*/  IMAD.WIDE R16, R239.reuse, 0x4, R216 ;  /* 0x00000004ef107825 */ /* 0x040fe200078e02d8 */
[----:B------:R-:W-:Y:S03]  /*36dc0*/  STL.64 [R1+0xa68], R18 ;  /* 0x000a681201007387 */ /* 0x000fe60000100a00 */
[----:B------:R-:W-:Y:S02]  /*36dd0*/  IMAD.MOV.U32 R230, RZ, RZ, R234 ;  /* 0x000000ffffe67224 */ /* 0x000fe400078e00ea */
[----:B------:R-:W-:Y:S02]  /*36de0*/  IMAD.MOV.U32 R231, RZ, RZ, R235 ;  /* 0x000000ffffe77224 */ /* 0x000fe400078e00eb */
[----:B------:R-:W-:-:S04]  /*36df0*/  IMAD.WIDE R82, R239, 0x4, R10 ;  /* 0x00000004ef527825 */ /* 0x000fc800078e020a */
[----:B------:R-:W-:Y:S02]  /*36e00*/  IMAD.MOV.U32 R10, RZ, RZ, R226 ;  /* 0x000000ffff0a7224 */ /* 0x000fe400078e00e2 */
[----:B------:R-:W-:Y:S02]  /*36e10*/  IMAD.MOV.U32 R11, RZ, RZ, R227 ;  /* 0x000000ffff0b7224 */ /* 0x000fe400078e00e3 */
[----:B------:R-:W2:Y:S01]  /*36e20*/  LDL.64 R226, [R1+0x330] ;  /* 0x0003300001e27983 */ /* 0x000ea20000100a00 */
[----:B------:R-:W-:-:S03]  /*36e30*/  IMAD.WIDE R58, R239, 0x4, R92 ;  /* 0x00000004ef3a7825 */ /* 0x000fc600078e025c */
[----:B------:R-:W-:Y:S04]  /*36e40*/  STL.64 [R1+0xa78], R82 ;  /* 0x000a785201007387 */ /* 0x000fe80000100a00 */
[----:B------:R-:W2:Y:S04]  /*36e50*/  LDL.64 R234, [R1+0x350] ;  /* 0x0003500001ea7983 */ /* 0x000ea80000100a00 */
[----:B------:R-:W-:Y:S01]  /*36e60*/  STL.64 [R1+0xa80], R60 ;  /* 0x000a803c01007387 */ /* 0x000fe20000100a00 */
[----:B------:R-:W-:Y:S01]  /*36e70*/  IMAD.WIDE R206, R239, 0x4, R54 ;  /* 0x00000004efce7825 */ /* 0x000fe200078e0236 */
[----:B------:R-:W-:-:S02]  /*36e80*/  ISETP.NE.U32.AND P5, PT, R7, RZ, PT ;  /* 0x000000ff0700720c */ /* 0x000fc40003fa5070 */
[----:B------:R-:W-:Y:S04]  /*36e90*/  LDGSTS.E [R246+0x1a000], desc[UR46][R194.64], P2 ;  /* 0x1a000000c2f67fae */ /* 0x000fe8000912186e */
[----:B------:R-:W-:Y:S04]  /*36ea0*/  STL.64 [R1+0xa90], R206 ;  /* 0x000a90ce01007387 */ /* 0x000fe80000100a00 */
[----:B------:R-:W-:Y:S01]  /*36eb0*/  STL.64 [R1+0xa88], R16 ;  /* 0x000a881001007387 */ /* 0x000fe20000100a00 */
[----:B------:R-:W-:Y:S01]  /*36ec0*/  IMAD.WIDE R76, R239, 0x4, R248 ;  /* 0x00000004ef4c7825 */ /* 0x000fe200078e02f8 */
[----:B------:R-:W-:-:S02]  /*36ed0*/  ISETP.NE.U32.AND P6, PT, R0, RZ, PT ;  /* 0x000000ff0000720c */ /* 0x000fc40003fc5070 */
[----:B------:R-:W-:Y:S01]  /*36ee0*/  LDGSTS.E [R246+0x1a008], desc[UR46][R196.64], P4 ;  /* 0x1a008000c4f67fae */ /* 0x000fe2000a12186e */
[----:B------:R-:W-:-:S04]  /*36ef0*/  IMAD.WIDE R56, R239, 0x4, R94 ;  /* 0x00000004ef387825 */ /* 0x000fc800078e025e */
[----:B------:R-:W-:-:S04]  /*36f00*/  IMAD.WIDE R54, R239, 0x4, R96 ;  /* 0x00000004ef367825 */ /* 0x000fc800078e0260 */
[----:B---3--:R-:W-:-:S04]  /*36f10*/  IMAD.WIDE R80, R239, 0x4, R14 ;  /* 0x00000004ef507825 */ /* 0x008fc800078e020e */
[C---:B------:R-:W-:Y:S01]  /*36f20*/  IMAD.WIDE R14, R239.reuse, 0x4, R218 ;  /* 0x00000004ef0e7825 */ /* 0x040fe200078e02da */
[----:B------:R-:W-:Y:S04]  /*36f30*/  STL.64 [R1+0xa98], R80 ;  /* 0x000a985001007387 */ /* 0x000fe80000100a00 */
[----:B------:R-:W3:Y:S04]  /*36f40*/  LDL.64 R218, [R1+0x310] ;  /* 0x0003100001da7983 */ /* 0x000ee80000100a00 */
[----:B------:R-:W-:Y:S04]  /*36f50*/  STL.64 [R1+0xaa0], R58 ;  /* 0x000aa03a01007387 */ /* 0x000fe80000100a00 */
[----:B------:R-:W-:Y:S01]  /*36f60*/  STL.64 [R1+0xaa8], R14 ;  /* 0x000aa80e01007387 */ /* 0x000fe20000100a00 */
[----:B------:R-:W-:-:S03]  /*36f70*/  IMAD.WIDE R244, R239, 0x4, R244 ;  /* 0x00000004eff47825 */ /* 0x000fc600078e02f4 */
[----:B------:R-:W-:Y:S01]  /*36f80*/  LDGSTS.E [R247+0x18000], desc[UR46][R166.64], P3 ;  /* 0x18000000a6f77fae */ /* 0x000fe2000992186e */
[----:B------:R-:W-:-:S03]  /*36f90*/  IMAD.WIDE R88, R239, 0x4, R144 ;  /* 0x00000004ef587825 */ /* 0x000fc600078e0290 */
[----:B------:R-:W-:Y:S04]  /*36fa0*/  LDGSTS.E [R247+0x18008], desc[UR46][R168.64], P0 ;  /* 0x18008000a8f77fae */ /* 0x000fe8000812186e */
[----:B------:R1:W-:Y:S01]  /*36fb0*/  STL.64 [R1+0xab0], R88 ;  /* 0x000ab05801007387 */ /* 0x0003e20000100a00 */
[----:B----4-:R-:W-:-:S03]  /*36fc0*/  IMAD.WIDE R78, R239, 0x4, R12 ;  /* 0x00000004ef4e7825 */ /* 0x010fc600078e020c */
[----:B------:R-:W-:Y:S04]  /*36fd0*/  LDGSTS.E [R247+0x1a000], desc[UR46][R198.64], P1 ;  /* 0x1a000000c6f77fae */ /* 0x000fe8000892186e */
[----:B------:R-:W-:Y:S04]  /*36fe0*/  STL.64 [R1+0xab8], R78 ;  /* 0x000ab84e01007387 */ /* 0x000fe80000100a00 */
[----:B------:R-:W4:Y:S01]  /*36ff0*/  LDL.LU.64 R248, [R1+0x10f8] ;  /* 0x0010f80001f87983 */ /* 0x000f220000300a00 */
[----:B------:R-:W-:-:S03]  /*37000*/  IMAD.WIDE R12, R239, 0x4, R220 ;  /* 0x00000004ef0c7825 */ /* 0x000fc600078e02dc */
        /* <DEDUP_REMOVED lines=8> */
[----:B------:R-:W-:Y:S04]  /*37090*/  STL.64 [R1+0xac0], R56 ;  /* 0x000ac03801007387 */ /* 0x000fe80000100a00 */
[----:B------:R-:W3:Y:S01]  /*370a0*/  LDL.64 R96, [R1+0x390] ;  /* 0x0003900001607983 */ /* 0x000ee20000100a00 */
[----:B--2---:R-:W-:-:S03]  /*370b0*/  IMAD.WIDE R86, R239, 0x4, R142 ;  /* 0x00000004ef567825 */ /* 0x004fc600078e028e */
[----:B------:R-:W-:Y:S01]  /*370c0*/  LDGSTS.E [R247+0x1a008], desc[UR46][R200.64], P5 ;  /* 0x1a008000c8f77fae */ /* 0x000fe2000a92186e */
[----:B------:R-:W-:Y:S02]  /*370d0*/  IMAD.MOV.U32 R143, RZ, RZ, R141 ;  /* 0x000000ffff8f7224 */ /* 0x000fe400078e008d */
[----:B------:R-:W-:Y:S01]  /*370e0*/  IMAD.MOV.U32 R141, RZ, RZ, R9 ;  /* 0x000000ffff8d7224 */ /* 0x000fe200078e0009 */
[----:B------:R-:W0:Y:S01]  /*370f0*/  LDGDEPBAR ;  /* 0x00000000000079af */ /* 0x000e220000000000 */
[----:B------:R-:W-:Y:S02]  /*37100*/  IMAD.MOV.U32 R142, RZ, RZ, R140 ;  /* 0x000000ffff8e7224 */ /* 0x000fe400078e008c */
[----:B------:R-:W-:Y:S02]  /*37110*/  IMAD.MOV.U32 R140, RZ, RZ, R8 ;  /* 0x000000ffff8c7224 */ /* 0x000fe400078e0008 */
[----:B------:R-:W-:Y:S02]  /*37120*/  IMAD.MOV.U32 R144, RZ, RZ, R10 ;  /* 0x000000ffff907224 */ /* 0x000fe400078e000a */
[----:B------:R-:W-:Y:S01]  /*37130*/  IMAD.MOV.U32 R145, RZ, RZ, R11 ;  /* 0x000000ffff917224 */ /* 0x000fe200078e000b */
[----:B------:R2:W-:Y:S01]  /*37140*/  STL.64 [R1+0xad0], R86 ;  /* 0x000ad05601007387 */ /* 0x0005e20000100a00 */
[----:B------:R-:W-:-:S03]  /*37150*/  IMAD.WIDE R10, R239, 0x4, R222 ;  /* 0x00000004ef0a7825 */ /* 0x000fc600078e02de */
[----:B------:R-:W-:Y:S04]  /*37160*/  STL.64 [R1+0xac8], R12 ;  /* 0x000ac80c01007387 */ /* 0x000fe80000100a00 */
[----:B------:R2:W-:Y:S04]  /*37170*/  STL.64 [R1+0xad8], R76 ;  /* 0x000ad84c01007387 */ /* 0x0005e80000100a00 */
[----:B------:R2:W-:Y:S04]  /*37180*/  STL.64 [R1+0xae8], R54 ;  /* 0x000ae83601007387 */ /* 0x0005e80000100a00 */
[----:B------:R1:W-:Y:S04]  /*37190*/  STL.64 [R1+0xae0], R10 ;  /* 0x000ae00a01007387 */ /* 0x0003e80000100a00 */
[----:B------:R-:W2:Y:S04]  /*371a0*/  LDL.64 R222, [R1+0x4b0] ;  /* 0x0004b00001de7983 */ /* 0x000ea80000100a00 */
[----:B------:R-:W2:Y:S04]  /*371b0*/  LDL.64 R246, [R1+0x6a8] ;  /* 0x0006a80001f67983 */ /* 0x000ea80000100a00 */
[----:B------:R-:W2:Y:S01]  /*371c0*/  LDL.64 R238, [R1+0x6c8] ;  /* 0x0006c80001ee7983 */ /* 0x000ea20000100a00 */
[----:B----4-:R-:W-:-:S02]  /*371d0*/  VIADD R7, R248, 0x100000 ;  /* 0x00100000f8077836 */ /* 0x010fc40000000000 */
[C---:B------:R-:W-:Y:S02]  /*371e0*/  VIADD R0, R248.reuse, 0x100000 ;  /* 0x00100000f8007836 */ /* 0x040fe40000000000 */
[C---:B------:R-:W-:Y:S01]  /*371f0*/  VIADD R9, R248.reuse, 0x100000 ;  /* 0x00100000f8097836 */ /* 0x040fe20000000000 */
[----:B------:R-:W-:Y:S01]  /*37200*/  LDGSTS.E [R7+-0x40000], desc[UR46][R244.64], P6 ;  /* 0xc0000000f4077fae */ /* 0x000fe2000b12186e */
[----:B------:R-:W-:-:S03]  /*37210*/  VIADD R8, R248, 0x100000 ;  /* 0x00100000f8087836 */ /* 0x000fc60000000000 */
[----:B------:R-:W-:Y:S04]  /*37220*/  LDGSTS.E [R0+-0x3fc00], desc[UR46][R210.64], P6 ;  /* 0xc0400000d2007fae */ /* 0x000fe8000b12186e */
[----:B---3--:R-:W-:Y:S04]  /*37230*/  LDGSTS.E [R9+-0x3f800], desc[UR46][R218.64], P6 ;  /* 0xc0800000da097fae */ /* 0x008fe8000b12186e */
[----:B------:R-:W-:Y:S04]  /*37240*/  LDGSTS.E [R7+-0x3f400], desc[UR46][R226.64], P6 ;  /* 0xc0c00000e2077fae */ /* 0x000fe8000b12186e */
[----:B------:R-:W-:Y:S04]  /*37250*/  LDGSTS.E [R8+-0x3f000], desc[UR46][R234.64], P6 ;  /* 0xc1000000ea087fae */ /* 0x000fe8000b12186e */
[----:B------:R-:W-:Y:S04]  /*37260*/  LDGSTS.E [R0+-0x3ec00], desc[UR46][R92.64], P6 ;  /* 0xc14000005c007fae */ /* 0x000fe8000b12186e */
[----:B------:R-:W3:Y:S04]  /*37270*/  LDL.64 R92, [R1+0x490] ;  /* 0x00049000015c7983 */ /* 0x000ee80000100a00 */
[----:B------:R-:W-:Y:S04]  /*37280*/  LDGSTS.E [R7+-0x3e800], desc[UR46][R96.64], P6 ;  /* 0xc180000060077fae */ /* 0x000fe8000b12186e */
[----:B------:R-:W-:Y:S04]  /*37290*/  LDGSTS.E [R9+-0x3e400], desc[UR46][R216.64], P6 ;  /* 0xc1c00000d8097fae */ /* 0x000fe8000b12186e */
[----:B------:R-:W-:Y:S04]  /*372a0*/  LDGSTS.E [R0+-0x3e000], desc[UR46][R90.64], P6 ;  /* 0xc20000005a007fae */ /* 0x000fe8000b12186e */
[----:B------:R-:W4:Y:S04]  /*372b0*/  LDL.64 R96, [R1+0x4d0] ;  /* 0x0004d00001607983 */ /* 0x000f280000100a00 */
[----:B------:R-:W4:Y:S04]  /*372c0*/  LDL.64 R216, [R1+0x4f0] ;  /* 0x0004f00001d87983 */ /* 0x000f280000100a00 */
[----:B------:R-:W-:Y:S04]  /*372d0*/  LDGSTS.E [R8+-0x3dc00], desc[UR46][R214.64], P6 ;  /* 0xc2400000d6087fae */ /* 0x000fe8000b12186e */
[----:B------:R-:W4:Y:S04]  /*372e0*/  LDL.64 R90, [R1+0x510] ;  /* 0x00051000015a7983 */ /* 0x000f280000100a00 */
[----:B------:R-:W-:Y:S04]  /*372f0*/  LDGSTS.E [R7+-0x3d800], desc[UR46][R212.64], P6 ;  /* 0xc2800000d4077fae */ /* 0x000fe8000b12186e */
[----:B------:R-:W4:Y:S04]  /*37300*/  LDL.64 R214, [R1+0x530] ;  /* 0x0005300001d67983 */ /* 0x000f280000100a00 */
[----:B------:R-:W-:Y:S04]  /*37310*/  LDGSTS.E [R0+-0x3d400], desc[UR46][R220.64], P6 ;  /* 0xc2c00000dc007fae */ /* 0x000fe8000b12186e */
[----:B------:R-:W4:Y:S04]  /*37320*/  LDL.64 R212, [R1+0x550] ;  /* 0x0005500001d47983 */ /* 0x000f280000100a00 */
[----:B------:R-:W-:Y:S04]  /*37330*/  LDGSTS.E [R9+-0x3d000], desc[UR46][R204.64], P6 ;  /* 0xc3000000cc097fae */ /* 0x000fe8000b12186e */
[----:B------:R-:W-:Y:S04]  /*37340*/  LDGSTS.E [R7+-0x3cc00], desc[UR46][R94.64], P6 ;  /* 0xc34000005e077fae */ /* 0x000fe8000b12186e */
[----:B------:R-:W4:Y:S04]  /*37350*/  LDL.64 R220, [R1+0x590] ;  /* 0x0005900001dc7983 */ /* 0x000f280000100a00 */
[----:B------:R-:W4:Y:S04]  /*37360*/  LDL.64 R204, [R1+0x570] ;  /* 0x0005700001cc7983 */ /* 0x000f280000100a00 */
[----:B------:R-:W4:Y:S04]  /*37370*/  LDL.64 R94, [R1+0x5c8] ;  /* 0x0005c800015e7983 */ /* 0x000f280000100a00 */
[----:B---3--:R-:W-:Y:S04]  /*37380*/  LDGSTS.E [R8+-0x3c800], desc[UR46][R92.64], P6 ;  /* 0xc38000005c087fae */ /* 0x008fe8000b12186e */
[----:B--2---:R-:W-:Y:S04]  /*37390*/  LDGSTS.E [R0+-0x3c400], desc[UR46][R222.64], P6 ;  /* 0xc3c00000de007fae */ /* 0x004fe8000b12186e */
[----:B------:R-:W2:Y:S04]  /*373a0*/  LDL.64 R92, [R1+0x5e8] ;  /* 0x0005e800015c7983 */ /* 0x000ea80000100a00 */
[----:B----4-:R-:W-:Y:S04]  /*373b0*/  LDGSTS.E [R7+-0x3c000], desc[UR46][R96.64], P6 ;  /* 0xc400000060077fae */ /* 0x010fe8000b12186e */
[----:B------:R-:W-:Y:S04]  /*373c0*/  LDGSTS.E [R9+-0x3bc00], desc[UR46][R216.64], P6 ;  /* 0xc4400000d8097fae */ /* 0x000fe8000b12186e */
[----:B------:R-:W3:Y:S04]  /*373d0*/  LDL.64 R222, [R1+0x6e8] ;  /* 0x0006e80001de7983 */ /* 0x000ee80000100a00 */
[----:B------:R-:W-:Y:S04]  /*373e0*/  LDGSTS.E [R0+-0x3b800], desc[UR46][R90.64], P6 ;  /* 0xc48000005a007fae */ /* 0x000fe8000b12186e */
[----:B------:R-:W4:Y:S04]  /*373f0*/  LDL.64 R216, [R1+0x608] ;  /* 0x0006080001d87983 */ /* 0x000f280000100a00 */
[----:B------:R-:W-:Y:S04]  /*37400*/  LDGSTS.E [R8+-0x3b400], desc[UR46][R214.64], P6 ;  /* 0xc4c00000d6087fae */ /* 0x000fe8000b12186e */
[----:B------:R-:W3:Y:S04]  /*37410*/  LDL.64 R90, [R1+0x628] ;  /* 0x00062800015a7983 */ /* 0x000ee80000100a00 */
[----:B------:R-:W-:Y:S04]  /*37420*/  LDGSTS.E [R7+-0x3b000], desc[UR46][R212.64], P6 ;  /* 0xc5000000d4077fae */ /* 0x000fe8000b12186e */
[----:B------:R-:W3:Y:S04]  /*37430*/  LDL.64 R214, [R1+0x648] ;  /* 0x0006480001d67983 */ /* 0x000ee80000100a00 */
[----:B------:R-:W3:Y:S04]  /*37440*/  LDL.64 R96, [R1+0x708] ;  /* 0x0007080001607983 */ /* 0x000ee80000100a00 */
[----:B------:R-:W3:Y:S04]  /*37450*/  LDL.64 R212, [R1+0x668] ;  /* 0x0006680001d47983 */ /* 0x000ee80000100a00 */
[----:B------:R-:W-:Y:S04]  /*37460*/  LDGSTS.E [R0+-0x3ac00], desc[UR46][R204.64], P6 ;  /* 0xc5400000cc007fae */ /* 0x000fe8000b12186e */
[----:B------:R-:W-:Y:S04]  /*37470*/  LDGSTS.E [R9+-0x3a800], desc[UR46][R220.64], P6 ;  /* 0xc5800000dc097fae */ /* 0x000fe8000b12186e */
[----:B------:R-:W-:Y:S04]  /*37480*/  LDGSTS.E [R7+-0x3a400], desc[UR46][R94.64], P6 ;  /* 0xc5c000005e077fae */ /* 0x000fe8000b12186e */
[----:B------:R-:W3:Y:S04]  /*37490*/  LDL.64 R204, [R1+0x688] ;  /* 0x0006880001cc7983 */ /* 0x000ee80000100a00 */
[----:B------:R-:W3:Y:S04]  /*374a0*/  LDL.64 R220, [R1+0x728] ;  /* 0x0007280001dc7983 */ /* 0x000ee80000100a00 */
[----:B------:R-:W3:Y:S04]  /*374b0*/  LDL.64 R94, [R1+0x748] ;  /* 0x00074800015e7983 */ /* 0x000ee80000100a00 */
[----:B--2---:R-:W-:Y:S04]  /*374c0*/  LDGSTS.E [R8+-0x3a000], desc[UR46][R92.64], P6 ;  /* 0xc60000005c087fae */ /* 0x004fe8000b12186e */
[----:B------:R-:W2:Y:S04]  /*374d0*/  LDL.64 R92, [R1+0x768] ;  /* 0x00076800015c7983 */ /* 0x000ea80000100a00 */
[----:B----4-:R-:W-:Y:S04]  /*374e0*/  LDGSTS.E [R0+-0x39c00], desc[UR46][R216.64], P6 ;  /* 0xc6400000d8007fae */ /* 0x010fe8000b12186e */
[----:B---3--:R-:W-:Y:S04]  /*374f0*/  LDGSTS.E [R8+-0x39800], desc[UR46][R90.64], P6 ;  /* 0xc68000005a087fae */ /* 0x008fe8000b12186e */
[----:B------:R-:W3:Y:S04]  /*37500*/  LDL.64 R216, [R1+0x788] ;  /* 0x0007880001d87983 */ /* 0x000ee80000100a00 */
[----:B------:R-:W-:Y:S04]  /*37510*/  LDGSTS.E [R9+-0x39400], desc[UR46][R214.64], P6 ;  /* 0xc6c00000d6097fae */ /* 0x000fe8000b12186e */
[----:B------:R-:W4:Y:S04]  /*37520*/  LDL.64 R90, [R1+0x7a8] ;  /* 0x0007a800015a7983 */ /* 0x000f280000100a00 */
[----:B------:R-:W-:Y:S04]  /*37530*/  LDGSTS.E [R7+-0x39000], desc[UR46][R212.64], P6 ;  /* 0xc7000000d4077fae */ /* 0x000fe8000b12186e */
[----:B------:R-:W4:Y:S04]  /*37540*/  LDL.64 R214, [R1+0x7c8] ;  /* 0x0007c80001d67983 */ /* 0x000f280000100a00 */
[----:B------:R-:W4:Y:S04]  /*37550*/  LDL.64 R212, [R1+0x7e8] ;  /* 0x0007e80001d47983 */ /* 0x000f280000100a00 */
[----:B------:R-:W-:Y:S04]  /*37560*/  LDGSTS.E [R0+-0x38c00], desc[UR46][R204.64], P6 ;  /* 0xc7400000cc007fae */ /* 0x000fe8000b12186e */
[----:B------:R-:W-:Y:S04]  /*37570*/  LDGSTS.E [R8+-0x38800], desc[UR46][R246.64], P6 ;  /* 0xc7800000f6087fae */ /* 0x000fe8000b12186e */
[----:B------:R-:W-:Y:S04]  /*37580*/  LDGSTS.E [R0+-0x38400], desc[UR46][R238.64], P6 ;  /* 0xc7c00000ee007fae */ /* 0x000fe8000b12186e */
[----:B------:R-:W4:Y:S04]  /*37590*/  LDL.64 R204, [R1+0x808] ;  /* 0x0008080001cc7983 */ /* 0x000f280000100a00 */
[----:B------:R-:W-:Y:S04]  /*375a0*/  LDGSTS.E [R7+-0x30000], desc[UR46][R222.64], P6 ;  /* 0xd0000000de077fae */ /* 0x000fe8000b12186e */
[----:B------:R-:W-:Y:S04]  /*375b0*/  LDGSTS.E [R9+-0x2fc00], desc[UR46][R96.64], P6 ;  /* 0xd040000060097fae */ /* 0x000fe8000b12186e */
[----:B------:R-:W-:Y:S04]  /*375c0*/  LDGSTS.E [R8+-0x2f800], desc[UR46][R220.64], P6 ;  /* 0xd0800000dc087fae */ /* 0x000fe8000b12186e */
[----:B------:R-:W-:Y:S04]  /*375d0*/  LDGSTS.E [R0+-0x2f400], desc[UR46][R94.64], P6 ;  /* 0xd0c000005e007fae */ /* 0x000fe8000b12186e */
[----:B--2---:R-:W-:Y:S04]  /*375e0*/  LDGSTS.E [R7+-0x2f000], desc[UR46][R92.64], P6 ;  /* 0xd10000005c077fae */ /* 0x004fe8000b12186e */
[----:B---3--:R-:W-:Y:S04]  /*375f0*/  LDGSTS.E [R8+-0x2ec00], desc[UR46][R216.64], P6 ;  /* 0xd1400000d8087fae */ /* 0x008fe8000b12186e */
[----:B----4-:R-:W-:Y:S04]  /*37600*/  LDGSTS.E [R9+-0x2e800], desc[UR46][R90.64], P6 ;  /* 0xd18000005a097fae */ /* 0x010fe8000b12186e */
[----:B------:R-:W-:Y:S04]  /*37610*/  LDGSTS.E [R0+-0x2e400], desc[UR46][R214.64], P6 ;  /* 0xd1c00000d6007fae */ /* 0x000fe8000b12186e */
[----:B------:R-:W-:Y:S04]  /*37620*/  LDGSTS.E [R7+-0x2e000], desc[UR46][R212.64], P6 ;  /* 0xd2000000d4077fae */ /* 0x000fe8000b12186e */
[----:B------:R-:W-:Y:S04]  /*37630*/  LDGSTS.E [R0+-0x2dc00], desc[UR46][R204.64], P6 ;  /* 0xd2400000cc007fae */ /* 0x000fe8000b12186e */
[----:B------:R-:W-:Y:S04]  /*37640*/  LDGSTS.E [R8+-0x2d800], desc[UR46][R116.64], P6 ;  /* 0xd280000074087fae */ /* 0x000fe8000b12186e */
[----:B------:R-:W-:Y:S04]  /*37650*/  LDGSTS.E [R9+-0x2d400], desc[UR46][R102.64], P6 ;  /* 0xd2c0000066097fae */ /* 0x000fe8000b12186e */
[----:B------:R-:W-:Y:S04]  /*37660*/  LDGSTS.E [R7+-0x2d000], desc[UR46][R224.64], P6 ;  /* 0xd3000000e0077fae */ /* 0x000fe8000b12186e */
[----:B------:R-:W2:Y:S04]  /*37670*/  LDL.LU.64 R116, [R1+0x10f0] ;  /* 0x0010f00001747983 */ /* 0x000ea80000300a00 */
[----:B------:R-:W3:Y:S04]  /*37680*/  LDL.LU.64 R102, [R1+0x10e8] ;  /* 0x0010e80001667983 */ /* 0x000ee80000300a00 */
[----:B------:R-:W4:Y:S04]  /*37690*/  LDL.LU.64 R224, [R1+0x10e0] ;  /* 0x0010e00001e07983 */ /* 0x000f280000300a00 */
        /* <DEDUP_REMOVED lines=11> */
[----:B------:R-:W4:Y:S04]  /*37750*/  LDL.64 R204, [R1+0x2e0] ;  /* 0x0002e00001cc7983 */ /* 0x000f280000100a00 */
[----:B------:R-:W3:Y:S04]  /*37760*/  LDL.LU.64 R236, [R1+0x10b0] ;  /* 0x0010b00001ec7983 */ /* 0x000ee80000300a00 */
[----:B------:R-:W2:Y:S04]  /*37770*/  LDL.64 R212, [R1+0x2f8] ;  /* 0x0002f80001d47983 */ /* 0x000ea80000100a00 */
[----:B------:R-:W3:Y:S04]  /*37780*/  LDL.64 R220, [R1+0x318] ;  /* 0x0003180001dc7983 */ /* 0x000ee80000100a00 */
[----:B------:R-:W-:Y:S04]  /*37790*/  LDGSTS.E [R0+-0x2b400], desc[UR46][R136.64], P6 ;  /* 0xd4c0000088007fae */ /* 0x000fe8000b12186e */
[----:B------:R-:W-:Y:S04]  /*377a0*/  LDGSTS.E [R8+-0x2b000], desc[UR46][R138.64], P6 ;  /* 0xd50000008a087fae */ /* 0x000fe8000b12186e */
[----:B------:R-:W-:Y:S04]  /*377b0*/  LDGSTS.E [R9+-0x2ac00], desc[UR46][R232.64], P6 ;  /* 0xd5400000e8097fae */ /* 0x000fe8000b12186e */
[----:B------:R-:W3:Y:S04]  /*377c0*/  LDL.LU.64 R136, [R1+0x10a8] ;  /* 0x0010a80001887983 */ /* 0x000ee80000300a00 */
[----:B------:R-:W3:Y:S04]  /*377d0*/  LDL.LU.64 R138, [R1+0x10a0] ;  /* 0x0010a000018a7983 */ /* 0x000ee80000300a00 */
[----:B------:R-:W3:Y:S04]  /*377e0*/  LDL.LU.64 R232, [R1+0x1098] ;  /* 0x0010980001e87983 */ /* 0x000ee80000300a00 */
        /* <DEDUP_REMOVED lines=10> */
[----:B-1----:R-:W3:Y:S04]  /*37890*/  LDL.LU.64 R2, [R1+0x1070] ;  /* 0x0010700001027983 */ /* 0x002ee80000300a00 */
[----:B------:R-:W3:Y:S04]  /*378a0*/  LDL.64 R216, [R1+0x338] ;  /* 0x0003380001d87983 */ /* 0x000ee80000100a00 */
[----:B------:R-:W3:Y:S01]  /*378b0*/  LDL.64 R202, [R1+0x358] ;  /* 0x0003580001ca7983 */ /* 0x000ee20000100a00 */
[----:B------:R-:W-:-:S03]  /*378c0*/  VIADD R248, R248, 0x100000 ;  /* 0x00100000f8f87836 */ /* 0x000fc60000000000 */
[----:B------:R1:W-:Y:S04]  /*378d0*/  LDGSTS.E [R7+-0x29000], desc[UR46][R208.64], P6 ;  /* 0xd7000000d0077fae */ /* 0x0003e8000b12186e */
[----:B------:R1:W-:Y:S04]  /*378e0*/  LDGSTS.E [R8+-0x28c00], desc[UR46][R206.64], P6 ;  /* 0xd7400000ce087fae */ /* 0x0003e8000b12186e */
[----:B------:R1:W-:Y:S02]  /*378f0*/  LDGSTS.E [R0+-0x28800], desc[UR46][R88.64], P6 ;  /* 0xd780000058007fae */ /* 0x0003e4000b12186e */
[----:B-1----:R-:W-:-:S02]  /*37900*/  VIADD R7, R249, 0x100000 ;  /* 0x00100000f9077836 */ /* 0x002fc40000000000 */
[----:B------:R-:W3:Y:S01]  /*37910*/  LDL.64 R90, [R1+0x378] ;  /* 0x00037800015a7983 */ /* 0x000ee20000100a00 */
[----:B------:R-:W-:-:S03]  /*37920*/  VIADD R8, R249, 0x100000 ;  /* 0x00100000f9087836 */ /* 0x000fc60000000000 */
[----:B------:R-:W3:Y:S01]  /*37930*/  LDL.64 R214, [R1+0x398] ;  /* 0x0003980001d67983 */ /* 0x000ee20000100a00 */
[----:B------:R-:W-:-:S03]  /*37940*/  VIADD R0, R249, 0x100000 ;  /* 0x00100000f9007836 */ /* 0x000fc60000000000 */
[----:B------:R-:W-:Y:S04]  /*37950*/  LDGSTS.E [R248+-0x28400], desc[UR46][R86.64], P6 ;  /* 0xd7c0000056f87fae */ /* 0x000fe8000b12186e */
[----:B------:R-:W3:Y:S04]  /*37960*/  LDL.64 R94, [R1+0x3b8] ;  /* 0x0003b800015e7983 */ /* 0x000ee80000100a00 */
[----:B------:R-:W3:Y:S04]  /*37970*/  LDL.64 R88, [R1+0x3d8] ;  /* 0x0003d80001587983 */ /* 0x000ee80000100a00 */
[----:B------:R-:W3:Y:S04]  /*37980*/  LDL.64 R86, [R1+0x3f8] ;  /* 0x0003f80001567983 */ /* 0x000ee80000100a00 */
[----:B------:R-:W3:Y:S04]  /*37990*/  LDL.64 R208, [R1+0x418] ;  /* 0x0004180001d07983 */ /* 0x000ee80000100a00 */
[----:B------:R-:W3:Y:S04]  /*379a0*/  LDL.64 R206, [R1+0x438] ;  /* 0x0004380001ce7983 */ /* 0x000ee80000100a00 */
[----:B------:R-:W3:Y:S01]  /*379b0*/  LDL.64 R92, [R1+0x458] ;  /* 0x00045800015c7983 */ /* 0x000ee20000100a00 */
[----:B------:R-:W-:-:S03]  /*379c0*/  VIADD R9, R249, 0x100000 ;  /* 0x00100000f9097836 */ /* 0x000fc60000000000 */
[----:B------:R-:W3:Y:S04]  /*379d0*/  LDL.64 R246, [R1+0x5b0] ;  /* 0x0005b00001f67983 */ /* 0x000ee80000100a00 */
[----:B------:R-:W3:Y:S04]  /*379e0*/  LDL.64 R238, [R1+0x5d0] ;  /* 0x0005d00001ee7983 */ /* 0x000ee80000100a00 */
[----:B------:R-:W3:Y:S04]  /*379f0*/  LDL.64 R222, [R1+0x5f0] ;  /* 0x0005f00001de7983 */ /* 0x000ee80000100a00 */
[----:B------:R-:W3:Y:S04]  /*37a00*/  LDL.64 R96, [R1+0x610] ;  /* 0x0006100001607983 */ /* 0x000ee80000100a00 */
[----:B----4-:R-:W-:Y:S04]  /*37a10*/  LDGSTS.E [R7+-0x3ff00], desc[UR46][R204.64], P6 ;  /* 0xc0100000cc077fae */ /* 0x010fe8000b12186e */
[----:B--2---:R-:W-:Y:S04]  /*37a20*/  LDGSTS.E [R0+-0x3fb00], desc[UR46][R212.64], P6 ;  /* 0xc0500000d4007fae */ /* 0x004fe8000b12186e */
[----:B---3--:R-:W-:Y:S04]  /*37a30*/  LDGSTS.E [R7+-0x3f700], desc[UR46][R220.64], P6 ;  /* 0xc0900000dc077fae */ /* 0x008fe8000b12186e */
[----:B------:R-:W-:Y:S04]  /*37a40*/  LDGSTS.E [R8+-0x3f300], desc[UR46][R216.64], P6 ;  /* 0xc0d00000d8087fae */ /* 0x000fe8000b12186e */
[----:B------:R-:W-:Y:S04]  /*37a50*/  LDGSTS.E [R0+-0x3ef00], desc[UR46][R202.64], P6 ;  /* 0xc1100000ca007fae */ /* 0x000fe8000b12186e */
[----:B------:R-:W2:Y:S04]  /*37a60*/  LDL.64 R216, [R1+0x498] ;  /* 0x0004980001d87983 */ /* 0x000ea80000100a00 */
[----:B------:R-:W3:Y:S04]  /*37a70*/  LDL.64 R202, [R1+0x478] ;  /* 0x0004780001ca7983 */ /* 0x000ee80000100a00 */
[----:B------:R-:W-:Y:S04]  /*37a80*/  LDGSTS.E [R9+-0x3eb00], desc[UR46][R90.64], P6 ;  /* 0xc15000005a097fae */ /* 0x000fe8000b12186e */
[----:B------:R-:W-:Y:S04]  /*37a90*/  LDGSTS.E [R7+-0x3e700], desc[UR46][R214.64], P6 ;  /* 0xc1900000d6077fae */ /* 0x000fe8000b12186e */
[----:B------:R-:W-:Y:S04]  /*37aa0*/  LDGSTS.E [R0+-0x3e300], desc[UR46][R94.64], P6 ;  /* 0xc1d000005e007fae */ /* 0x000fe8000b12186e */
        /* <DEDUP_REMOVED lines=11> */
[----:B------:R-:W4:Y:S04]  /*37b60*/  LDL.64 R94, [R1+0x630] ;  /* 0x00063000015e7983 */ /* 0x000f280000100a00 */
[----:B------:R-:W4:Y:S04]  /*37b70*/  LDL.64 R92, [R1+0x650] ;  /* 0x00065000015c7983 */ /* 0x000f280000100a00 */
[----:B---3--:R-:W-:Y:S04]  /*37b80*/  LDGSTS.E [R8+-0x3cb00], desc[UR46][R202.64], P6 ;  /* 0xc3500000ca087fae */ /* 0x008fe8000b12186e */
[----:B--2---:R-:W-:Y:S04]  /*37b90*/  LDGSTS.E [R0+-0x3c700], desc[UR46][R216.64], P6 ;  /* 0xc3900000d8007fae */ /* 0x004fe8000b12186e */
[----:B------:R-:W2:Y:S04]  /*37ba0*/  LDL.64 R202, [R1+0x578] ;  /* 0x0005780001ca7983 */ /* 0x000ea80000100a00 */
[----:B------:R-:W3:Y:S04]  /*37bb0*/  LDL.64 R216, [R1+0x670] ;  /* 0x0006700001d87983 */ /* 0x000ee80000100a00 */
[----:B----4-:R-:W-:Y:S04]  /*37bc0*/  LDGSTS.E [R9+-0x3c300], desc[UR46][R90.64], P6 ;  /* 0xc3d000005a097fae */ /* 0x010fe8000b12186e */
        /* <DEDUP_REMOVED lines=11> */
[----:B--2---:R-:W-:Y:S04]  /*37c80*/  LDGSTS.E [R0+-0x3ab00], desc[UR46][R202.64], P6 ;  /* 0xc5500000ca007fae */ /* 0x004fe8000b12186e */
[----:B------:R-:W-:Y:S04]  /*37c90*/  LDGSTS.E [R7+-0x3a700], desc[UR46][R246.64], P6 ;  /* 0xc5900000f6077fae */ /* 0x000fe8000b12186e */
[----:B------:R-:W-:Y:S04]  /*37ca0*/  LDGSTS.E [R8+-0x3a300], desc[UR46][R238.64], P6 ;  /* 0xc5d00000ee087fae */ /* 0x000fe8000b12186e */
[----:B------:R-:W2:Y:S04]  /*37cb0*/  LDL.64 R202, [R1+0x750] ;  /* 0x0007500001ca7983 */ /* 0x000ea80000100a00 */
[----:B------:R-:W-:Y:S04]  /*37cc0*/  LDGSTS.E [R0+-0x39f00], desc[UR46][R222.64], P6 ;  /* 0xc6100000de007fae */ /* 0x000fe8000b12186e */
[----:B------:R-:W-:Y:S04]  /*37cd0*/  LDGSTS.E [R9+-0x39b00], desc[UR46][R96.64], P6 ;  /* 0xc650000060097fae */ /* 0x000fe8000b12186e */
[----:B------:R-:W-:Y:S04]  /*37ce0*/  LDGSTS.E [R7+-0x39700], desc[UR46][R94.64], P6 ;  /* 0xc69000005e077fae */ /* 0x000fe8000b12186e */
[----:B------:R-:W-:Y:S04]  /*37cf0*/  LDGSTS.E [R0+-0x39300], desc[UR46][R92.64], P6 ;  /* 0xc6d000005c007fae */ /* 0x000fe8000b12186e */
[----:B---3--:R-:W-:Y:S04]  /*37d00*/  LDGSTS.E [R8+-0x38f00], desc[UR46][R216.64], P6 ;  /* 0xc7100000d8087fae */ /* 0x008fe8000b12186e */
[----:B----4-:R-:W-:Y:S04]  /*37d10*/  LDGSTS.E [R7+-0x38b00], desc[UR46][R90.64], P6 ;  /* 0xc75000005a077fae */ /* 0x010fe8000b12186e */
[----:B------:R-:W-:Y:S04]  /*37d20*/  LDGSTS.E [R9+-0x38700], desc[UR46][R214.64], P6 ;  /* 0xc7900000d6097fae */ /* 0x000fe8000b12186e */
[----:B------:R-:W-:Y:S04]  /*37d30*/  LDGSTS.E [R0+-0x38300], desc[UR46][R88.64], P6 ;  /* 0xc7d0000058007fae */ /* 0x000fe8000b12186e */
[----:B------:R-:W-:Y:S04]  /*37d40*/  LDGSTS.E [R7+-0x2ff00], desc[UR46][R86.64], P6 ;  /* 0xd010000056077fae */ /* 0x000fe8000b12186e */
[----:B------:R-:W-:Y:S04]  /*37d50*/  LDGSTS.E [R8+-0x2fb00], desc[UR46][R208.64], P6 ;  /* 0xd0500000d0087fae */ /* 0x000fe8000b12186e */
[----:B------:R-:W-:Y:S04]  /*37d60*/  LDGSTS.E [R0+-0x2f700], desc[UR46][R206.64], P6 ;  /* 0xd0900000ce007fae */ /* 0x000fe8000b12186e */
[----:B--2---:R-:W-:Y:S04]  /*37d70*/  LDGSTS.E [R9+-0x2f300], desc[UR46][R202.64], P6 ;  /* 0xd0d00000ca097fae */ /* 0x004fe8000b12186e */
        /* <DEDUP_REMOVED lines=10> */
[----:B------:R-:W4:Y:S04]  /*37e20*/  LDL.LU.64 R116, [R1+0x1048] ;  /* 0x0010480001747983 */ /* 0x000f280000300a00 */
[----:B------:R-:W3:Y:S04]  /*37e30*/  LDL.LU.64 R132, [R1+0x1040] ;  /* 0x0010400001847983 */ /* 0x000ee80000300a00 */
[----:B------:R-:W-:Y:S04]  /*37e40*/  LDGSTS.E [R7+-0x2d700], desc[UR46][R118.64], P6 ;  /* 0xd290000076077fae */ /* 0x000fe8000b12186e */
[----:B------:R-:W-:Y:S04]  /*37e50*/  LDGSTS.E [R8+-0x2d300], desc[UR46][R130.64], P6 ;  /* 0xd2d0000082087fae */ /* 0x000fe8000b12186e */
[----:B------:R-:W-:Y:S04]  /*37e60*/  LDGSTS.E [R0+-0x2cf00], desc[UR46][R120.64], P6 ;  /* 0xd310000078007fae */ /* 0x000fe8000b12186e */
[----:B------:R-:W4:Y:S04]  /*37e70*/  LDL.LU.64 R118, [R1+0x1038] ;  /* 0x0010380001767983 */ /* 0x000f280000300a00 */
[----:B------:R-:W2:Y:S04]  /*37e80*/  LDL.LU.64 R130, [R1+0x1030] ;  /* 0x0010300001827983 */ /* 0x000ea80000300a00 */
[----:B------:R-:W4:Y:S04]  /*37e90*/  LDL.LU.64 R120, [R1+0x1028] ;  /* 0x0010280001787983 */ /* 0x000f280000300a00 */
[----:B------:R-:W-:Y:S04]  /*37ea0*/  LDGSTS.E [R9+-0x2cb00], desc[UR46][R128.64], P6 ;  /* 0xd350000080097fae */ /* 0x000fe8000b12186e */
[----:B------:R-:W-:Y:S04]  /*37eb0*/  LDGSTS.E [R7+-0x2c700], desc[UR46][R122.64], P6 ;  /* 0xd39000007a077fae */ /* 0x000fe8000b12186e */
[----:B------:R-:W-:Y:S04]  /*37ec0*/  LDGSTS.E [R0+-0x2c300], desc[UR46][R126.64], P6 ;  /* 0xd3d000007e007fae */ /* 0x000fe8000b12186e */
[----:B------:R-:W3:Y:S04]  /*37ed0*/  LDL.LU.64 R128, [R1+0x1020] ;  /* 0x0010200001807983 */ /* 0x000ee80000300a00 */
[----:B------:R-:W4:Y:S04]  /*37ee0*/  LDL.LU.64 R122, [R1+0x1018] ;  /* 0x00101800017a7983 */ /* 0x000f280000300a00 */
[----:B------:R-:W2:Y:S04]  /*37ef0*/  LDL.LU.64 R126, [R1+0x1010] ;  /* 0x00101000017e7983 */ /* 0x000ea80000300a00 */
[----:B------:R-:W-:Y:S04]  /*37f00*/  LDGSTS.E [R8+-0x2bf00], desc[UR46][R124.64], P6 ;  /* 0xd41000007c087fae */ /* 0x000fe8000b12186e */
[----:B------:R-:W-:Y:S04]  /*37f10*/  LDGSTS.E [R7+-0x2bb00], desc[UR46][R250.64], P6 ;  /* 0xd4500000fa077fae */ /* 0x000fe8000b12186e */
[----:B------:R-:W-:Y:S04]  /*37f20*/  LDGSTS.E [R9+-0x2b700], desc[UR46][R192.64], P6 ;  /* 0xd4900000c0097fae */ /* 0x000fe8000b12186e */
[----:B------:R-:W4:Y:S04]  /*37f30*/  LDL.LU.64 R124, [R1+0x1008] ;  /* 0x00100800017c7983 */ /* 0x000f280000300a00 */
[----:B------:R-:W3:Y:S04]  /*37f40*/  LDL.LU.64 R250, [R1+0x1000] ;  /* 0x0010000001fa7983 */ /* 0x000ee80000300a00 */
[----:B------:R-:W-:Y:S04]  /*37f50*/  LDGSTS.E [R0+-0x2b300], desc[UR46][R190.64], P6 ;  /* 0xd4d00000be007fae */ /* 0x000fe8000b12186e */
[----:B------:R-:W-:Y:S04]  /*37f60*/  LDGSTS.E [R7+-0x2af00], desc[UR46][R188.64], P6 ;  /* 0xd5100000bc077fae */ /* 0x000fe8000b12186e */
[----:B------:R-:W2:Y:S04]  /*37f70*/  LDL.64 R206, [R1+0x2e8] ;  /* 0x0002e80001ce7983 */ /* 0x000ea80000100a00 */
[----:B------:R-:W-:Y:S04]  /*37f80*/  LDGSTS.E [R8+-0x2ab00], desc[UR46][R186.64], P6 ;  /* 0xd5500000ba087fae */ /* 0x000fe8000b12186e */
[----:B------:R-:W4:Y:S04]  /*37f90*/  LDL.64 R214, [R1+0x300] ;  /* 0x0003000001d67983 */ /* 0x000f280000100a00 */
[----:B------:R-:W-:Y:S04]  /*37fa0*/  LDGSTS.E [R0+-0x2a700], desc[UR46][R184.64], P6 ;  /* 0xd5900000b8007fae */ /* 0x000fe8000b12186e */
[----:B------:R-:W4:Y:S04]  /*37fb0*/  LDL.64 R222, [R1+0x320] ;  /* 0x0003200001de7983 */ /* 0x000f280000100a00 */
[----:B------:R-:W-:Y:S04]  /*37fc0*/  LDGSTS.E [R9+-0x2a300], desc[UR46][R182.64], P6 ;  /* 0xd5d00000b6097fae */ /* 0x000fe8000b12186e */
[----:B------:R-:W-:Y:S04]  /*37fd0*/  LDGSTS.E [R7+-0x29f00], desc[UR46][R180.64], P6 ;  /* 0xd6100000b4077fae */ /* 0x000fe8000b12186e */
[----:B------:R-:W4:Y:S04]  /*37fe0*/  LDL.64 R192, [R1+0x340] ;  /* 0x0003400001c07983 */ /* 0x000f280000100a00 */
[----:B------:R-:W-:Y:S04]  /*37ff0*/  LDGSTS.E [R0+-0x29b00], desc[UR46][R178.64], P6 ;  /* 0xd6500000b2007fae */ /* 0x000fe8000b12186e */
[----:B------:R-:W4:Y:S04]  /*38000*/  LDL.64 R180, [R1+0x360] ;  /* 0x0003600001b47983 */ /* 0x000f280000100a00 */
[----:B------:R-:W4:Y:S04]  /*38010*/  LDL.64 R190, [R1+0x380] ;  /* 0x0003800001be7983 */ /* 0x000f280000100a00 */
[----:B------:R3:W-:Y:S04]  /*38020*/  LDGSTS.E [R8+-0x29700], desc[UR46][R176.64], P6 ;  /* 0xd6900000b0087fae */ /* 0x0007e8000b12186e */
[----:B------:R-:W4:Y:S01]  /*38030*/  LDL.64 R178, [R1+0x3a0] ;  /* 0x0003a00001b27983 */ /* 0x000f220000100a00 */
[----:B------:R-:W-:-:S03]  /*38040*/  VIADD R249, R249, 0x100000 ;  /* 0x00100000f9f97836 */ /* 0x000fc60000000000 */
[----:B------:R-:W-:Y:S04]  /*38050*/  LDGSTS.E [R7+-0x29300], desc[UR46][R84.64], P6 ;  /* 0xd6d0000054077fae */ /* 0x000fe8000b12186e */
[----:B------:R-:W4:Y:S04]  /*38060*/  LDL.64 R176, [R1+0x3c0] ;  /* 0x0003c00001b07983 */ /* 0x000f280000100a00 */
[----:B------:R-:W-:Y:S04]  /*38070*/  LDGSTS.E [R9+-0x28f00], desc[UR46][R82.64], P6 ;  /* 0xd710000052097fae */ /* 0x000fe8000b12186e */
[----:B------:R1:W-:Y:S04]  /*38080*/  LDGSTS.E [R0+-0x28b00], desc[UR46][R80.64], P6 ;  /* 0xd750000050007fae */ /* 0x0003e8000b12186e */
[----:B------:R1:W-:Y:S04]  /*38090*/  LDGSTS.E [R7+-0x28700], desc[UR46][R78.64], P6 ;  /* 0xd79000004e077fae */ /* 0x0003e8000b12186e */
[----:B------:R4:W-:Y:S04]  /*380a0*/  LDGSTS.E [R249+-0x28300], desc[UR46][R76.64], P6 ;  /* 0xd7d000004cf97fae */ /* 0x0009e8000b12186e */
        /* <DEDUP_REMOVED lines=8> */
[C---:B---3--:R-:W-:Y:S01]  /*38130*/  IADD3 R8, R250.reuse, 0x100000, RZ ;  /* 0x00100000fa087810 */ /* 0x048fe20007ffe0ff */
[----:B-1----:R-:W-:-:S02]  /*38140*/  VIADD R0, R250, 0x100000 ;  /* 0x00100000fa007836 */ /* 0x002fc40000000000 */
[C---:B------:R-:W-:Y:S02]  /*38150*/  VIADD R7, R250.reuse, 0x100000 ;  /* 0x00100000fa077836 */ /* 0x040fe40000000000 */
[----:B------:R-:W-:Y:S01]  /*38160*/  VIADD R9, R250, 0x100000 ;  /* 0x00100000fa097836 */ /* 0x000fe20000000000 */
[----:B--2---:R-:W-:Y:S04]  /*38170*/  LDGSTS.E [R8+-0x3fe00], desc[UR46][R206.64], P6 ;  /* 0xc0200000ce087fae */ /* 0x004fe8000b12186e */
[----:B----4-:R-:W-:Y:S04]  /*38180*/  LDGSTS.E [R0+-0x3fa00], desc[UR46][R214.64], P6 ;  /* 0xc0600000d6007fae */ /* 0x010fe8000b12186e */
[----:B------:R-:W-:Y:S04]  /*38190*/  LDGSTS.E [R7+-0x3f600], desc[UR46][R222.64], P6 ;  /* 0xc0a00000de077fae */ /* 0x000fe8000b12186e */
[----:B------:R-:W-:Y:S04]  /*381a0*/  LDGSTS.E [R0+-0x3f200], desc[UR46][R192.64], P6 ;  /* 0xc0e00000c0007fae */ /* 0x000fe8000b12186e */
[----:B------:R-:W-:Y:S04]  /*381b0*/  LDGSTS.E [R8+-0x3ee00], desc[UR46][R180.64], P6 ;  /* 0xc1200000b4087fae */ /* 0x000fe8000b12186e */
[----:B------:R-:W-:Y:S04]  /*381c0*/  LDGSTS.E [R9+-0x3ea00], desc[UR46][R190.64], P6 ;  /* 0xc1600000be097fae */ /* 0x000fe8000b12186e */
[----:B------:R-:W2:Y:S04]  /*381d0*/  LDL.64 R192, [R1+0x540] ;  /* 0x0005400001c07983 */ /* 0x000ea80000100a00 */
[----:B------:R-:W3:Y:S04]  /*381e0*/  LDL.64 R180, [R1+0x460] ;  /* 0x0004600001b47983 */ /* 0x000ee80000100a00 */
[----:B------:R-:W-:Y:S04]  /*381f0*/  LDGSTS.E [R7+-0x3e600], desc[UR46][R178.64], P6 ;  /* 0xc1a00000b2077fae */ /* 0x000fe8000b12186e */
[----:B------:R-:W-:Y:S04]  /*38200*/  LDGSTS.E [R0+-0x3e200], desc[UR46][R176.64], P6 ;  /* 0xc1e00000b0007fae */ /* 0x000fe8000b12186e */
[----:B------:R-:W4:Y:S04]  /*38210*/  LDL.64 R190, [R1+0x560] ;  /* 0x0005600001be7983 */ /* 0x000f280000100a00 */
[----:B------:R-:W2:Y:S04]  /*38220*/  LDL.64 R178, [R1+0x480] ;  /* 0x0004800001b27983 */ /* 0x000ea80000100a00 */
[----:B------:R-:W4:Y:S04]  /*38230*/  LDL.64 R176, [R1+0x4a0] ;  /* 0x0004a00001b07983 */ /* 0x000f280000100a00 */
[----:B------:R-:W-:Y:S04]  /*38240*/  LDGSTS.E [R7+-0x3de00], desc[UR46][R188.64], P6 ;  /* 0xc2200000bc077fae */ /* 0x000fe8000b12186e */
[----:B------:R-:W-:Y:S04]  /*38250*/  LDGSTS.E [R8+-0x3da00], desc[UR46][R186.64], P6 ;  /* 0xc2600000ba087fae */ /* 0x000fe8000b12186e */
[----:B------:R-:W-:Y:S04]  /*38260*/  LDGSTS.E [R9+-0x3d600], desc[UR46][R184.64], P6 ;  /* 0xc2a00000b8097fae */ /* 0x000fe8000b12186e */
[----:B------:R-:W4:Y:S04]  /*38270*/  LDL.64 R188, [R1+0x580] ;  /* 0x0005800001bc7983 */ /* 0x000f280000100a00 */
[----:B------:R-:W4:Y:S04]  /*38280*/  LDL.64 R186, [R1+0x5b8] ;  /* 0x0005b80001ba7983 */ /* 0x000f280000100a00 */
[----:B------:R-:W-:Y:S04]  /*38290*/  LDGSTS.E [R0+-0x3d200], desc[UR46][R182.64], P6 ;  /* 0xc2e00000b6007fae */ /* 0x000fe8000b12186e */
[----:B------:R-:W4:Y:S04]  /*382a0*/  LDL.64 R184, [R1+0x5d8] ;  /* 0x0005d80001b87983 */ /* 0x000f280000100a00 */
[----:B------:R-:W4:Y:S04]  /*382b0*/  LDL.64 R182, [R1+0x5f8] ;  /* 0x0005f80001b67983 */ /* 0x000f280000100a00 */
[----:B---3--:R-:W-:Y:S04]  /*382c0*/  LDGSTS.E [R7+-0x3ce00], desc[UR46][R180.64], P6 ;  /* 0xc3200000b4077fae */ /* 0x008fe8000b12186e */
[----:B------:R-:W3:Y:S04]  /*382d0*/  LDL.64 R180, [R1+0x618] ;  /* 0x0006180001b47983 */ /* 0x000ee80000100a00 */
[----:B--2---:R-:W-:Y:S04]  /*382e0*/  LDGSTS.E [R0+-0x3ca00], desc[UR46][R178.64], P6 ;  /* 0xc3600000b2007fae */ /* 0x004fe8000b12186e */
[----:B----4-:R-:W-:Y:S04]  /*382f0*/  LDGSTS.E [R8+-0x3c600], desc[UR46][R176.64], P6 ;  /* 0xc3a00000b0087fae */ /* 0x010fe8000b12186e */
[----:B------:R-:W-:Y:S04]  /*38300*/  LDGSTS.E [R9+-0x3c200], desc[UR46][R80.64], P6 ;  /* 0xc3e0000050097fae */ /* 0x000fe8000b12186e */
[----:B------:R-:W2:Y:S04]  /*38310*/  LDL.64 R178, [R1+0x638] ;  /* 0x0006380001b27983 */ /* 0x000ea80000100a00 */
[----:B------:R-:W4:Y:S04]  /*38320*/  LDL.64 R176, [R1+0x658] ;  /* 0x0006580001b07983 */ /* 0x000f280000100a00 */
[----:B------:R-:W-:Y:S04]  /*38330*/  LDGSTS.E [R7+-0x3be00], desc[UR46][R78.64], P6 ;  /* 0xc42000004e077fae */ /* 0x000fe8000b12186e */
[----:B------:R-:W-:Y:S04]  /*38340*/  LDGSTS.E [R0+-0x3ba00], desc[UR46][R202.64], P6 ;  /* 0xc4600000ca007fae */ /* 0x000fe8000b12186e */
[----:B------:R-:W-:Y:S04]  /*38350*/  LDGSTS.E [R7+-0x3b600], desc[UR46][R76.64], P6 ;  /* 0xc4a000004c077fae */ /* 0x000fe8000b12186e */
[----:B------:R-:W-:Y:S04]  /*38360*/  LDGSTS.E [R8+-0x3b200], desc[UR46][R192.64], P6 ;  /* 0xc4e00000c0087fae */ /* 0x000fe8000b12186e */
[----:B------:R-:W-:Y:S04]  /*38370*/  LDGSTS.E [R9+-0x3ae00], desc[UR46][R190.64], P6 ;  /* 0xc5200000be097fae */ /* 0x000fe8000b12186e */
[----:B------:R-:W-:Y:S04]  /*38380*/  LDGSTS.E [R0+-0x3aa00], desc[UR46][R188.64], P6 ;  /* 0xc5600000bc007fae */ /* 0x000fe8000b12186e */
[----:B------:R-:W-:Y:S04]  /*38390*/  LDGSTS.E [R7+-0x3a600], desc[UR46][R186.64], P6 ;  /* 0xc5a00000ba077fae */ /* 0x000fe8000b12186e */
[----:B------:R-:W-:Y:S04]  /*383a0*/  LDGSTS.E [R0+-0x3a200], desc[UR46][R184.64], P6 ;  /* 0xc5e00000b8007fae */ /* 0x000fe8000b12186e */
[----:B------:R-:W-:Y:S01]  /*383b0*/  LDGSTS.E [R8+-0x39e00], desc[UR46][R182.64], P6 ;  /* 0xc6200000b6087fae */ /* 0x000fe2000b12186e */
[----:B------:R-:W-:-:S02]  /*383c0*/  IMAD.MOV.U32 R246, RZ, RZ, R142 ;  /* 0x000000fffff67224 */ /* 0x000fc400078e008e */
[----:B------:R-:W-:Y:S02]  /*383d0*/  IMAD.MOV.U32 R247, RZ, RZ, R143 ;  /* 0x000000fffff77224 */ /* 0x000fe400078e008f */
[----:B------:R-:W-:Y:S02]  /*383e0*/  IMAD.MOV.U32 R248, RZ, RZ, R140 ;  /* 0x000000fffff87224 */ /* 0x000fe400078e008c */
[----:B------:R-:W-:Y:S01]  /*383f0*/  IMAD.MOV.U32 R249, RZ, RZ, R141 ;  /* 0x000000fffff97224 */ /* 0x000fe200078e008d */
[----:B---3--:R-:W-:Y:S04]  /*38400*/  LDGSTS.E [R9+-0x39a00], desc[UR46][R180.64], P6 ;  /* 0xc6600000b4097fae */ /* 0x008fe8000b12186e */
[----:B--2---:R-:W-:Y:S04]  /*38410*/  LDGSTS.E [R7+-0x39600], desc[UR46][R178.64], P6 ;  /* 0xc6a00000b2077fae */ /* 0x004fe8000b12186e */
[----:B----4-:R-:W-:Y:S04]  /*38420*/  LDGSTS.E [R0+-0x39200], desc[UR46][R176.64], P6 ;  /* 0xc6e00000b0007fae */ /* 0x010fe8000b12186e */
        /* <DEDUP_REMOVED lines=8> */
[----:B------:R-:W2:Y:S04]  /*384b0*/  LDL.LU.64 R126, [R1+0xff8] ;  /* 0x000ff800017e7983 */ /* 0x000ea80000300a00 */
[----:B------:R-:W-:Y:S04]  /*384c0*/  LDGSTS.E [R7+-0x2ee00], desc[UR46][R232.64], P6 ;  /* 0xd1200000e8077fae */ /* 0x000fe8000b12186e */
[----:B------:R-:W3:Y:S04]  /*384d0*/  LDL.LU.64 R128, [R1+0xff0] ;  /* 0x000ff00001807983 */ /* 0x000ee80000300a00 */
[----:B------:R-:W-:Y:S04]  /*384e0*/  LDGSTS.E [R0+-0x2ea00], desc[UR46][R236.64], P6 ;  /* 0xd1600000ec007fae */ /* 0x000fe8000b12186e */
[----:B------:R-:W4:Y:S04]  /*384f0*/  LDL.LU.64 R130, [R1+0xfe8] ;  /* 0x000fe80001827983 */ /* 0x000f280000300a00 */
        /* <DEDUP_REMOVED lines=16> */
[----:B------:R1:W-:Y:S04]  /*38600*/  LDGSTS.E [R7+-0x2c600], desc[UR46][R158.64], P6 ;  /* 0xd3a000009e077fae */ /* 0x0003e8000b12186e */
[----:B------:R-:W4:Y:S04]  /*38610*/  LDL.LU.64 R224, [R1+0xfa0] ;  /* 0x000fa00001e07983 */ /* 0x000f280000300a00 */
[----:B------:R-:W-:Y:S04]  /*38620*/  LDGSTS.E [R0+-0x2c200], desc[UR46][R156.64], P6 ;  /* 0xd3e000009c007fae */ /* 0x000fe8000b12186e */
[----:B------:R-:W-:Y:S04]  /*38630*/  LDGSTS.E [R7+-0x2be00], desc[UR46][R154.64], P6 ;  /* 0xd42000009a077fae */ /* 0x000fe8000b12186e */
[----:B------:R-:W-:Y:S04]  /*38640*/  LDGSTS.E [R8+-0x2ba00], desc[UR46][R152.64], P6 ;  /* 0xd460000098087fae */ /* 0x000fe8000b12186e */
[----:B------:R-:W2:Y:S04]  /*38650*/  LDL.64 R156, [R1+0x308] ;  /* 0x00030800019c7983 */ /* 0x000ea80000100a00 */
[----:B------:R-:W3:Y:S04]  /*38660*/  LDL.64 R154, [R1+0x328] ;  /* 0x00032800019a7983 */ /* 0x000ee80000100a00 */
[----:B------:R-:W-:Y:S04]  /*38670*/  LDGSTS.E [R9+-0x2b600], desc[UR46][R150.64], P6 ;  /* 0xd4a0000096097fae */ /* 0x000fe8000b12186e */
[----:B------:R-:W3:Y:S01]  /*38680*/  LDL.64 R152, [R1+0x348] ;  /* 0x0003480001987983 */ /* 0x000ee20000100a00 */
[----:B-1----:R-:W-:-:S03]  /*38690*/  IMAD.MOV.U32 R158, RZ, RZ, R144 ;  /* 0x000000ffff9e7224 */ /* 0x002fc600078e0090 */
[----:B------:R-:W-:Y:S04]  /*386a0*/  LDGSTS.E [R0+-0x2b200], desc[UR46][R148.64], P6 ;  /* 0xd4e0000094007fae */ /* 0x000fe8000b12186e */
[----:B------:R-:W3:Y:S01]  /*386b0*/  LDL.64 R150, [R1+0x368] ;  /* 0x0003680001967983 */ /* 0x000ee20000100a00 */
[----:B------:R-:W-:-:S03]  /*386c0*/  IMAD.MOV.U32 R159, RZ, RZ, R145 ;  /* 0x000000ffff9f7224 */ /* 0x000fc600078e0091 */
[----:B------:R-:W-:Y:S04]  /*386d0*/  LDGSTS.E [R7+-0x2ae00], desc[UR46][R146.64], P6 ;  /* 0xd520000092077fae */ /* 0x000fe8000b12186e */
[----:B------:R-:W3:Y:S04]  /*386e0*/  LDL.64 R148, [R1+0x428] ;  /* 0x0004280001947983 */ /* 0x000ee80000100a00 */
[----:B------:R-:W3:Y:S04]  /*386f0*/  LDL.64 R144, [R1+0x468] ;  /* 0x0004680001907983 */ /* 0x000ee80000100a00 */
[----:B------:R-:W3:Y:S04]  /*38700*/  LDL.64 R146, [R1+0x448] ;  /* 0x0004480001927983 */ /* 0x000ee80000100a00 */
[----:B------:R-:W3:Y:S04]  /*38710*/  LDL.64 R142, [R1+0x488] ;  /* 0x00048800018e7983 */ /* 0x000ee80000100a00 */
[----:B------:R-:W3:Y:S04]  /*38720*/  LDL.64 R140, [R1+0x4a8] ;  /* 0x0004a800018c7983 */ /* 0x000ee80000100a00 */
[----:B------:R-:W-:Y:S04]  /*38730*/  LDGSTS.E [R0+-0x2aa00], desc[UR46][R74.64], P6 ;  /* 0xd56000004a007fae */ /* 0x000fe8000b12186e */
[----:B------:R-:W-:Y:S04]  /*38740*/  LDGSTS.E [R8+-0x2a600], desc[UR46][R72.64], P6 ;  /* 0xd5a0000048087fae */ /* 0x000fe8000b12186e */
[----:B------:R-:W-:Y:S04]  /*38750*/  LDGSTS.E [R9+-0x2a200], desc[UR46][R70.64], P6 ;  /* 0xd5e0000046097fae */ /* 0x000fe8000b12186e */
[----:B------:R-:W-:Y:S04]  /*38760*/  LDGSTS.E [R7+-0x29e00], desc[UR46][R68.64], P6 ;  /* 0xd620000044077fae */ /* 0x000fe8000b12186e */
[----:B------:R-:W-:Y:S01]  /*38770*/  LDGSTS.E [R0+-0x29a00], desc[UR46][R66.64], P6 ;  /* 0xd660000042007fae */ /* 0x000fe2000b12186e */
[----:B------:R-:W-:-:S03]  /*38780*/  VIADD R250, R250, 0x100000 ;  /* 0x00100000fafa7836 */ /* 0x000fc60000000000 */
[----:B------:R-:W-:Y:S04]  /*38790*/  LDGSTS.E [R7+-0x29600], desc[UR46][R64.64], P6 ;  /* 0xd6a0000040077fae */ /* 0x000fe8000b12186e */
[----:B------:R1:W-:Y:S04]  /*387a0*/  LDGSTS.E [R8+-0x29200], desc[UR46][R62.64], P6 ;  /* 0xd6e000003e087fae */ /* 0x0003e8000b12186e */
[----:B------:R-:W-:Y:S04]  /*387b0*/  LDGSTS.E [R9+-0x28e00], desc[UR46][R60.64], P6 ;  /* 0xd72000003c097fae */ /* 0x000fe8000b12186e */
[----:B------:R1:W-:Y:S04]  /*387c0*/  LDGSTS.E [R0+-0x28a00], desc[UR46][R58.64], P6 ;  /* 0xd76000003a007fae */ /* 0x0003e8000b12186e */
[----:B------:R1:W-:Y:S02]  /*387d0*/  LDGSTS.E [R7+-0x28600], desc[UR46][R56.64], P6 ;  /* 0xd7a0000038077fae */ /* 0x0003e4000b12186e */
[----:B-1----:R-:W-:-:S02]  /*387e0*/  VIADD R8, R251, 0x100000 ;  /* 0x00100000fb087836 */ /* 0x002fc40000000000 */
[----:B------:R1:W-:Y:S01]  /*387f0*/  LDGSTS.E [R250+-0x28200], desc[UR46][R54.64], P6 ;  /* 0xd7e0000036fa7fae */ /* 0x0003e2000b12186e */
[C---:B------:R-:W-:Y:S02]  /*38800*/  VIADD R0, R251.reuse, 0x100000 ;  /* 0x00100000fb007836 */ /* 0x040fe40000000000 */
[C---:B------:R-:W-:Y:S02]  /*38810*/  VIADD R7, R251.reuse, 0x100000 ;  /* 0x00100000fb077836 */ /* 0x040fe40000000000 */
[----:B------:R-:W-:Y:S02]  /*38820*/  VIADD R9, R251, 0x100000 ;  /* 0x00100000fb097836 */ /* 0x000fe40000000000 */
[----:B------:R-:W-:Y:S02]  /*38830*/  IMAD.MOV.U32 R216, RZ, RZ, R158 ;  /* 0x000000ffffd87224 */ /* 0x000fe400078e009e */
[----:B------:R-:W-:Y:S02]  /*38840*/  IMAD.MOV.U32 R217, RZ, RZ, R159 ;  /* 0x000000ffffd97224 */ /* 0x000fe400078e009f */
[----:B------:R-:W-:-:S02]  /*38850*/  IMAD.MOV.U32 R238, RZ, RZ, R138 ;  /* 0x000000ffffee7224 */ /* 0x000fc400078e008a */
[----:B------:R-:W-:Y:S02]  /*38860*/  IMAD.MOV.U32 R239, RZ, RZ, R139 ;  /* 0x000000ffffef7224 */ /* 0x000fe400078e008b */
[----:B------:R-:W-:-:S05]  /*38870*/  VIADD R252, R252, 0x3f ;  /* 0x0000003ffcfc7836 */ /* 0x000fca0000000000 */
[----:B------:R-:W-:Y:S01]  /*38880*/  ISETP.GE.AND P0, PT, R252, 0x40, PT ;  /* 0x00000040fc00780c */ /* 0x000fe20003f06270 */
[----:B------:R-:W-:Y:S01]  /*38890*/  VIADD R251, R251, 0x100000 ;  /* 0x00100000fbfb7836 */ /* 0x000fe20000000000 */
[----:B-1----:R-:W-:Y:S01]  /*388a0*/  CS2R R54, SRZ ;  /* 0x0000000000367805 */ /* 0x002fe2000001ff00 */
[----:B----4-:R-:W-:Y:S04]  /*388b0*/  LDGSTS.E [R0+-0x3fd00], desc[UR46][R224.64], P6 ;  /* 0xc0300000e0007fae */ /* 0x010fe8000b12186e */
[----:B--2---:R-:W-:Y:S04]  /*388c0*/  LDGSTS.E [R7+-0x3f900], desc[UR46][R156.64], P6 ;  /* 0xc07000009c077fae */ /* 0x004fe8000b12186e */
[----:B---3--:R-:W-:Y:S04]  /*388d0*/  LDGSTS.E [R8+-0x3f500], desc[UR46][R154.64], P6 ;  /* 0xc0b000009a087fae */ /* 0x008fe8000b12186e */
        /* <DEDUP_REMOVED lines=15> */
[----:B------:R-:W5:Y:S04]  /*389d0*/  LDL.LU.64 R4, [R1+0xf98] ;  /* 0x000f980001047983 */ /* 0x000f680000300a00 */
[----:B------:R-:W5:Y:S04]  /*389e0*/  LDL.LU.64 R236, [R1+0xf90] ;  /* 0x000f900001ec7983 */ /* 0x000f680000300a00 */
[----:B------:R-:W-:Y:S04]  /*389f0*/  LDGSTS.E [R7+-0x3b500], desc[UR46][R228.64], P6 ;  /* 0xc4b00000e4077fae */ /* 0x000fe8000b12186e */
[----:B------:R-:W5:Y:S04]  /*38a00*/  LDL.LU.64 R232, [R1+0xf88] ;  /* 0x000f880001e87983 */ /* 0x000f680000300a00 */
[----:B------:R-:W-:Y:S04]  /*38a10*/  LDGSTS.E [R0+-0x3b100], desc[UR46][R216.64], P6 ;  /* 0xc4f00000d8007fae */ /* 0x000fe8000b12186e */
[----:B------:R-:W5:Y:S04]  /*38a20*/  LDL.LU.64 R228, [R1+0xf80] ;  /* 0x000f800001e47983 */ /* 0x000f680000300a00 */
[----:B------:R-:W-:Y:S04]  /*38a30*/  LDGSTS.E [R8+-0x3ad00], desc[UR46][R2.64], P6 ;  /* 0xc530000002087fae */ /* 0x000fe8000b12186e */
[----:B------:R-:W-:Y:S04]  /*38a40*/  LDGSTS.E [R7+-0x3a900], desc[UR46][R136.64], P6 ;  /* 0xc570000088077fae */ /* 0x000fe8000b12186e */
[----:B------:R-:W-:Y:S04]  /*38a50*/  LDGSTS.E [R9+-0x3a500], desc[UR46][R134.64], P6 ;  /* 0xc5b0000086097fae */ /* 0x000fe8000b12186e */
[----:B------:R-:W5:Y:S04]  /*38a60*/  LDL.LU.64 R2, [R1+0xf78] ;  /* 0x000f780001027983 */ /* 0x000f680000300a00 */
[----:B------:R1:W-:Y:S04]  /*38a70*/  STL [R1], RZ ;  /* 0x000000ff01007387 */ /* 0x0003e80000100800 */
[----:B------:R1:W-:Y:S04]  /*38a80*/  STL [R1+0x4], RZ ;  /* 0x000004ff01007387 */ /* 0x0003e80000100800 */
        /* <DEDUP_REMOVED lines=101> */
[----:B------:R-:W-:Y:S04]  /*390e0*/  LDGSTS.E [R0+-0x3a100], desc[UR46][R132.64], P6 ;  /* 0xc5f0000084007fae */ /* 0x000fe8000b12186e */
        /* <DEDUP_REMOVED lines=57> */
[----:B------:R2:W-:Y:S04]  /*39480*/  LDGSTS.E [R0+-0x29d00], desc[UR46][R24.64], P6 ;  /* 0xd630000018007fae */ /* 0x0005e8000b12186e */
[----:B------:R1:W-:Y:S04]  /*39490*/  LDGSTS.E [R9+-0x29900], desc[UR46][R22.64], P6 ;  /* 0xd670000016097fae */ /* 0x0003e8000b12186e */
[----:B------:R1:W-:Y:S04]  /*394a0*/  LDGSTS.E [R7+-0x29500], desc[UR46][R20.64], P6 ;  /* 0xd6b0000014077fae */ /* 0x0003e8000b12186e */
[----:B------:R1:W-:Y:S04]  /*394b0*/  LDGSTS.E [R0+-0x29100], desc[UR46][R18.64], P6 ;  /* 0xd6f0000012007fae */ /* 0x0003e8000b12186e */
[----:B------:R1:W-:Y:S04]  /*394c0*/  LDGSTS.E [R8+-0x28d00], desc[UR46][R16.64], P6 ;  /* 0xd730000010087fae */ /* 0x0003e8000b12186e */
[----:B------:R1:W-:Y:S04]  /*394d0*/  LDGSTS.E [R7+-0x28900], desc[UR46][R14.64], P6 ;  /* 0xd77000000e077fae */ /* 0x0003e8000b12186e */
[----:B------:R1:W-:Y:S04]  /*394e0*/  LDGSTS.E [R9+-0x28500], desc[UR46][R12.64], P6 ;  /* 0xd7b000000c097fae */ /* 0x0003e8000b12186e */
[----:B------:R1:W-:Y:S01]  /*394f0*/  LDGSTS.E [R251+-0x28100], desc[UR46][R10.64], P6 ;  /* 0xd7f000000afb7fae */ /* 0x0003e2000b12186e */
[----:B--2---:R-:W-:-:S03]  /*39500*/  CS2R R24, SRZ ;  /* 0x0000000000187805 */ /* 0x004fc6000001ff00 */
[----:B------:R-:W0:Y:S01]  /*39510*/  LDGDEPBAR ;  /* 0x00000000000079af */ /* 0x000e220000000000 */
[----:B------:R-:W-:Y:S02]  /*39520*/  CS2R R26, SRZ ;  /* 0x00000000001a7805 */ /* 0x000fe4000001ff00 */
[----:B------:R-:W-:Y:S02]  /*39530*/  CS2R R28, SRZ ;  /* 0x00000000001c7805 */ /* 0x000fe4000001ff00 */
[----:B------:R-:W-:Y:S02]  /*39540*/  CS2R R30, SRZ ;  /* 0x00000000001e7805 */ /* 0x000fe4000001ff00 */
[----:B------:R-:W-:Y:S02]  /*39550*/  CS2R R32, SRZ ;  /* 0x0000000000207805 */ /* 0x000fe4000001ff00 */
[----:B------:R-:W-:Y:S02]  /*39560*/  CS2R R34, SRZ ;  /* 0x0000000000227805 */ /* 0x000fe4000001ff00 */
[----:B------:R-:W-:-:S02]  /*39570*/  CS2R R36, SRZ ;  /* 0x0000000000247805 */ /* 0x000fc4000001ff00 */
        /* <DEDUP_REMOVED lines=55> */
[----:B------:R-:W-:Y:S01]  /*398f0*/  CS2R R150, SRZ ;  /* 0x0000000000967805 */ /* 0x000fe2000001ff00 */
[----:B-1----:R-:W-:Y:S06]  /*39900*/  @!P0 BRA `(.L_x_0) ;  /* 0x0000011400288947 */ /* 0x002fec0003800000 */
[----:B------:R-:W2:Y:S04]  /*39910*/  LDL.LU.64 R16, [R1+0x200] ;  /* 0x0002000001107983 */ /* 0x000ea80000300a00 */
[----:B------:R-:W3:Y:S04]  /*39920*/  LDL.LU.64 R18, [R1+0x208] ;  /* 0x0002080001127983 */ /* 0x000ee80000300a00 */
[----:B------:R-:W4:Y:S04]  /*39930*/  LDL.LU.64 R20, [R1+0x210] ;  /* 0x0002100001147983 */ /* 0x000f280000300a00 */
[----:B------:R-:W3:Y:S04]  /*39940*/  LDL.LU.64 R152, [R1+0x218] ;  /* 0x0002180001987983 */ /* 0x000ee80000300a00 */
[----:B------:R-:W3:Y:S04]  /*39950*/  LDL.LU.64 R154, [R1+0x220] ;  /* 0x00022000019a7983 */ /* 0x000ee80000300a00 */
[----:B------:R-:W3:Y:S04]  /*39960*/  LDL.LU.64 R156, [R1+0x228] ;  /* 0x00022800019c7983 */ /* 0x000ee80000300a00 */
[----:B------:R-:W3:Y:S04]  /*39970*/  LDL.LU.64 R158, [R1+0x230] ;  /* 0x00023000019e7983 */ /* 0x000ee80000300a00 */
[----:B------:R-:W3:Y:S04]  /*39980*/  LDL.LU.64 R160, [R1+0x238] ;  /* 0x0002380001a07983 */ /* 0x000ee80000300a00 */
[----:B------:R-:W3:Y:S01]  /*39990*/  LDL.LU.64 R162, [R1+0x240] ;  /* 0x0002400001a27983 */ /* 0x000ee20000300a00 */
[----:B-----5:R-:W-:Y:S01]  /*399a0*/  IMAD.MOV.U32 R8, RZ, RZ, R228 ;  /* 0x000000ffff087224 */ /* 0x020fe200078e00e4 */
[----:B------:R-:W-:Y:S01]  /*399b0*/  MOV R9, R233 ;  /* 0x000000e900097202 */ /* 0x000fe20000000f00 */
[----:B------:R-:W-:Y:S01]  /*399c0*/  IMAD.MOV.U32 R7, RZ, RZ, R229 ;  /* 0x000000ffff077224 */ /* 0x000fe200078e00e5 */
[----:B------:R-:W3:Y:S01]  /*399d0*/  LDL.LU.64 R164, [R1+0x248] ;  /* 0x0002480001a47983 */ /* 0x000ee20000300a00 */
[----:B------:R-:W-:-:S02]  /*399e0*/  IMAD.MOV.U32 R12, RZ, RZ, R236 ;  /* 0x000000ffff0c7224 */ /* 0x000fc400078e00ec */
[----:B------:R-:W-:Y:S01]  /*399f0*/  IMAD.MOV.U32 R10, RZ, RZ, R232 ;  /* 0x000000ffff0a7224 */ /* 0x000fe200078e00e8 */
[----:B------:R-:W3:Y:S01]  /*39a00*/  LDL.LU.64 R170, [R1+0x260] ;  /* 0x0002600001aa7983 */ /* 0x000ee20000300a00 */
[----:B------:R-:W-:-:S03]  /*39a10*/  IMAD.MOV.U32 R11, RZ, RZ, R237 ;  /* 0x000000ffff0b7224 */ /* 0x000fc600078e00ed */
        /* <DEDUP_REMOVED lines=11> */
[----:B------:R-:W4:Y:S01]  /*39ad0*/  LDL.LU.64 R250, [R1+0x308] ;  /* 0x0003080001fa7983 */ /* 0x000f220000300a00 */
[----:B------:R-:W-:-:S03]  /*39ae0*/  IMAD.MOV.U32 R208, RZ, RZ, R210 ;  /* 0x000000ffffd07224 */ /* 0x000fc600078e00d2 */
[----:B------:R-:W3:Y:S01]  /*39af0*/  LDL.LU.64 R104, [R1+0x328] ;  /* 0x0003280001687983 */ /* 0x000ee20000300a00 */
[----:B------:R-:W-:Y:S01]  /*39b00*/  IMAD.MOV.U32 R210, RZ, RZ, R212 ;  /* 0x000000ffffd27224 */ /* 0x000fe200078e00d4 */
[----:B------:R-:W-:Y:S02]  /*39b10*/  MOV R209, R213 ;  /* 0x000000d500d17202 */ /* 0x000fe40000000f00 */
[----:B------:R-:W3:Y:S01]  /*39b20*/  LDL.LU.64 R134, [R1+0x4e8] ;  /* 0x0004e80001867983 */ /* 0x000ee20000300a00 */
[----:B------:R-:W-:-:S03]  /*39b30*/  IMAD.MOV.U32 R212, RZ, RZ, R214 ;  /* 0x000000ffffd47224 */ /* 0x000fc600078e00d6 */
[----:B------:R-:W3:Y:S04]  /*39b40*/  LDL.LU.64 R106, [R1+0x348] ;  /* 0x00034800016a7983 */ /* 0x000ee80000300a00 */
[----:B------:R-:W3:Y:S04]  /*39b50*/  LDL.LU.64 R142, [R1+0x568] ;  /* 0x00056800018e7983 */ /* 0x000ee80000300a00 */
[----:B------:R-:W3:Y:S01]  /*39b60*/  LDL.LU.64 R108, [R1+0x368] ;  /* 0x00036800016c7983 */ /* 0x000ee20000300a00 */
[----:B------:R-:W-:Y:S02]  /*39b70*/  IMAD.MOV.U32 R203, RZ, RZ, R207 ;  /* 0x000000ffffcb7224 */ /* 0x000fe400078e00cf */
[----:B------:R-:W-:-:S02]  /*39b80*/  IMAD.MOV.U32 R130, RZ, RZ, R216 ;  /* 0x000000ffff827224 */ /* 0x000fc400078e00d8 */
[----:B------:R-:W-:Y:S02]  /*39b90*/  IMAD.MOV.U32 R131, RZ, RZ, R217 ;  /* 0x000000ffff837224 */ /* 0x000fe400078e00d9 */
[----:B------:R-:W-:Y:S02]  /*39ba0*/  IMAD.MOV.U32 R202, RZ, RZ, R204 ;  /* 0x000000ffffca7224 */ /* 0x000fe400078e00cc */
[----:B--2---:R-:W-:Y:S02]  /*39bb0*/  IMAD.MOV.U32 R13, RZ, RZ, R17 ;  /* 0x000000ffff0d7224 */ /* 0x004fe400078e0011 */
[----:B------:R-:W-:Y:S02]  /*39bc0*/  IMAD.MOV.U32 R14, RZ, RZ, R16 ;  /* 0x000000ffff0e7224 */ /* 0x000fe400078e0010 */
[----:B----4-:R-:W-:Y:S02]  /*39bd0*/  IMAD.MOV.U32 R214, RZ, RZ, R250 ;  /* 0x000000ffffd67224 */ /* 0x010fe400078e00fa */
[----:B------:R-:W-:-:S02]  /*39be0*/  IMAD.MOV.U32 R213, RZ, RZ, R251 ;  /* 0x000000ffffd57224 */ /* 0x000fc400078e00fb */
[----:B------:R-:W2:Y:S04]  /*39bf0*/  LDL.LU.64 R250, [R1+0x448] ;  /* 0x0004480001fa7983 */ /* 0x000ea80000300a00 */
[----:B------:R-:W4:Y:S04]  /*39c00*/  LDL.LU.64 R136, [R1+0x5e0] ;  /* 0x0005e00001887983 */ /* 0x000f280000300a00 */
[----:B------:R-:W4:Y:S04]  /*39c10*/  LDL.LU.64 R148, [R1+0x6c0] ;  /* 0x0006c00001947983 */ /* 0x000f280000300a00 */
[----:B------:R-:W2:Y:S04]  /*39c20*/  LDL.LU.64 R114, [R1+0x428] ;  /* 0x0004280001727983 */ /* 0x000ea80000300a00 */
        /* <DEDUP_REMOVED lines=13> */
[----:B------:R-:W2:Y:S04]  /*39d00*/  LDL.LU.64 R110, [R1+0x338] ;  /* 0x00033800016e7983 */ /* 0x000ea80000300a00 */
[----:B------:R-:W4:Y:S01]  /*39d10*/  LDL.LU.64 R112, [R1+0x340] ;  /* 0x0003400001707983 */ /* 0x000f220000300a00 */
[----:B------:R-:W-:-:S02]  /*39d20*/  IMAD.MOV.U32 R17, RZ, RZ, R21 ;  /* 0x000000ffff117224 */ /* 0x000fc400078e0015 */
[----:B------:R-:W-:Y:S02]  /*39d30*/  IMAD.MOV.U32 R207, RZ, RZ, R211 ;  /* 0x000000ffffcf7224 */ /* 0x000fe400078e00d3 */
[----:B---3--:R-:W-:Y:S02]  /*39d40*/  IMAD.MOV.U32 R21, RZ, RZ, R153 ;  /* 0x000000ffff157224 */ /* 0x008fe400078e0099 */
[----:B------:R-:W-:Y:S02]  /*39d50*/  IMAD.MOV.U32 R211, RZ, RZ, R215 ;  /* 0x000000ffffd37224 */ /* 0x000fe400078e00d7 */
[----:B------:R-:W-:Y:S02]  /*39d60*/  IMAD.MOV.U32 R216, RZ, RZ, R218 ;  /* 0x000000ffffd87224 */ /* 0x000fe400078e00da */
[----:B------:R-:W-:Y:S02]  /*39d70*/  IMAD.MOV.U32 R153, RZ, RZ, R157 ;  /* 0x000000ffff997224 */ /* 0x000fe400078e009d */
[----:B------:R-:W-:-:S02]  /*39d80*/  IMAD.MOV.U32 R215, RZ, RZ, R219 ;  /* 0x000000ffffd77224 */ /* 0x000fc400078e00db */
[----:B------:R-:W-:Y:S02]  /*39d90*/  IMAD.MOV.U32 R218, RZ, RZ, R220 ;  /* 0x000000ffffda7224 */ /* 0x000fe400078e00dc */
[----:B------:R-:W-:Y:S01]  /*39da0*/  IMAD.MOV.U32 R157, RZ, RZ, R161 ;  /* 0x000000ffff9d7224 */ /* 0x000fe200078e00a1 */
[----:B------:R-:W-:Y:S01]  /*39db0*/  MOV R161, R165 ;  /* 0x000000a500a17202 */ /* 0x000fe20000000f00 */
[----:B------:R-:W-:Y:S02]  /*39dc0*/  IMAD.MOV.U32 R217, RZ, RZ, R221 ;  /* 0x000000ffffd97224 */ /* 0x000fe400078e00dd */
[----:B------:R-:W-:Y:S02]  /*39dd0*/  IMAD.MOV.U32 R220, RZ, RZ, R222 ;  /* 0x000000ffffdc7224 */ /* 0x000fe400078e00de */
[----:B------:R-:W-:Y:S02]  /*39de0*/  IMAD.MOV.U32 R219, RZ, RZ, R223 ;  /* 0x000000ffffdb7224 */ /* 0x000fe400078e00df */
[----:B------:R-:W-:-:S02]  /*39df0*/  IMAD.MOV.U32 R222, RZ, RZ, R104 ;  /* 0x000000ffffde7224 */ /* 0x000fc400078e0068 */
[----:B------:R-:W-:Y:S02]  /*39e00*/  IMAD.MOV.U32 R221, RZ, RZ, R105 ;  /* 0x000000ffffdd7224 */ /* 0x000fe400078e0069 */
[----:B------:R-:W-:Y:S01]  /*39e10*/  IMAD.MOV.U32 R223, RZ, RZ, R227 ;  /* 0x000000ffffdf7224 */ /* 0x000fe200078e00e3 */
[----:B------:R-:W3:Y:S01]  /*39e20*/  LDL.LU.64 R104, [R1+0x358] ;  /* 0x0003580001687983 */ /* 0x000ee20000300a00 */
[----:B------:R-:W-:Y:S02]  /*39e30*/  IMAD.MOV.U32 R165, RZ, RZ, R169 ;  /* 0x000000ffffa57224 */ /* 0x000fe400078e00a9 */
[----:B------:R-:W-:Y:S02]  /*39e40*/  IMAD.MOV.U32 R169, RZ, RZ, R173 ;  /* 0x000000ffffa97224 */ /* 0x000fe400078e00ad */
[----:B------:R-:W-:Y:S02]  /*39e50*/  IMAD.MOV.U32 R173, RZ, RZ, R177 ;  /* 0x000000ffffad7224 */ /* 0x000fe400078e00b1 */
[----:B------:R-:W-:-:S02]  /*39e60*/  IMAD.MOV.U32 R177, RZ, RZ, R181 ;  /* 0x000000ffffb17224 */ /* 0x000fc400078e00b5 */
[----:B------:R-:W-:Y:S01]  /*39e70*/  IMAD.MOV.U32 R181, RZ, RZ, R185 ;  /* 0x000000ffffb57224 */ /* 0x000fe200078e00b9 */
[----:B------:R-:W-:Y:S01]  /*39e80*/  MOV R185, R189 ;  /* 0x000000bd00b97202 */ /* 0x000fe20000000f00 */
[----:B------:R-:W-:Y:S02]  /*39e90*/  IMAD.MOV.U32 R189, RZ, RZ, R193 ;  /* 0x000000ffffbd7224 */ /* 0x000fe400078e00c1 */
[----:B------:R-:W-:Y:S02]  /*39ea0*/  IMAD.MOV.U32 R193, RZ, RZ, R197 ;  /* 0x000000ffffc17224 */ /* 0x000fe400078e00c5 */
[----:B------:R-:W-:Y:S02]  /*39eb0*/  IMAD.MOV.U32 R197, RZ, RZ, R201 ;  /* 0x000000ffffc57224 */ /* 0x000fe400078e00c9 */
[----:B------:R-:W-:Y:S02]  /*39ec0*/  IMAD.MOV.U32 R204, RZ, RZ, R206 ;  /* 0x000000ffffcc7224 */ /* 0x000fe400078e00ce */
[----:B------:R-:W-:-:S02]  /*39ed0*/  IMAD.MOV.U32 R201, RZ, RZ, R205 ;  /* 0x000000ffffc97224 */ /* 0x000fc400078e00cd */
[----:B------:R-:W-:Y:S02]  /*39ee0*/  IMAD.MOV.U32 R206, RZ, RZ, R224 ;  /* 0x000000ffffce7224 */ /* 0x000fe400078e00e0 */
[----:B------:R-:W-:Y:S02]  /*39ef0*/  IMAD.MOV.U32 R205, RZ, RZ, R225 ;  /* 0x000000ffffcd7224 */ /* 0x000fe400078e00e1 */
[----:B------:R-:W-:Y:S01]  /*39f00*/  IMAD.MOV.U32 R224, RZ, RZ, R226 ;  /* 0x000000ffffe07224 */ /* 0x000fe200078e00e2 */
[----:B------:R-:W-:Y:S01]  /*39f10*/  MOV R229, R107 ;  /* 0x0000006b00e57202 */ /* 0x000fe20000000f00 */
[----:B------:R-:W-:Y:S02]  /*39f20*/  IMAD.MOV.U32 R102, RZ, RZ, R108 ;  /* 0x000000ffff667224 */ /* 0x000fe400078e006c */
[----:B------:R-:W-:Y:S02]  /*39f30*/  IMAD.MOV.U32 R103, RZ, RZ, R109 ;  /* 0x000000ffff677224 */ /* 0x000fe400078e006d */
[----:B----4-:R-:W-:-:S02]  /*39f40*/  IMAD.MOV.U32 R228, RZ, RZ, R112 ;  /* 0x000000ffffe47224 */ /* 0x010fc400078e0070 */
[----:B------:R-:W-:Y:S02]  /*39f50*/  IMAD.MOV.U32 R227, RZ, RZ, R113 ;  /* 0x000000ffffe37224 */ /* 0x000fe400078e0071 */
[----:B------:R-:W4:Y:S01]  /*39f60*/  LDL.LU.64 R112, [R1+0x360] ;  /* 0x0003600001707983 */ /* 0x000f220000300a00 */
[----:B--2---:R-:W-:Y:S02]  /*39f70*/  IMAD.MOV.U32 R226, RZ, RZ, R110 ;  /* 0x000000ffffe27224 */ /* 0x004fe400078e006e */
[----:B------:R-:W-:Y:S02]  /*39f80*/  IMAD.MOV.U32 R225, RZ, RZ, R111 ;  /* 0x000000ffffe17224 */ /* 0x000fe400078e006f */
[----:B------:R-:W-:Y:S02]  /*39f90*/  IMAD.MOV.U32 R110, RZ, RZ, R230 ;  /* 0x000000ffff6e7224 */ /* 0x000fe400078e00e6 */
[----:B------:R-:W-:Y:S02]  /*39fa0*/  IMAD.MOV.U32 R111, RZ, RZ, R231 ;  /* 0x000000ffff6f7224 */ /* 0x000fe400078e00e7 */
[----:B------:R-:W-:-:S02]  /*39fb0*/  IMAD.MOV.U32 R230, RZ, RZ, R106 ;  /* 0x000000ffffe67224 */ /* 0x000fc400078e006a */
[----:B------:R-:W2:Y:S01]  /*39fc0*/  LDL.LU.64 R106, [R1+0x3b0] ;  /* 0x0003b000016a7983 */ /* 0x000ea20000300a00 */
[----:B------:R-:W-:Y:S02]  /*39fd0*/  IMAD.MOV.U32 R100, RZ, RZ, R110 ;  /* 0x000000ffff647224 */ /* 0x000fe400078e006e */
[----:B------:R-:W-:Y:S01]  /*39fe0*/  IMAD.MOV.U32 R101, RZ, RZ, R111 ;  /* 0x000000ffff657224 */ /* 0x000fe200078e006f */
[----:B------:R-:W2:Y:S04]  /*39ff0*/  LDL.LU.64 R108, [R1+0x370] ;  /* 0x00037000016c7983 */ /* 0x000ea80000300a00 */
[----:B------:R-:W2:Y:S01]  /*3a000*/  LDL.LU.64 R110, [R1+0x378] ;  /* 0x00037800016e7983 */ /* 0x000ea20000300a00 */
[----:B------:R-:W-:Y:S02]  /*3a010*/  IMAD.MOV.U32 R232, RZ, RZ, R234 ;  /* 0x000000ffffe87224 */ /* 0x000fe400078e00ea */
[----:B------:R-:W-:-:S02]  /*3a020*/  IMAD.MOV.U32 R237, RZ, RZ, R103 ;  /* 0x000000ffffed7224 */ /* 0x000fc400078e0067 */
[----:B------:R-:W-:Y:S02]  /*3a030*/  IMAD.MOV.U32 R103, RZ, RZ, R241 ;  /* 0x000000ffff677224 */ /* 0x000fe400078e00f1 */
[----:B---3--:R-:W-:Y:S02]  /*3a040*/  IMAD.MOV.U32 R234, RZ, RZ, R104 ;  /* 0x000000ffffea7224 */ /* 0x008fe400078e0068 */
[----:B------:R-:W-:Y:S02]  /*3a050*/  IMAD.MOV.U32 R233, RZ, RZ, R105 ;  /* 0x000000ffffe97224 */ /* 0x000fe400078e0069 */
[----:B------:R-:W3:Y:S01]  /*3a060*/  LDL.LU.64 R104, [R1+0x380] ;  /* 0x0003800001687983 */ /* 0x000ee20000300a00 */
[----:B----4-:R-:W-:Y:S02]  /*3a070*/  IMAD.MOV.U32 R236, RZ, RZ, R112 ;  /* 0x000000ffffec7224 */ /* 0x010fe400078e0070 */
[----:B------:R-:W-:Y:S02]  /*3a080*/  IMAD.MOV.U32 R112, RZ, RZ, R114 ;  /* 0x000000ffff707224 */ /* 0x000fe400078e0072 */
[----:B------:R-:W-:-:S02]  /*3a090*/  IMAD.MOV.U32 R114, RZ, RZ, R116 ;  /* 0x000000ffff727224 */ /* 0x000fc400078e0074 */
[----:B------:R-:W-:Y:S02]  /*3a0a0*/  IMAD.MOV.U32 R116, RZ, RZ, R118 ;  /* 0x000000ffff747224 */ /* 0x000fe400078e0076 */
[----:B------:R-:W-:Y:S02]  /*3a0b0*/  IMAD.MOV.U32 R118, RZ, RZ, R120 ;  /* 0x000000ffff767224 */ /* 0x000fe400078e0078 */
[----:B------:R-:W-:Y:S02]  /*3a0c0*/  IMAD.MOV.U32 R120, RZ, RZ, R122 ;  /* 0x000000ffff787224 */ /* 0x000fe400078e007a */
[----:B------:R-:W-:Y:S02]  /*3a0d0*/  IMAD.MOV.U32 R122, RZ, RZ, R124 ;  /* 0x000000ffff7a7224 */ /* 0x000fe400078e007c */
        /* <DEDUP_REMOVED lines=8> */
[----:B--2---:R-:W-:Y:S02]  /*3a160*/  IMAD.MOV.U32 R240, RZ, RZ, R108 ;  /* 0x000000fffff07224 */ /* 0x004fe400078e006c */
[----:B------:R-:W-:Y:S02]  /*3a170*/  IMAD.MOV.U32 R108, RZ, RZ, R242 ;  /* 0x000000ffff6c7224 */ /* 0x000fe400078e00f2 */
[----:B------:R-:W-:Y:S02]  /*3a180*/  IMAD.MOV.U32 R242, RZ, RZ, R110 ;  /* 0x000000fffff27224 */ /* 0x000fe400078e006e */
[----:B------:R-:W-:Y:S02]  /*3a190*/  IMAD.MOV.U32 R241, RZ, RZ, R111 ;  /* 0x000000fffff17224 */ /* 0x000fe400078e006f */
[----:B------:R-:W2:Y:S04]  /*3a1a0*/  LDL.LU.64 R110, [R1+0x390] ;  /* 0x00039000016e7983 */ /* 0x000ea80000300a00 */
[----:B------:R-:W4:Y:S01]  /*3a1b0*/  LDL.LU.64 R96, [R1+0x398] ;  /* 0x0003980001607983 */ /* 0x000f220000300a00 */
[----:B------:R-:W-:-:S02]  /*3a1c0*/  IMAD.MOV.U32 R22, RZ, RZ, R152 ;  /* 0x000000ffff167224 */ /* 0x000fc400078e0098 */
[----:B------:R-:W-:Y:S01]  /*3a1d0*/  IMAD.MOV.U32 R152, RZ, RZ, R154 ;  /* 0x000000ffff987224 */ /* 0x000fe200078e009a */
[----:B------:R-:W4:Y:S01]  /*3a1e0*/  LDL.LU.64 R98, [R1+0x3a0] ;  /* 0x0003a00001627983 */ /* 0x000f220000300a00 */
        /* <DEDUP_REMOVED lines=54> */
[----:B---3--:R-:W-:Y:S02]  /*3a550*/  IMAD.MOV.U32 R244, RZ, RZ, R104 ;  /* 0x000000fffff47224 */ /* 0x008fe400078e0068 */
[----:B------:R-:W-:Y:S02]  /*3a560*/  IMAD.MOV.U32 R199, RZ, RZ, R245 ;  /* 0x000000ffffc77224 */ /* 0x000fe400078e00f5 */
[----:B------:R-:W-:Y:S02]  /*3a570*/  IMAD.MOV.U32 R104, RZ, RZ, R246 ;  /* 0x000000ffff687224 */ /* 0x000fe400078e00f6 */
[----:B------:R-:W-:Y:S02]  /*3a580*/  IMAD.MOV.U32 R95, RZ, RZ, R109 ;  /* 0x000000ffff5f7224 */ /* 0x000fe400078e006d */
[----:B------:R-:W-:Y:S02]  /*3a590*/  IMAD.MOV.U32 R246, RZ, RZ, R102 ;  /* 0x000000fffff67224 */ /* 0x000fe400078e0066 */
[----:B------:R-:W-:-:S02]  /*3a5a0*/  IMAD.MOV.U32 R245, RZ, RZ, R103 ;  /* 0x000000fffff57224 */ /* 0x000fc400078e0067 */
[----:B------:R-:W-:Y:S01]  /*3a5b0*/  IMAD.MOV.U32 R109, RZ, RZ, R249 ;  /* 0x000000ffff6d7224 */ /* 0x000fe200078e00f9 */
[----:B------:R-:W3:Y:S01]  /*3a5c0*/  LDL.LU.64 R102, [R1+0x400] ;  /* 0x0004000001667983 */ /* 0x000ee20000300a00 */
[----:B--2---:R-:W-:Y:S02]  /*3a5d0*/  IMAD.MOV.U32 R248, RZ, RZ, R110 ;  /* 0x000000fffff87224 */ /* 0x004fe400078e006e */
        /* <DEDUP_REMOVED lines=12> */
[----:B----4-:R-:W-:Y:S02]  /*3a6a0*/  IMAD.MOV.U32 R250, RZ, RZ, R96 ;  /* 0x000000fffffa7224 */ /* 0x010fe400078e0060 */
[----:B------:R-:W-:Y:S02]  /*3a6b0*/  IMAD.MOV.U32 R249, RZ, RZ, R97 ;  /* 0x000000fffff97224 */ /* 0x000fe400078e0061 */
[----:B------:R-:W2:Y:S01]  /*3a6c0*/  LDL.LU.64 R96, [R1+0x3b8] ;  /* 0x0003b80001607983 */ /* 0x000ea20000300a00 */
[----:B------:R-:W-:Y:S01]  /*3a6d0*/  IMAD.MOV.U32 R243, RZ, RZ, R105 ;  /* 0x000000fffff37224 */ /* 0x000fe200078e0069 */
[----:B------:R-:W-:Y:S01]  /*3a6e0*/  MOV R105, R247 ;  /* 0x000000f700697202 */ /* 0x000fe20000000f00 */
        /* <DEDUP_REMOVED lines=15> */
[----:B------:R-:W4:Y:S01]  /*3a7e0*/  LDL.LU.64 R98, [R1+0x3c0] ;  /* 0x0003c00001627983 */ /* 0x000f220000300a00 */
[----:B------:R-:W-:-:S03]  /*3a7f0*/  IMAD.MOV.U32 R0, RZ, RZ, R95 ;  /* 0x000000ffff007224 */ /* 0x000fc600078e005f */
[----:B------:R-:W-:Y:S04]  /*3a800*/  STL [R1+0x204], R94 ;  /* 0x0002045e01007387 */ /* 0x000fe80000100800 */
[----:B------:R-:W-:Y:S04]  /*3a810*/  STL [R1+0x20c], R106 ;  /* 0x00020c6a01007387 */ /* 0x000fe80000100800 */
[----:B------:R1:W-:Y:S02]  /*3a820*/  STL [R1+0x200], R0 ;  /* 0x0002000001007387 */ /* 0x0003e40000100800 */
[----:B-1----:R-:W-:-:S02]  /*3a830*/  IMAD.MOV.U32 R0, RZ, RZ, R107 ;  /* 0x000000ffff007224 */ /* 0x002fc400078e006b */
[----:B------:R-:W3:Y:S04]  /*3a840*/  LDL.LU.64 R106, [R1+0x3d0] ;  /* 0x0003d000016a7983 */ /* 0x000ee80000300a00 */
[----:B------:R1:W-:Y:S04]  /*3a850*/  STL [R1+0x208], R0 ;  /* 0x0002080001007387 */ /* 0x0003e80000100800 */
[----:B--2---:R2:W-:Y:S01]  /*3a860*/  STL [R1+0x214], R96 ;  /* 0x0002146001007387 */ /* 0x0045e20000100800 */
[----:B-1----:R-:W-:-:S03]  /*3a870*/  IMAD.MOV.U32 R0, RZ, RZ, R97 ;  /* 0x000000ffff007224 */ /* 0x002fc600078e0061 */
[----:B--2---:R-:W2:Y:S04]  /*3a880*/  LDL.LU.64 R96, [R1+0x3d8] ;  /* 0x0003d80001607983 */ /* 0x004ea80000300a00 */
[----:B------:R4:W-:Y:S02]  /*3a890*/  STL [R1+0x210], R0 ;  /* 0x0002100001007387 */ /* 0x0009e40000100800 */
[----:B----4-:R-:W-:Y:S02]  /*3a8a0*/  IMAD.MOV.U32 R0, RZ, RZ, R99 ;  /* 0x000000ffff007224 */ /* 0x010fe400078e0063 */
[----:B------:R1:W-:Y:S04]  /*3a8b0*/  STL [R1+0x21c], R98 ;  /* 0x00021c6201007387 */ /* 0x0003e80000100800 */
[----:B------:R-:W-:Y:S04]  /*3a8c0*/  STL [R1+0x224], R100 ;  /* 0x0002246401007387 */ /* 0x000fe80000100800 */
[----:B------:R4:W-:Y:S04]  /*3a8d0*/  STL [R1+0x218], R0 ;  /* 0x0002180001007387 */ /* 0x0009e80000100800 */
[----:B-1----:R-:W2:Y:S01]  /*3a8e0*/  LDL.LU.64 R98, [R1+0x3e0] ;  /* 0x0003e00001627983 */ /* 0x002ea20000300a00 */
[----:B----4-:R-:W-:-:S02]  /*3a8f0*/  IMAD.MOV.U32 R0, RZ, RZ, R101 ;  /* 0x000000ffff007224 */ /* 0x010fc400078e0065 */
[----:B------:R-:W-:Y:S02]  /*3a900*/  IMAD.MOV.U32 R100, RZ, RZ, R104 ;  /* 0x000000ffff647224 */ /* 0x000fe400078e0068 */
[----:B------:R-:W-:Y:S01]  /*3a910*/  IMAD.MOV.U32 R101, RZ, RZ, R105 ;  /* 0x000000ffff657224 */ /* 0x000fe200078e0069 */
[----:B------:R1:W-:Y:S04]  /*3a920*/  STL [R1+0x220], R0 ;  /* 0x0002200001007387 */ /* 0x0003e80000100800 */
[----:B---3--:R3:W-:Y:S04]  /*3a930*/  STL [R1+0x22c], R106 ;  /* 0x00022c6a01007387 */ /* 0x0087e80000100800 */
[----:B------:R-:W4:Y:S01]  /*3a940*/  LDL.LU.64 R104, [R1+0x3f0] ;  /* 0x0003f00001687983 */ /* 0x000f220000300a00 */
[----:B-1----:R-:W-:-:S05]  /*3a950*/  IMAD.MOV.U32 R0, RZ, RZ, R107 ;  /* 0x000000ffff007224 */ /* 0x002fca00078e006b */
[----:B------:R1:W-:Y:S01]  /*3a960*/  STL [R1+0x228], R0 ;  /* 0x0002280001007387 */ /* 0x0003e20000100800 */
[----:B---3--:R-:W-:Y:S02]  /*3a970*/  IMAD.MOV.U32 R106, RZ, RZ, R108 ;  /* 0x000000ffff6a7224 */ /* 0x008fe400078e006c */
[----:B------:R-:W-:Y:S01]  /*3a980*/  IMAD.MOV.U32 R107, RZ, RZ, R109 ;  /* 0x000000ffff6b7224 */ /* 0x000fe200078e006d */
[----:B--2---:R-:W-:Y:S04]  /*3a990*/  STL [R1+0x234], R96 ;  /* 0x0002346001007387 */ /* 0x004fe80000100800 */
[----:B------:R-:W2:Y:S01]  /*3a9a0*/  LDL.LU.64 R108, [R1+0x3f8] ;  /* 0x0003f800016c7983 */ /* 0x000ea20000300a00 */
[----:B-1----:R-:W-:-:S05]  /*3a9b0*/  IMAD.MOV.U32 R0, RZ, RZ, R97 ;  /* 0x000000ffff007224 */ /* 0x002fca00078e0061 */
[----:B------:R1:W-:Y:S04]  /*3a9c0*/  STL [R1+0x230], R0 ;  /* 0x0002300001007387 */ /* 0x0003e80000100800 */
[----:B------:R-:W3:Y:S01]  /*3a9d0*/  LDL.LU.64 R88, [R1+0x450] ;  /* 0x0004500001587983 */ /* 0x000ee20000300a00 */
[----:B-1----:R-:W-:-:S03]  /*3a9e0*/  MOV R0, R99 ;  /* 0x0000006300007202 */ /* 0x002fc60000000f00 */
[----:B------:R-:W-:Y:S04]  /*3a9f0*/  STL [R1+0x23c], R98 ;  /* 0x00023c6201007387 */ /* 0x000fe80000100800 */
[----:B------:R-:W-:Y:S04]  /*3aa00*/  STL [R1+0x244], R100 ;  /* 0x0002446401007387 */ /* 0x000fe80000100800 */
[----:B------:R1:W-:Y:S02]  /*3aa10*/  STL [R1+0x238], R0 ;  /* 0x0002380001007387 */ /* 0x0003e40000100800 */
[----:B-1----:R-:W-:-:S02]  /*3aa20*/  IMAD.MOV.U32 R0, RZ, RZ, R101 ;  /* 0x000000ffff007224 */ /* 0x002fc400078e0065 */
[----:B----4-:R-:W-:Y:S04]  /*3aa30*/  STL [R1+0x24c], R104 ;  /* 0x00024c6801007387 */ /* 0x010fe80000100800 */
[----:B------:R1:W-:Y:S01]  /*3aa40*/  STL [R1+0x240], R0 ;  /* 0x0002400001007387 */ /* 0x0003e20000100800 */
[----:B------:R-:W-:Y:S02]  /*3aa50*/  IMAD.MOV.U32 R100, RZ, RZ, R110 ;  /* 0x000000ffff647224 */ /* 0x000fe400078e006e */
[----:B-1----:R-:W-:-:S05]  /*3aa60*/  IMAD.MOV.U32 R0, RZ, RZ, R105 ;  /* 0x000000ffff007224 */ /* 0x002fca00078e0069 */
[----:B------:R2:W-:Y:S01]  /*3aa70*/  STL [R1+0x248], R0 ;  /* 0x0002480001007387 */ /* 0x0005e20000100800 */
[----:B------:R-:W-:Y:S02]  /*3aa80*/  IMAD.MOV.U32 R101, RZ, RZ, R111 ;  /* 0x000000ffff657224 */ /* 0x000fe400078e006f */
[----:B------:R-:W-:Y:S02]  /*3aa90*/  IMAD.MOV.U32 R94, RZ, RZ, R106 ;  /* 0x000000ffff5e7224 */ /* 0x000fe400078e006a */
[----:B------:R-:W-:Y:S02]  /*3aaa0*/  IMAD.MOV.U32 R95, RZ, RZ, R107 ;  /* 0x000000ffff5f7224 */ /* 0x000fe400078e006b */
[----:B------:R-:W-:Y:S01]  /*3aab0*/  IMAD.MOV.U32 R110, RZ, RZ, R122 ;  /* 0x000000ffff6e7224 */ /* 0x000fe200078e007a */
[----:B------:R-:W-:Y:S01]  /*3aac0*/  MOV R122, R130 ;  /* 0x00000082007a7202 */ /* 0x000fe20000000f00 */
        /* <DEDUP_REMOVED lines=16> */
[----:B--2---:R-:W-:Y:S01]  /*3abd0*/  IMAD.MOV.U32 R0, RZ, RZ, R109 ;  /* 0x000000ffff007224 */ /* 0x004fe200078e006d */
[----:B------:R1:W-:Y:S04]  /*3abe0*/  STL [R1+0x254], R108 ;  /* 0x0002546c01007387 */ /* 0x0003e80000100800 */
[----:B------:R-:W-:Y:S04]  /*3abf0*/  STL [R1+0x25c], R102 ;  /* 0x00025c6601007387 */ /* 0x000fe80000100800 */
[----:B------:R2:W-:Y:S01]  /*3ac00*/  STL [R1+0x250], R0 ;  /* 0x0002500001007387 */ /* 0x0005e20000100800 */
[----:B-1----:R-:W-:-:S03]  /*3ac10*/  IMAD.MOV.U32 R108, RZ, RZ, R118 ;  /* 0x000000ffff6c7224 */ /* 0x002fc600078e0076 */
[----:B------:R-:W4:Y:S01]  /*3ac20*/  LDL.LU.64 R130, [R1+0x600] ;  /* 0x0006000001827983 */ /* 0x000f220000300a00 */
[----:B------:R-:W-:Y:S02]  /*3ac30*/  IMAD.MOV.U32 R109, RZ, RZ, R119 ;  /* 0x000000ffff6d7224 */ /* 0x000fe400078e0077 */
[----:B------:R-:W-:Y:S02]  /*3ac40*/  IMAD.MOV.U32 R118, RZ, RZ, R124 ;  /* 0x000000ffff767224 */ /* 0x000fe400078e007c */
[----:B------:R-:W-:Y:S02]  /*3ac50*/  IMAD.MOV.U32 R119, RZ, RZ, R125 ;  /* 0x000000ffff777224 */ /* 0x000fe400078e007d */
[----:B------:R-:W-:Y:S02]  /*3ac60*/  IMAD.MOV.U32 R124, RZ, RZ, R134 ;  /* 0x000000ffff7c7224 */ /* 0x000fe400078e0086 */
[----:B------:R-:W-:Y:S02]  /*3ac70*/  IMAD.MOV.U32 R125, RZ, RZ, R135 ;  /* 0x000000ffff7d7224 */ /* 0x000fe400078e0087 */
[----:B------:R-:W3:Y:S01]  /*3ac80*/  LDL.LU.64 R134, [R1+0x4a8] ;  /* 0x0004a80001867983 */ /* 0x000ee20000300a00 */
[----:B--2---:R-:W-:-:S03]  /*3ac90*/  IMAD.MOV.U32 R0, RZ, RZ, R103 ;  /* 0x000000ffff007224 */ /* 0x004fc600078e0067 */
[----:B------:R-:W2:Y:S04]  /*3aca0*/  LDL.LU.64 R136, [R1+0x700] ;  /* 0x0007000001887983 */ /* 0x000ea80000300a00 */
[----:B------:R-:W2:Y:S04]  /*3acb0*/  LDL.LU.64 R148, [R1+0x740] ;  /* 0x0007400001947983 */ /* 0x000ea80000300a00 */
[----:B------:R-:W4:Y:S04]  /*3acc0*/  LDL.LU.64 R96, [R1+0x410] ;  /* 0x0004100001607983 */ /* 0x000f280000300a00 */
[----:B------:R1:W-:Y:S04]  /*3acd0*/  STL [R1+0x258], R0 ;  /* 0x0002580001007387 */ /* 0x0003e80000100800 */
[----:B------:R1:W-:Y:S04]  /*3ace0*/  STL [R1+0x264], R94 ;  /* 0x0002645e01007387 */ /* 0x0003e80000100800 */
[----:B------:R-:W3:Y:S04]  /*3acf0*/  LDL.LU.64 R98, [R1+0x418] ;  /* 0x0004180001627983 */ /* 0x000ee80000300a00 */
[----:B------:R-:W2:Y:S01]  /*3ad00*/  LDL.LU.64 R102, [R1+0x420] ;  /* 0x0004200001667983 */ /* 0x000ea20000300a00 */
[----:B-1----:R-:W-:-:S05]  /*3ad10*/  IMAD.MOV.U32 R0, RZ, RZ, R95 ;  /* 0x000000ffff007224 */ /* 0x002fca00078e005f */
[----:B------:R4:W-:Y:S04]  /*3ad20*/  STL [R1+0x260], R0 ;  /* 0x0002600001007387 */ /* 0x0009e80000100800 */
[----:B------:R-:W2:Y:S01]  /*3ad30*/  LDL.LU.64 R92, [R1+0x440] ;  /* 0x00044000015c7983 */ /* 0x000ea20000300a00 */
        /* <DEDUP_REMOVED lines=8> */
[----:B----4-:R-:W-:Y:S01]  /*3adc0*/  IMAD.MOV.U32 R0, RZ, RZ, R97 ;  /* 0x000000ffff007224 */ /* 0x010fe200078e0061 */
[----:B------:R-:W-:Y:S04]  /*3add0*/  STL [R1+0x26c], R96 ;  /* 0x00026c6001007387 */ /* 0x000fe80000100800 */
[----:B---3--:R-:W-:Y:S04]  /*3ade0*/  STL [R1+0x274], R98 ;  /* 0x0002746201007387 */ /* 0x008fe80000100800 */
[----:B------:R1:W-:Y:S04]  /*3adf0*/  STL [R1+0x268], R0 ;  /* 0x0002680001007387 */ /* 0x0003e80000100800 */
[----:B--2---:R2:W-:Y:S01]  /*3ae00*/  STL [R1+0x27c], R102 ;  /* 0x00027c6601007387 */ /* 0x0045e20000100800 */
[----:B-1----:R-:W-:-:S05]  /*3ae10*/  IMAD.MOV.U32 R0, RZ, RZ, R99 ;  /* 0x000000ffff007224 */ /* 0x002fca00078e0063 */
[----:B------:R1:W-:Y:S01]  /*3ae20*/  STL [R1+0x270], R0 ;  /* 0x0002700001007387 */ /* 0x0003e20000100800 */
[----:B--2---:R-:W-:Y:S02]  /*3ae30*/  IMAD.MOV.U32 R102, RZ, RZ, R106 ;  /* 0x000000ffff667224 */ /* 0x004fe400078e006a */
[----:B------:R-:W-:Y:S02]  /*3ae40*/  IMAD.MOV.U32 R106, RZ, RZ, R110 ;  /* 0x000000ffff6a7224 */ /* 0x000fe400078e006e */
[----:B------:R-:W-:Y:S02]  /*3ae50*/  IMAD.MOV.U32 R96, RZ, RZ, R124 ;  /* 0x000000ffff607224 */ /* 0x000fe400078e007c */
[----:B-1----:R-:W-:Y:S02]  /*3ae60*/  IMAD.MOV.U32 R0, RZ, RZ, R103 ;  /* 0x000000ffff007224 */ /* 0x002fe400078e0067 */
[----:B------:R-:W-:Y:S02]  /*3ae70*/  IMAD.MOV.U32 R103, RZ, RZ, R107 ;  /* 0x000000ffff677224 */ /* 0x000fe400078e006b */
[----:B------:R-:W-:Y:S01]  /*3ae80*/  IMAD.MOV.U32 R107, RZ, RZ, R111 ;  /* 0x000000ffff6b7224 */ /* 0x000fe200078e006f */
[----:B------:R1:W-:Y:S01]  /*3ae90*/  STL [R1+0x278], R0 ;  /* 0x0002780001007387 */ /* 0x0003e20000100800 */
[----:B------:R-:W-:Y:S01]  /*3aea0*/  IMAD.MOV.U32 R97, RZ, RZ, R125 ;  /* 0x000000ffff617224 */ /* 0x000fe200078e007d */
[----:B------:R-:W-:Y:S01]  /*3aeb0*/  MOV R111, R115 ;  /* 0x00000073006f7202 */ /* 0x000fe20000000f00 */
[----:B------:R-:W-:-:S02]  /*3aec0*/  IMAD.MOV.U32 R110, RZ, RZ, R114 ;  /* 0x000000ffff6e7224 */ /* 0x000fc400078e0072 */
[----:B------:R-:W-:Y:S02]  /*3aed0*/  IMAD.MOV.U32 R124, RZ, RZ, R130 ;  /* 0x000000ffff7c7224 */ /* 0x000fe400078e0082 */
[----:B------:R-:W-:Y:S02]  /*3aee0*/  IMAD.MOV.U32 R125, RZ, RZ, R131 ;  /* 0x000000ffff7d7224 */ /* 0x000fe400078e0083 */
[----:B------:R-:W-:Y:S01]  /*3aef0*/  IMAD.MOV.U32 R98, RZ, RZ, R134 ;  /* 0x000000ffff627224 */ /* 0x000fe200078e0086 */
[----:B------:R-:W2:Y:S01]  /*3af00*/  LDL.LU.64 R130, [R1+0x680] ;  /* 0x0006800001827983 */ /* 0x000ea20000300a00 */
[----:B------:R-:W-:Y:S02]  /*3af10*/  IMAD.MOV.U32 R99, RZ, RZ, R135 ;  /* 0x000000ffff637224 */ /* 0x000fe400078e0087 */
[----:B------:R-:W-:Y:S02]  /*3af20*/  IMAD.MOV.U32 R114, RZ, RZ, R120 ;  /* 0x000000ffff727224 */ /* 0x000fe400078e0078 */
[----:B------:R-:W-:-:S02]  /*3af30*/  IMAD.MOV.U32 R115, RZ, RZ, R121 ;  /* 0x000000ffff737224 */ /* 0x000fc400078e0079 */
[----:B------:R-:W-:Y:S02]  /*3af40*/  IMAD.MOV.U32 R134, RZ, RZ, R136 ;  /* 0x000000ffff867224 */ /* 0x000fe400078e0088 */
[----:B------:R-:W-:Y:S02]  /*3af50*/  IMAD.MOV.U32 R135, RZ, RZ, R137 ;  /* 0x000000ffff877224 */ /* 0x000fe400078e0089 */
[----:B------:R-:W-:Y:S01]  /*3af60*/  IMAD.MOV.U32 R120, RZ, RZ, R126 ;  /* 0x000000ffff787224 */ /* 0x000fe200078e007e */
[----:B------:R-:W3:Y:S01]  /*3af70*/  LDL.LU.64 R136, [R1+0x760] ;  /* 0x0007600001887983 */ /* 0x000ee20000300a00 */
[----:B------:R-:W-:Y:S02]  /*3af80*/  IMAD.MOV.U32 R121, RZ, RZ, R127 ;  /* 0x000000ffff797224 */ /* 0x000fe400078e007f */
[----:B------:R-:W-:Y:S01]  /*3af90*/  IMAD.MOV.U32 R126, RZ, RZ, R150 ;  /* 0x000000ffff7e7224 */ /* 0x000fe200078e0096 */
[----:B------:R-:W4:Y:S01]  /*3afa0*/  LDL.LU.64 R122, [R1+0x5c0] ;  /* 0x0005c000017a7983 */ /* 0x000f220000300a00 */
[----:B------:R-:W-:-:S03]  /*3afb0*/  IMAD.MOV.U32 R127, RZ, RZ, R151 ;  /* 0x000000ffff7f7224 */ /* 0x000fc600078e0097 */
[----:B------:R-:W3:Y:S04]  /*3afc0*/  LDL.LU.64 R150, [R1+0x7a0] ;  /* 0x0007a00001967983 */ /* 0x000ee80000300a00 */
[----:B------:R-:W2:Y:S01]  /*3afd0*/  LDL.LU.64 R90, [R1+0x430] ;  /* 0x00043000015a7983 */ /* 0x000ea20000300a00 */
[----:B-1----:R-:W-:-:S03]  /*3afe0*/  IMAD.MOV.U32 R0, RZ, RZ, R95 ;  /* 0x000000ffff007224 */ /* 0x002fc600078e005f */
[----:B------:R1:W-:Y:S04]  /*3aff0*/  STL [R1+0x284], R94 ;  /* 0x0002845e01007387 */ /* 0x0003e80000100800 */
[----:B------:R1:W-:Y:S04]  /*3b000*/  STL [R1+0x280], R0 ;  /* 0x0002800001007387 */ /* 0x0003e80000100800 */
[----:B--2---:R-:W-:Y:S04]  /*3b010*/  STL [R1+0x28c], R90 ;  /* 0x00028c5a01007387 */ /* 0x004fe80000100800 */
[----:B-1----:R-:W2:Y:S01]  /*3b020*/  LDL.LU.64 R94, [R1+0x438] ;  /* 0x00043800015e7983 */ /* 0x002ea20000300a00 */
[----:B------:R-:W-:-:S05]  /*3b030*/  IMAD.MOV.U32 R0, RZ, RZ, R91 ;  /* 0x000000ffff007224 */ /* 0x000fca00078e005b */
[----:B------:R2:W-:Y:S04]  /*3b040*/  STL [R1+0x288], R0 ;  /* 0x0002880001007387 */ /* 0x0005e80000100800 */
[----:B------:R-:W4:Y:S01]  /*3b050*/  LDL.LU.64 R86, [R1+0x460] ;  /* 0x0004600001567983 */ /* 0x000f220000300a00 */
[----:B--2---:R-:W-:-:S03]  /*3b060*/  IMAD.MOV.U32 R0, RZ, RZ, R95 ;  /* 0x000000ffff007224 */ /* 0x004fc600078e005f */
[----:B------:R1:W-:Y:S04]  /*3b070*/  STL [R1+0x294], R94 ;  /* 0x0002945e01007387 */ /* 0x0003e80000100800 */
[----:B------:R2:W-:Y:S04]  /*3b080*/  STL [R1+0x290], R0 ;  /* 0x0002900001007387 */ /* 0x0005e80000100800 */
[----:B------:R-:W-:Y:S04]  /*3b090*/  STL [R1+0x29c], R92 ;  /* 0x00029c5c01007387 */ /* 0x000fe80000100800 */
[----:B-1----:R-:W3:Y:S01]  /*3b0a0*/  LDL.LU.64 R94, [R1+0x480] ;  /* 0x00048000015e7983 */ /* 0x002ee20000300a00 */
[----:B--2---:R-:W-:-:S05]  /*3b0b0*/  IMAD.MOV.U32 R0, RZ, RZ, R93 ;  /* 0x000000ffff007224 */ /* 0x004fca00078e005d */
[----:B------:R1:W-:Y:S04]  /*3b0c0*/  STL [R1+0x298], R0 ;  /* 0x0002980001007387 */ /* 0x0003e80000100800 */
[----:B------:R2:W-:Y:S01]  /*3b0d0*/  STL [R1+0x2a4], R96 ;  /* 0x0002a46001007387 */ /* 0x0005e20000100800 */
[----:B-1----:R-:W-:-:S03]  /*3b0e0*/  IMAD.MOV.U32 R0, RZ, RZ, R97 ;  /* 0x000000ffff007224 */ /* 0x002fc600078e0061 */
[----:B------:R-:W-:Y:S04]  /*3b0f0*/  STL [R1+0x2ac], R88 ;  /* 0x0002ac5801007387 */ /* 0x000fe80000100800 */
[----:B------:R1:W-:Y:S04]  /*3b100*/  STL [R1+0x2a0], R0 ;  /* 0x0002a00001007387 */ /* 0x0003e80000100800 */
[----:B------:R-:W4:Y:S01]  /*3b110*/  LDL.LU.64 R92, [R1+0x458] ;  /* 0x00045800015c7983 */ /* 0x000f220000300a00 */
[----:B--2---:R-:W-:Y:S02]  /*3b120*/  IMAD.MOV.U32 R96, RZ, RZ, R100 ;  /* 0x000000ffff607224 */ /* 0x004fe400078e0064 */
[----:B------:R-:W-:Y:S01]  /*3b130*/  IMAD.MOV.U32 R97, RZ, RZ, R101 ;  /* 0x000000ffff617224 */ /* 0x000fe200078e0065 */
[----:B------:R-:W2:Y:S01]  /*3b140*/  LDL.LU.64 R90, [R1+0x478] ;  /* 0x00047800015a7983 */ /* 0x000ea20000300a00 */
[----:B-1----:R-:W-:-:S03]  /*3b150*/  MOV R0, R89 ;  /* 0x0000005900007202 */ /* 0x002fc60000000f00 */
[----:B------:R-:W3:Y:S04]  /*3b160*/  LDL.LU.64 R100, [R1+0x498] ;  /* 0x0004980001647983 */ /* 0x000ee80000300a00 */
[----:B------:R4:W-:Y:S01]  /*3b170*/  STL [R1+0x2a8], R0 ;  /* 0x0002a80001007387 */ /* 0x0009e20000100800 */
[----:B------:R-:W-:Y:S02]  /*3b180*/  IMAD.MOV.U32 R88, RZ, RZ, R96 ;  /* 0x000000ffff587224 */ /* 0x000fe400078e0060 */
[----:B------:R-:W-:Y:S02]  /*3b190*/  IMAD.MOV.U32 R89, RZ, RZ, R97 ;  /* 0x000000ffff597224 */ /* 0x000fe400078e0061 */
[----:B------:R-:W-:Y:S02]  /*3b1a0*/  IMAD.MOV.U32 R96, RZ, RZ, R102 ;  /* 0x000000ffff607224 */ /* 0x000fe400078e0066 */
[----:B------:R-:W-:-:S02]  /*3b1b0*/  IMAD.MOV.U32 R97, RZ, RZ, R103 ;  /* 0x000000ffff617224 */ /* 0x000fc400078e0067 */
[----:B----4-:R-:W-:Y:S01]  /*3b1c0*/  IMAD.MOV.U32 R0, RZ, RZ, R93 ;  /* 0x000000ffff007224 */ /* 0x010fe200078e005d */
[----:B------:R-:W-:Y:S04]  /*3b1d0*/  STL [R1+0x2b4], R92 ;  /* 0x0002b45c01007387 */ /* 0x000fe80000100800 */
[----:B------:R1:W-:Y:S04]  /*3b1e0*/  STL [R1+0x2b0], R0 ;  /* 0x0002b00001007387 */ /* 0x0003e80000100800 */
[----:B------:R-:W4:Y:S04]  /*3b1f0*/  LDL.LU.64 R102, [R1+0x470] ;  /* 0x0004700001667983 */ /* 0x000f280000300a00 */
[----:B------:R-:W-:Y:S01]  /*3b200*/  STL [R1+0x2bc], R86 ;  /* 0x0002bc5601007387 */ /* 0x000fe20000100800 */
[----:B-1----:R-:W-:-:S02]  /*3b210*/  IMAD.MOV.U32 R0, RZ, RZ, R87 ;  /* 0x000000ffff007224 */ /* 0x002fc400078e0057 */
[----:B------:R-:W-:Y:S02]  /*3b220*/  IMAD.MOV.U32 R92, RZ, RZ, R98 ;  /* 0x000000ffff5c7224 */ /* 0x000fe400078e0062 */
[----:B------:R-:W-:Y:S02]  /*3b230*/  IMAD.MOV.U32 R93, RZ, RZ, R99 ;  /* 0x000000ffff5d7224 */ /* 0x000fe400078e0063 */
[----:B------:R-:W3:Y:S04]  /*3b240*/  LDL.LU.64 R98, [R1+0x490] ;  /* 0x0004900001627983 */ /* 0x000ee80000300a00 */
[----:B------:R-:W-:Y:S04]  /*3b250*/  STL [R1+0x2c4], R88 ;  /* 0x0002c45801007387 */ /* 0x000fe80000100800 */
[----:B------:R1:W-:Y:S02]  /*3b260*/  STL [R1+0x2b8], R0 ;  /* 0x0002b80001007387 */ /* 0x0003e40000100800 */
[----:B-1----:R-:W-:-:S05]  /*3b270*/  IMAD.MOV.U32 R0, RZ, RZ, R89 ;  /* 0x000000ffff007224 */ /* 0x002fca00078e0059 */
[----:B------:R4:W-:Y:S02]  /*3b280*/  STL [R1+0x2c0], R0 ;  /* 0x0002c00001007387 */ /* 0x0009e40000100800 */
[----:B----4-:R-:W-:Y:S02]  /*3b290*/  IMAD.MOV.U32 R0, RZ, RZ, R103 ;  /* 0x000000ffff007224 */ /* 0x010fe400078e0067 */
[----:B------:R1:W-:Y:S04]  /*3b2a0*/  STL [R1+0x2cc], R102 ;  /* 0x0002cc6601007387 */ /* 0x0003e80000100800 */
[----:B------:R4:W-:Y:S04]  /*3b2b0*/  STL [R1+0x2c8], R0 ;  /* 0x0002c80001007387 */ /* 0x0009e80000100800 */
[----:B--2---:R-:W-:Y:S04]  /*3b2c0*/  STL [R1+0x2d4], R90 ;  /* 0x0002d45a01007387 */ /* 0x004fe80000100800 */
[----:B-1----:R-:W2:Y:S01]  /*3b2d0*/  LDL.LU.64 R102, [R1+0x4a0] ;  /* 0x0004a00001667983 */ /* 0x002ea20000300a00 */
[----:B----4-:R-:W-:-:S03]  /*3b2e0*/  IMAD.MOV.U32 R0, RZ, RZ, R91 ;  /* 0x000000ffff007224 */ /* 0x010fc600078e005b */
[----:B---3--:R-:W-:Y:S04]  /*3b2f0*/  STL [R1+0x2dc], R94 ;  /* 0x0002dc5e01007387 */ /* 0x008fe80000100800 */
[----:B------:R1:W-:Y:S04]  /*3b300*/  STL [R1+0x2d0], R0 ;  /* 0x0002d00001007387 */ /* 0x0003e80000100800 */
[----:B------:R-:W-:Y:S01]  /*3b310*/  STL [R1+0x2e4], R96 ;  /* 0x0002e46001007387 */ /* 0x000fe20000100800 */
[----:B-1----:R-:W-:-:S05]  /*3b320*/  IMAD.MOV.U32 R0, RZ, RZ, R95 ;  /* 0x000000ffff007224 */ /* 0x002fca00078e005f */
[----:B------:R1:W-:Y:S02]  /*3b330*/  STL [R1+0x2d8], R0 ;  /* 0x0002d80001007387 */ /* 0x0003e40000100800 */
[----:B-1----:R-:W-:-:S05]  /*3b340*/  IMAD.MOV.U32 R0, RZ, RZ, R97 ;  /* 0x000000ffff007224 */ /* 0x002fca00078e0061 */
[----:B------:R1:W-:Y:S04]  /*3b350*/  STL [R1+0x2e0], R0 ;  /* 0x0002e00001007387 */ /* 0x0003e80000100800 */
[----:B------:R-:W-:Y:S04]  /*3b360*/  STL [R1+0x2ec], R98 ;  /* 0x0002ec6201007387 */ /* 0x000fe80000100800 */
[----:B------:R-:W3:Y:S01]  /*3b370*/  LDL.LU.64 R96, [R1+0x4b8] ;  /* 0x0004b80001607983 */ /* 0x000ee20000300a00 */
[----:B-1----:R-:W-:-:S03]  /*3b380*/  IMAD.MOV.U32 R0, RZ, RZ, R99 ;  /* 0x000000ffff007224 */ /* 0x002fc600078e0063 */
[----:B------:R-:W-:Y:S04]  /*3b390*/  STL [R1+0x2f4], R100 ;  /* 0x0002f46401007387 */ /* 0x000fe80000100800 */
[----:B------:R1:W-:Y:S02]  /*3b3a0*/  STL [R1+0x2e8], R0 ;  /* 0x0002e80001007387 */ /* 0x0003e40000100800 */
[----:B-1----:R-:W-:Y:S02]  /*3b3b0*/  IMAD.MOV.U32 R0, RZ, RZ, R101 ;  /* 0x000000ffff007224 */ /* 0x002fe400078e0065 */
[----:B------:R-:W-:Y:S02]  /*3b3c0*/  IMAD.MOV.U32 R98, RZ, RZ, R104 ;  /* 0x000000ffff627224 */ /* 0x000fe400078e0068 */
[----:B------:R-:W-:Y:S01]  /*3b3d0*/  IMAD.MOV.U32 R99, RZ, RZ, R105 ;  /* 0x000000ffff637224 */ /* 0x000fe200078e0069 */
[----:B--2---:R-:W-:Y:S04]  /*3b3e0*/  STL [R1+0x2fc], R102 ;  /* 0x0002fc6601007387 */ /* 0x004fe80000100800 */
[----:B------:R1:W-:Y:S04]  /*3b3f0*/  STL [R1+0x2f0], R0 ;  /* 0x0002f00001007387 */ /* 0x0003e80000100800 */
[----:B------:R-:W2:Y:S04]  /*3b400*/  LDL.LU.64 R94, [R1+0x4b0] ;  /* 0x0004b000015e7983 */ /* 0x000ea80000300a00 */
[----:B------:R-:W4:Y:S01]  /*3b410*/  LDL.LU.64 R100, [R1+0x4d8] ;  /* 0x0004d80001647983 */ /* 0x000f220000300a00 */
[----:B-1----:R-:W-:-:S05]  /*3b420*/  IMAD.MOV.U32 R0, RZ, RZ, R103 ;  /* 0x000000ffff007224 */ /* 0x002fca00078e0067 */
[----:B------:R1:W-:Y:S04]  /*3b430*/  STL [R1+0x2f8], R0 ;  /* 0x0002f80001007387 */ /* 0x0003e80000100800 */
[----:B------:R-:W-:Y:S04]  /*3b440*/  STL [R1+0x304], R92 ;  /* 0x0003045c01007387 */ /* 0x000fe80000100800 */
[----:B------:R-:W4:Y:S04]  /*3b450*/  LDL.LU.64 R102, [R1+0x4c0] ;  /* 0x0004c00001667983 */ /* 0x000f280000300a00 */
[----:B------:R-:W4:Y:S01]  /*3b460*/  LDL.LU.64 R104, [R1+0x4d0] ;  /* 0x0004d00001687983 */ /* 0x000f220000300a00 */
[----:B-1----:R-:W-:-:S05]  /*3b470*/  IMAD.MOV.U32 R0, RZ, RZ, R93 ;  /* 0x000000ffff007224 */ /* 0x002fca00078e005d */
[----:B------:R2:W-:Y:S02]  /*3b480*/  STL [R1+0x300], R0 ;  /* 0x0003000001007387 */ /* 0x0005e40000100800 */
[----:B--2---:R-:W-:Y:S02]  /*3b490*/  IMAD.MOV.U32 R0, RZ, RZ, R95 ;  /* 0x000000ffff007224 */ /* 0x004fe400078e005f */
[----:B------:R-:W-:Y:S04]  /*3b4a0*/  STL [R1+0x30c], R94 ;  /* 0x00030c5e01007387 */ /* 0x000fe80000100800 */
[----:B------:R1:W-:Y:S04]  /*3b4b0*/  STL [R1+0x308], R0 ;  /* 0x0003080001007387 */ /* 0x0003e80000100800 */
[----:B---3--:R-:W-:Y:S01]  /*3b4c0*/  STL [R1+0x314], R96 ;  /* 0x0003146001007387 */ /* 0x008fe20000100800 */
[----:B-1----:R-:W-:-:S03]  /*3b4d0*/  IMAD.MOV.U32 R0, RZ, RZ, R97 ;  /* 0x000000ffff007224 */ /* 0x002fc600078e0061 */
[----:B----4-:R-:W-:Y:S04]  /*3b4e0*/  STL [R1+0x31c], R102 ;  /* 0x00031c6601007387 */ /* 0x010fe80000100800 */
[----:B------:R1:W-:Y:S02]  /*3b4f0*/  STL [R1+0x310], R0 ;  /* 0x0003100001007387 */ /* 0x0003e40000100800 */
[----:B-1----:R-:W-:-:S05]  /*3b500*/  IMAD.MOV.U32 R0, RZ, RZ, R103 ;  /* 0x000000ffff007224 */ /* 0x002fca00078e0067 */
[----:B------:R1:W-:Y:S04]  /*3b510*/  STL [R1+0x318], R0 ;  /* 0x0003180001007387 */ /* 0x0003e80000100800 */
[----:B------:R-:W2:Y:S01]  /*3b520*/  LDL.LU.64 R102, [R1+0x4e0] ;  /* 0x0004e00001667983 */ /* 0x000ea20000300a00 */
[----:B-1----:R-:W-:-:S03]  /*3b530*/  IMAD.MOV.U32 R0, RZ, RZ, R99 ;  /* 0x000000ffff007224 */ /* 0x002fc600078e0063 */
[----:B------:R-:W-:Y:S04]  /*3b540*/  STL [R1+0x324], R98 ;  /* 0x0003246201007387 */ /* 0x000fe80000100800 */
[----:B------:R-:W-:Y:S04]  /*3b550*/  STL [R1+0x32c], R104 ;  /* 0x00032c6801007387 */ /* 0x000fe80000100800 */
[----:B------:R1:W-:Y:S02]  /*3b560*/  STL [R1+0x320], R0 ;  /* 0x0003200001007387 */ /* 0x0003e40000100800 */
[----:B-1----:R-:W-:-:S05]  /*3b570*/  MOV R0, R105 ;  /* 0x0000006900007202 */ /* 0x002fca0000000f00 */
[----:B------:R1:W-:Y:S04]  /*3b580*/  STL [R1+0x328], R0 ;  /* 0x0003280001007387 */ /* 0x0003e80000100800 */
[----:B------:R-:W3:Y:S04]  /*3b590*/  LDL.LU.64 R104, [R1+0x4f0] ;  /* 0x0004f00001687983 */ /* 0x000ee80000300a00 */
[----:B------:R-:W4:Y:S01]  /*3b5a0*/  LDL.LU.64 R98, [R1+0x4f8] ;  /* 0x0004f80001627983 */ /* 0x000f220000300a00 */
[----:B-1----:R-:W-:-:S03]  /*3b5b0*/  IMAD.MOV.U32 R0, RZ, RZ, R101 ;  /* 0x000000ffff007224 */ /* 0x002fc600078e0065 */
[----:B------:R-:W-:Y:S04]  /*3b5c0*/  STL [R1+0x334], R100 ;  /* 0x0003346401007387 */ /* 0x000fe80000100800 */
[----:B------:R2:W-:Y:S02]  /*3b5d0*/  STL [R1+0x330], R0 ;  /* 0x0003300001007387 */ /* 0x0005e40000100800 */
[----:B--2---:R-:W-:Y:S02]  /*3b5e0*/  IMAD.MOV.U32 R0, RZ, RZ, R103 ;  /* 0x000000ffff007224 */ /* 0x004fe400078e0067 */
[----:B------:R-:W-:Y:S04]  /*3b5f0*/  STL [R1+0x33c], R102 ;  /* 0x00033c6601007387 */ /* 0x000fe80000100800 */
[----:B------:R-:W2:Y:S04]  /*3b600*/  LDL.LU.64 R100, [R1+0x500] ;  /* 0x0005000001647983 */ /* 0x000ea80000300a00 */
[----:B------:R1:W-:Y:S04]  /*3b610*/  STL [R1+0x338], R0 ;  /* 0x0003380001007387 */ /* 0x0003e80000100800 */
[----:B------:R-:W-:Y:S01]  /*3b620*/  STL [R1+0x344], R114 ;  /* 0x0003447201007387 */ /* 0x000fe20000100800 */
[----:B-1----:R-:W-:-:S05]  /*3b630*/  IMAD.MOV.U32 R0, RZ, RZ, R115 ;  /* 0x000000ffff007224 */ /* 0x002fca00078e0073 */
[----:B------:R3:W-:Y:S04]  /*3b640*/  STL [R1+0x340], R0 ;  /* 0x0003400001007387 */ /* 0x0007e80000100800 */
[----:B------:R-:W2:Y:S01]  /*3b650*/  LDL.LU.64 R102, [R1+0x510] ;  /* 0x0005100001667983 */ /* 0x000ea20000300a00 */
[----:B---3--:R-:W-:-:S03]  /*3b660*/  IMAD.MOV.U32 R0, RZ, RZ, R105 ;  /* 0x000000ffff007224 */ /* 0x008fc600078e0069 */
[----:B------:R1:W-:Y:S04]  /*3b670*/  STL [R1+0x34c], R104 ;  /* 0x00034c6801007387 */ /* 0x0003e80000100800 */
[----:B------:R-:W3:Y:S04]  /*3b680*/  LDL.LU.64 R114, [R1+0x518] ;  /* 0x0005180001727983 */ /* 0x000ee80000300a00 */
[----:B------:R4:W-:Y:S01]  /*3b690*/  STL [R1+0x348], R0 ;  /* 0x0003480001007387 */ /* 0x0009e20000100800 */
[----:B-1----:R-:W-:-:S03]  /*3b6a0*/  IMAD.MOV.U32 R104, RZ, RZ, R106 ;  /* 0x000000ffff687224 */ /* 0x002fc600078e006a */
[----:B----4-:R-:W-:Y:S01]  /*3b6b0*/  STL [R1+0x354], R98 ;  /* 0x0003546201007387 */ /* 0x010fe20000100800 */
[----:B------:R-:W-:Y:S02]  /*3b6c0*/  IMAD.MOV.U32 R105, RZ, RZ, R107 ;  /* 0x000000ffff697224 */ /* 0x000fe400078e006b */
[----:B------:R-:W-:Y:S02]  /*3b6d0*/  IMAD.MOV.U32 R106, RZ, RZ, R108 ;  /* 0x000000ffff6a7224 */ /* 0x000fe400078e006c */
[----:B------:R-:W-:Y:S02]  /*3b6e0*/  IMAD.MOV.U32 R107, RZ, RZ, R109 ;  /* 0x000000ffff6b7224 */ /* 0x000fe400078e006d */
[----:B------:R-:W4:Y:S01]  /*3b6f0*/  LDL.LU.64 R108, [R1+0x520] ;  /* 0x00052000016c7983 */ /* 0x000f220000300a00 */
[----:B------:R-:W-:-:S05]  /*3b700*/  IMAD.MOV.U32 R0, RZ, RZ, R99 ;  /* 0x000000ffff007224 */ /* 0x000fca00078e0063 */
[----:B------:R2:W-:Y:S02]  /*3b710*/  STL [R1+0x350], R0 ;  /* 0x0003500001007387 */ /* 0x0005e40000100800 */
[----:B--2---:R-:W-:Y:S02]  /*3b720*/  IMAD.MOV.U32 R0, RZ, RZ, R101 ;  /* 0x000000ffff007224 */ /* 0x004fe400078e0065 */
[----:B------:R-:W-:Y:S04]  /*3b730*/  STL [R1+0x35c], R100 ;  /* 0x00035c6401007387 */ /* 0x000fe80000100800 */
[----:B------:R1:W-:Y:S04]  /*3b740*/  STL [R1+0x358], R0 ;  /* 0x0003580001007387 */ /* 0x0003e80000100800 */
[----:B------:R2:W-:Y:S01]  /*3b750*/  STL [R1+0x364], R116 ;  /* 0x0003647401007387 */ /* 0x0005e20000100800 */
[----:B-1----:R-:W-:-:S03]  /*3b760*/  IMAD.MOV.U32 R0, RZ, RZ, R117 ;  /* 0x000000ffff007224 */ /* 0x002fc600078e0075 */
[----:B------:R-:W-:Y:S04]  /*3b770*/  STL [R1+0x36c], R102 ;  /* 0x00036c6601007387 */ /* 0x000fe80000100800 */
[----:B------:R1:W-:Y:S04]  /*3b780*/  STL [R1+0x360], R0 ;  /* 0x0003600001007387 */ /* 0x0003e80000100800 */
[----:B--2---:R-:W2:Y:S04]  /*3b790*/  LDL.LU.64 R116, [R1+0x530] ;  /* 0x0005300001747983 */ /* 0x004ea80000300a00 */
[----:B------:R-:W2:Y:S01]  /*3b7a0*/  LDL.LU.64 R100, [R1+0x538] ;  /* 0x0005380001647983 */ /* 0x000ea20000300a00 */
[----:B-1----:R-:W-:-:S05]  /*3b7b0*/  IMAD.MOV.U32 R0, RZ, RZ, R103 ;  /* 0x000000ffff007224 */ /* 0x002fca00078e0067 */
[----:B------:R1:W-:Y:S04]  /*3b7c0*/  STL [R1+0x368], R0 ;  /* 0x0003680001007387 */ /* 0x0003e80000100800 */
[----:B---3--:R3:W-:Y:S01]  /*3b7d0*/  STL [R1+0x374], R114 ;  /* 0x0003747201007387 */ /* 0x0087e20000100800 */
[----:B-1----:R-:W-:-:S03]  /*3b7e0*/  IMAD.MOV.U32 R0, RZ, RZ, R115 ;  /* 0x000000ffff007224 */ /* 0x002fc600078e0073 */
[----:B----4-:R-:W-:Y:S04]  /*3b7f0*/  STL [R1+0x37c], R108 ;  /* 0x00037c6c01007387 */ /* 0x010fe80000100800 */
[----:B------:R1:W-:Y:S04]  /*3b800*/  STL [R1+0x370], R0 ;  /* 0x0003700001007387 */ /* 0x0003e80000100800 */
[----:B---3--:R-:W3:Y:S01]  /*3b810*/  LDL.LU.64 R114, [R1+0x540] ;  /* 0x0005400001727983 */ /* 0x008ee20000300a00 */
[----:B-1----:R-:W-:-:S05]  /*3b820*/  IMAD.MOV.U32 R0, RZ, RZ, R109 ;  /* 0x000000ffff007224 */ /* 0x002fca00078e006d */
[----:B------:R1:W-:Y:S04]  /*3b830*/  STL [R1+0x378], R0 ;  /* 0x0003780001007387 */ /* 0x0003e80000100800 */
[----:B------:R-:W-:Y:S04]  /*3b840*/  STL [R1+0x384], R104 ;  /* 0x0003846801007387 */ /* 0x000fe80000100800 */
[----:B------:R-:W4:Y:S01]  /*3b850*/  LDL.LU.64 R102, [R1+0x550] ;  /* 0x0005500001667983 */ /* 0x000f220000300a00 */
[----:B-1----:R-:W-:-:S03]  /*3b860*/  IMAD.MOV.U32 R0, RZ, RZ, R105 ;  /* 0x000000ffff007224 */ /* 0x002fc600078e0069 */
[----:B------:R-:W4:Y:S04]  /*3b870*/  LDL.LU.64 R108, [R1+0x558] ;  /* 0x00055800016c7983 */ /* 0x000f280000300a00 */
[----:B------:R2:W-:Y:S02]  /*3b880*/  STL [R1+0x380], R0 ;  /* 0x0003800001007387 */ /* 0x0005e40000100800 */
[----:B--2---:R-:W-:Y:S02]  /*3b890*/  IMAD.MOV.U32 R0, RZ, RZ, R117 ;  /* 0x000000ffff007224 */ /* 0x004fe400078e0075 */
[----:B------:R1:W-:Y:S04]  /*3b8a0*/  STL [R1+0x38c], R116 ;  /* 0x00038c7401007387 */ /* 0x0003e80000100800 */
[----:B------:R2:W-:Y:S04]  /*3b8b0*/  STL [R1+0x388], R0 ;  /* 0x0003880001007387 */ /* 0x0005e80000100800 */
[----:B-1----:R-:W4:Y:S01]  /*3b8c0*/  LDL.LU.64 R116, [R1+0x560] ;  /* 0x0005600001747983 */ /* 0x002f220000300a00 */
[----:B--2---:R-:W-:-:S03]  /*3b8d0*/  IMAD.MOV.U32 R0, RZ, RZ, R101 ;  /* 0x000000ffff007224 */ /* 0x004fc600078e0065 */
[----:B------:R-:W-:Y:S04]  /*3b8e0*/  STL [R1+0x394], R100 ;  /* 0x0003946401007387 */ /* 0x000fe80000100800 */
[----:B------:R-:W2:Y:S04]  /*3b8f0*/  LDL.LU.64 R104, [R1+0x570] ;  /* 0x0005700001687983 */ /* 0x000ea80000300a00 */
[----:B------:R1:W-:Y:S04]  /*3b900*/  STL [R1+0x390], R0 ;  /* 0x0003900001007387 */ /* 0x0003e80000100800 */
[----:B---3--:R3:W-:Y:S01]  /*3b910*/  STL [R1+0x39c], R114 ;  /* 0x00039c7201007387 */ /* 0x0087e20000100800 */
[----:B-1----:R-:W-:-:S05]  /*3b920*/  IMAD.MOV.U32 R0, RZ, RZ, R115 ;  /* 0x000000ffff007224 */ /* 0x002fca00078e0073 */
[----:B------:R1:W-:Y:S04]  /*3b930*/  STL [R1+0x398], R0 ;  /* 0x0003980001007387 */ /* 0x0003e80000100800 */
[----:B------:R4:W-:Y:S04]  /*3b940*/  STL [R1+0x3a4], R110 ;  /* 0x0003a46e01007387 */ /* 0x0009e80000100800 */
[----:B---3--:R-:W3:Y:S01]  /*3b950*/  LDL.LU.64 R114, [R1+0x580] ;  /* 0x0005800001727983 */ /* 0x008ee20000300a00 */
[----:B-1----:R-:W-:-:S03]  /*3b960*/  IMAD.MOV.U32 R0, RZ, RZ, R111 ;  /* 0x000000ffff007224 */ /* 0x002fc600078e006f */
[----:B----4-:R-:W-:Y:S04]  /*3b970*/  STL [R1+0x3ac], R102 ;  /* 0x0003ac6601007387 */ /* 0x010fe80000100800 */
[----:B------:R1:W-:Y:S04]  /*3b980*/  STL [R1+0x3a0], R0 ;  /* 0x0003a00001007387 */ /* 0x0003e80000100800 */
[----:B------:R-:W4:Y:S01]  /*3b990*/  LDL.LU.64 R110, [R1+0x578] ;  /* 0x00057800016e7983 */ /* 0x000f220000300a00 */
[----:B-1----:R-:W-:-:S05]  /*3b9a0*/  IMAD.MOV.U32 R0, RZ, RZ, R103 ;  /* 0x000000ffff007224 */ /* 0x002fca00078e0067 */
[----:B------:R1:W-:Y:S04]  /*3b9b0*/  STL [R1+0x3a8], R0 ;  /* 0x0003a80001007387 */ /* 0x0003e80000100800 */
[----:B------:R1:W-:Y:S02]  /*3b9c0*/  STL [R1+0x3b4], R108 ;  /* 0x0003b46c01007387 */ /* 0x0003e40000100800 */
[----:B-1----:R-:W-:Y:S02]  /*3b9d0*/  IMAD.MOV.U32 R0, RZ, RZ, R109 ;  /* 0x000000ffff007224 */ /* 0x002fe400078e006d */
[----:B------:R-:W-:Y:S02]  /*3b9e0*/  IMAD.MOV.U32 R108, RZ, RZ, R112 ;  /* 0x000000ffff6c7224 */ /* 0x000fe400078e0070 */
[----:B------:R-:W-:Y:S01]  /*3b9f0*/  IMAD.MOV.U32 R109, RZ, RZ, R113 ;  /* 0x000000ffff6d7224 */ /* 0x000fe200078e0071 */
[----:B------:R1:W-:Y:S04]  /*3ba00*/  STL [R1+0x3bc], R116 ;  /* 0x0003bc7401007387 */ /* 0x0003e80000100800 */
[----:B------:R2:W-:Y:S04]  /*3ba10*/  STL [R1+0x3b0], R0 ;  /* 0x0003b00001007387 */ /* 0x0005e80000100800 */
[----:B------:R-:W3:Y:S01]  /*3ba20*/  LDL.LU.64 R112, [R1+0x5b0] ;  /* 0x0005b00001707983 */ /* 0x000ee20000300a00 */
[----:B-1----:R-:W-:Y:S01]  /*3ba30*/  IMAD.MOV.U32 R116, RZ, RZ, R124 ;  /* 0x000000ffff747224 */ /* 0x002fe200078e007c */
[----:B--2---:R-:W-:Y:S01]  /*3ba40*/  MOV R0, R117 ;  /* 0x0000007500007202 */ /* 0x004fe20000000f00 */
[----:B------:R-:W-:-:S02]  /*3ba50*/  IMAD.MOV.U32 R117, RZ, RZ, R125 ;  /* 0x000000ffff757224 */ /* 0x000fc400078e007d */
[----:B------:R-:W2:Y:S04]  /*3ba60*/  LDL.LU.64 R124, [R1+0x590] ;  /* 0x00059000017c7983 */ /* 0x000ea80000300a00 */
[----:B------:R1:W-:Y:S04]  /*3ba70*/  STL [R1+0x3b8], R0 ;  /* 0x0003b80001007387 */ /* 0x0003e80000100800 */
[----:B------:R1:W-:Y:S02]  /*3ba80*/  STL [R1+0x3c4], R106 ;  /* 0x0003c46a01007387 */ /* 0x0003e40000100800 */
[----:B-1----:R-:W-:-:S02]  /*3ba90*/  IMAD.MOV.U32 R0, RZ, RZ, R107 ;  /* 0x000000ffff007224 */ /* 0x002fc400078e006b */
[----:B------:R-:W-:Y:S04]  /*3baa0*/  STL [R1+0x3cc], R104 ;  /* 0x0003cc6801007387 */ /* 0x000fe80000100800 */
[----:B------:R1:W-:Y:S04]  /*3bab0*/  STL [R1+0x3c0], R0 ;  /* 0x0003c00001007387 */ /* 0x0003e80000100800 */
[----:B------:R-:W2:Y:S01]  /*3bac0*/  LDL.LU.64 R106, [R1+0x5b8] ;  /* 0x0005b800016a7983 */ /* 0x000ea20000300a00 */
[----:B-1----:R-:W-:-:S05]  /*3bad0*/  IMAD.MOV.U32 R0, RZ, RZ, R105 ;  /* 0x000000ffff007224 */ /* 0x002fca00078e0069 */
[----:B------:R1:W-:Y:S04]  /*3bae0*/  STL [R1+0x3c8], R0 ;  /* 0x0003c80001007387 */ /* 0x0003e80000100800 */
[----:B----4-:R4:W-:Y:S01]  /*3baf0*/  STL [R1+0x3d4], R110 ;  /* 0x0003d46e01007387 */ /* 0x0109e20000100800 */
[----:B-1----:R-:W-:-:S05]  /*3bb00*/  IMAD.MOV.U32 R0, RZ, RZ, R111 ;  /* 0x000000ffff007224 */ /* 0x002fca00078e006f */
[----:B------:R1:W-:Y:S04]  /*3bb10*/  STL [R1+0x3d0], R0 ;  /* 0x0003d00001007387 */ /* 0x0003e80000100800 */
[----:B---3--:R3:W-:Y:S04]  /*3bb20*/  STL [R1+0x3dc], R114 ;  /* 0x0003dc7201007387 */ /* 0x0087e80000100800 */
[----:B----4-:R-:W4:Y:S01]  /*3bb30*/  LDL.LU.64 R110, [R1+0x5c8] ;  /* 0x0005c800016e7983 */ /* 0x010f220000300a00 */
[----:B-1----:R-:W-:-:S05]  /*3bb40*/  IMAD.MOV.U32 R0, RZ, RZ, R115 ;  /* 0x000000ffff007224 */ /* 0x002fca00078e0073 */
[----:B------:R1:W-:Y:S04]  /*3bb50*/  STL [R1+0x3d8], R0 ;  /* 0x0003d80001007387 */ /* 0x0003e80000100800 */
[----:B------:R1:W-:Y:S04]  /*3bb60*/  STL [R1+0x3e4], R108 ;  /* 0x0003e46c01007387 */ /* 0x0003e80000100800 */
[----:B---3--:R-:W3:Y:S01]  /*3bb70*/  LDL.LU.64 R114, [R1+0x5d0] ;  /* 0x0005d00001727983 */ /* 0x008ee20000300a00 */
[----:B-1----:R-:W-:-:S05]  /*3bb80*/  IMAD.MOV.U32 R0, RZ, RZ, R109 ;  /* 0x000000ffff007224 */ /* 0x002fca00078e006d */
[----:B------:R2:W-:Y:S01]  /*3bb90*/  STL [R1+0x3e0], R0 ;  /* 0x0003e00001007387 */ /* 0x0005e20000100800 */
[----:B------:R-:W-:Y:S02]  /*3bba0*/  IMAD.MOV.U32 R108, RZ, RZ, R120 ;  /* 0x000000ffff6c7224 */ /* 0x000fe400078e0078 */
[----:B------:R-:W-:Y:S02]  /*3bbb0*/  IMAD.MOV.U32 R109, RZ, RZ, R121 ;  /* 0x000000ffff6d7224 */ /* 0x000fe400078e0079 */
[----:B--2---:R-:W-:Y:S01]  /*3bbc0*/  IMAD.MOV.U32 R0, RZ, RZ, R125 ;  /* 0x000000ffff007224 */ /* 0x004fe200078e007d */
[----:B------:R1:W-:Y:S04]  /*3bbd0*/  STL [R1+0x3ec], R124 ;  /* 0x0003ec7c01007387 */ /* 0x0003e80000100800 */
[----:B------:R2:W-:Y:S01]  /*3bbe0*/  STL [R1+0x3e8], R0 ;  /* 0x0003e80001007387 */ /* 0x0005e20000100800 */
[----:B-1----:R-:W-:-:S02]  /*3bbf0*/  IMAD.MOV.U32 R124, RZ, RZ, R126 ;  /* 0x000000ffff7c7224 */ /* 0x002fc400078e007e */
[----:B------:R-:W-:Y:S02]  /*3bc00*/  IMAD.MOV.U32 R125, RZ, RZ, R127 ;  /* 0x000000ffff7d7224 */ /* 0x000fe400078e007f */
[----:B------:R-:W3:Y:S01]  /*3bc10*/  LDL.LU.64 R126, [R1+0x5d8] ;  /* 0x0005d800017e7983 */ /* 0x000ee20000300a00 */
[----:B--2---:R-:W-:-:S03]  /*3bc20*/  IMAD.MOV.U32 R0, RZ, RZ, R113 ;  /* 0x000000ffff007224 */ /* 0x004fc600078e0071 */
[----:B------:R1:W-:Y:S04]  /*3bc30*/  STL [R1+0x3f4], R112 ;  /* 0x0003f47001007387 */ /* 0x0003e80000100800 */
[----:B------:R-:W2:Y:S04]  /*3bc40*/  LDL.LU.64 R120, [R1+0x5f0] ;  /* 0x0005f00001787983 */ /* 0x000ea80000300a00 */
[----:B------:R-:W-:Y:S04]  /*3bc50*/  STL [R1+0x3fc], R106 ;  /* 0x0003fc6a01007387 */ /* 0x000fe80000100800 */
[----:B------:R1:W-:Y:S04]  /*3bc60*/  STL [R1+0x3f0], R0 ;  /* 0x0003f00001007387 */ /* 0x0003e80000100800 */
[----:B-1----:R-:W2:Y:S01]  /*3bc70*/  LDL.LU.64 R112, [R1+0x5e8] ;  /* 0x0005e80001707983 */ /* 0x002ea20000300a00 */
[----:B------:R-:W-:-:S05]  /*3bc80*/  IMAD.MOV.U32 R0, RZ, RZ, R107 ;  /* 0x000000ffff007224 */ /* 0x000fca00078e006b */
[----:B------:R1:W-:Y:S04]  /*3bc90*/  STL [R1+0x3f8], R0 ;  /* 0x0003f80001007387 */ /* 0x0003e80000100800 */
[----:B------:R4:W-:Y:S01]  /*3bca0*/  STL [R1+0x404], R122 ;  /* 0x0004047a01007387 */ /* 0x0009e20000100800 */
[----:B-1----:R-:W-:-:S03]  /*3bcb0*/  IMAD.MOV.U32 R0, RZ, RZ, R123 ;  /* 0x000000ffff007224 */ /* 0x002fc600078e007b */
[----:B----4-:R-:W-:Y:S04]  /*3bcc0*/  STL [R1+0x40c], R110 ;  /* 0x00040c6e01007387 */ /* 0x010fe80000100800 */
[----:B------:R1:W-:Y:S04]  /*3bcd0*/  STL [R1+0x400], R0 ;  /* 0x0004000001007387 */ /* 0x0003e80000100800 */
[----:B------:R-:W4:Y:S01]  /*3bce0*/  LDL.LU.64 R122, [R1+0x5f8] ;  /* 0x0005f800017a7983 */ /* 0x000f220000300a00 */
[----:B-1----:R-:W-:-:S03]  /*3bcf0*/  IMAD.MOV.U32 R0, RZ, RZ, R111 ;  /* 0x000000ffff007224 */ /* 0x002fc600078e006f */
[----:B---3--:R-:W-:Y:S01]  /*3bd00*/  STL [R1+0x414], R114 ;  /* 0x0004147201007387 */ /* 0x008fe20000100800 */
[----:B------:R-:W-:Y:S02]  /*3bd10*/  IMAD.MOV.U32 R110, RZ, RZ, R116 ;  /* 0x000000ffff6e7224 */ /* 0x000fe400078e0074 */
[----:B------:R-:W-:Y:S01]  /*3bd20*/  IMAD.MOV.U32 R111, RZ, RZ, R117 ;  /* 0x000000ffff6f7224 */ /* 0x000fe200078e0075 */
[----:B------:R1:W-:Y:S04]  /*3bd30*/  STL [R1+0x408], R0 ;  /* 0x0004080001007387 */ /* 0x0003e80000100800 */
[----:B------:R-:W3:Y:S01]  /*3bd40*/  LDL.LU.64 R116, [R1+0x608] ;  /* 0x0006080001747983 */ /* 0x000ee20000300a00 */
[----:B-1----:R-:W-:-:S05]  /*3bd50*/  IMAD.MOV.U32 R0, RZ, RZ, R115 ;  /* 0x000000ffff007224 */ /* 0x002fca00078e0073 */
[----:B------:R1:W-:Y:S04]  /*3bd60*/  STL [R1+0x410], R0 ;  /* 0x0004100001007387 */ /* 0x0003e80000100800 */
[----:B------:R-:W3:Y:S01]  /*3bd70*/  LDL.LU.64 R114, [R1+0x610] ;  /* 0x0006100001727983 */ /* 0x000ee20000300a00 */
[----:B-1----:R-:W-:-:S03]  /*3bd80*/  IMAD.MOV.U32 R0, RZ, RZ, R127 ;  /* 0x000000ffff007224 */ /* 0x002fc600078e007f */
[----:B------:R1:W-:Y:S04]  /*3bd90*/  STL [R1+0x41c], R126 ;  /* 0x00041c7e01007387 */ /* 0x0003e80000100800 */
[----:B------:R1:W-:Y:S04]  /*3bda0*/  STL [R1+0x418], R0 ;  /* 0x0004180001007387 */ /* 0x0003e80000100800 */
[----:B------:R-:W-:Y:S04]  /*3bdb0*/  STL [R1+0x424], R108 ;  /* 0x0004246c01007387 */ /* 0x000fe80000100800 */
[----:B-1----:R-:W3:Y:S01]  /*3bdc0*/  LDL.LU.64 R126, [R1+0x618] ;  /* 0x00061800017e7983 */ /* 0x002ee20000300a00 */
[----:B------:R-:W-:-:S05]  /*3bdd0*/  IMAD.MOV.U32 R0, RZ, RZ, R109 ;  /* 0x000000ffff007224 */ /* 0x000fca00078e006d */
[----:B------:R1:W-:Y:S04]  /*3bde0*/  STL [R1+0x420], R0 ;  /* 0x0004200001007387 */ /* 0x0003e80000100800 */
[----:B--2---:R2:W-:Y:S01]  /*3bdf0*/  STL [R1+0x42c], R112 ;  /* 0x00042c7001007387 */ /* 0x0045e20000100800 */
[----:B-1----:R-:W-:-:S05]  /*3be00*/  IMAD.MOV.U32 R0, RZ, RZ, R113 ;  /* 0x000000ffff007224 */ /* 0x002fca00078e0071 */
[----:B------:R1:W-:Y:S01]  /*3be10*/  STL [R1+0x428], R0 ;  /* 0x0004280001007387 */ /* 0x0003e20000100800 */
[----:B--2---:R-:W-:Y:S01]  /*3be20*/  IMAD.MOV.U32 R112, RZ, RZ, R118 ;  /* 0x000000ffff707224 */ /* 0x004fe200078e0076 */
[----:B------:R-:W-:Y:S02]  /*3be30*/  MOV R113, R119 ;  /* 0x0000007700717202 */ /* 0x000fe40000000f00 */
[----:B------:R-:W-:Y:S04]  /*3be40*/  STL [R1+0x434], R120 ;  /* 0x0004347801007387 */ /* 0x000fe80000100800 */
[----:B------:R-:W2:Y:S01]  /*3be50*/  LDL.LU.64 R118, [R1+0x628] ;  /* 0x0006280001767983 */ /* 0x000ea20000300a00 */
[----:B-1----:R-:W-:-:S05]  /*3be60*/  IMAD.MOV.U32 R0, RZ, RZ, R121 ;  /* 0x000000ffff007224 */ /* 0x002fca00078e0079 */
[----:B------:R1:W-:Y:S04]  /*3be70*/  STL [R1+0x430], R0 ;  /* 0x0004300001007387 */ /* 0x0003e80000100800 */
[----:B----4-:R4:W-:Y:S01]  /*3be80*/  STL [R1+0x43c], R122 ;  /* 0x00043c7a01007387 */ /* 0x0109e20000100800 */
[----:B-1----:R-:W-:-:S03]  /*3be90*/  IMAD.MOV.U32 R0, RZ, RZ, R123 ;  /* 0x000000ffff007224 */ /* 0x002fc600078e007b */
[----:B----4-:R-:W4:Y:S04]  /*3bea0*/  LDL.LU.64 R122, [R1+0x630] ;  /* 0x00063000017a7983 */ /* 0x010f280000300a00 */
[----:B------:R1:W-:Y:S04]  /*3beb0*/  STL [R1+0x438], R0 ;  /* 0x0004380001007387 */ /* 0x0003e80000100800 */
[----:B------:R-:W-:Y:S04]  /*3bec0*/  STL [R1+0x444], R110 ;  /* 0x0004446e01007387 */ /* 0x000fe80000100800 */
[----:B------:R-:W4:Y:S01]  /*3bed0*/  LDL.LU.64 R120, [R1+0x638] ;  /* 0x0006380001787983 */ /* 0x000f220000300a00 */
[----:B-1----:R-:W-:-:S05]  /*3bee0*/  IMAD.MOV.U32 R0, RZ, RZ, R111 ;  /* 0x000000ffff007224 */ /* 0x002fca00078e006f */
[----:B------:R1:W-:Y:S04]  /*3bef0*/  STL [R1+0x440], R0 ;  /* 0x0004400001007387 */ /* 0x0003e80000100800 */
[----:B---3--:R3:W-:Y:S01]  /*3bf00*/  STL [R1+0x44c], R116 ;  /* 0x00044c7401007387 */ /* 0x0087e20000100800 */
[----:B-1----:R-:W-:-:S05]  /*3bf10*/  IMAD.MOV.U32 R0, RZ, RZ, R117 ;  /* 0x000000ffff007224 */ /* 0x002fca00078e0075 */
[----:B------:R1:W-:Y:S04]  /*3bf20*/  STL [R1+0x448], R0 ;  /* 0x0004480001007387 */ /* 0x0003e80000100800 */
[----:B------:R-:W-:Y:S04]  /*3bf30*/  STL [R1+0x454], R114 ;  /* 0x0004547201007387 */ /* 0x000fe80000100800 */
[----:B---3--:R-:W3:Y:S01]  /*3bf40*/  LDL.LU.64 R116, [R1+0x648] ;  /* 0x0006480001747983 */ /* 0x008ee20000300a00 */
[----:B-1----:R-:W-:-:S03]  /*3bf50*/  IMAD.MOV.U32 R0, RZ, RZ, R115 ;  /* 0x000000ffff007224 */ /* 0x002fc600078e0073 */
[----:B------:R-:W-:Y:S04]  /*3bf60*/  STL [R1+0x45c], R126 ;  /* 0x00045c7e01007387 */ /* 0x000fe80000100800 */
[----:B------:R1:W-:Y:S02]  /*3bf70*/  STL [R1+0x450], R0 ;  /* 0x0004500001007387 */ /* 0x0003e40000100800 */
[----:B-1----:R-:W-:Y:S02]  /*3bf80*/  IMAD.MOV.U32 R0, RZ, RZ, R127 ;  /* 0x000000ffff007224 */ /* 0x002fe400078e007f */
[----:B------:R-:W3:Y:S04]  /*3bf90*/  LDL.LU.64 R126, [R1+0x650] ;  /* 0x00065000017e7983 */ /* 0x000ee80000300a00 */
[----:B------:R1:W-:Y:S04]  /*3bfa0*/  STL [R1+0x458], R0 ;  /* 0x0004580001007387 */ /* 0x0003e80000100800 */
[----:B------:R-:W3:Y:S01]  /*3bfb0*/  LDL.LU.64 R114, [R1+0x658] ;  /* 0x0006580001727983 */ /* 0x000ee20000300a00 */
[----:B-1----:R-:W-:-:S03]  /*3bfc0*/  IMAD.MOV.U32 R0, RZ, RZ, R113 ;  /* 0x000000ffff007224 */ /* 0x002fc600078e0071 */
[----:B------:R-:W-:Y:S04]  /*3bfd0*/  STL [R1+0x464], R112 ;  /* 0x0004647001007387 */ /* 0x000fe80000100800 */
[----:B------:R1:W-:Y:S04]  /*3bfe0*/  STL [R1+0x460], R0 ;  /* 0x0004600001007387 */ /* 0x0003e80000100800 */
[----:B--2---:R2:W-:Y:S01]  /*3bff0*/  STL [R1+0x46c], R118 ;  /* 0x00046c7601007387 */ /* 0x0045e20000100800 */
[----:B-1----:R-:W-:-:S03]  /*3c000*/  IMAD.MOV.U32 R0, RZ, RZ, R119 ;  /* 0x000000ffff007224 */ /* 0x002fc600078e0077 */
[----:B--2---:R-:W2:Y:S04]  /*3c010*/  LDL.LU.64 R118, [R1+0x668] ;  /* 0x0006680001767983 */ /* 0x004ea80000300a00 */
[----:B------:R1:W-:Y:S04]  /*3c020*/  STL [R1+0x468], R0 ;  /* 0x0004680001007387 */ /* 0x0003e80000100800 */
[----:B----4-:R4:W-:Y:S01]  /*3c030*/  STL [R1+0x474], R122 ;  /* 0x0004747a01007387 */ /* 0x0109e20000100800 */
[----:B-1----:R-:W-:-:S03]  /*3c040*/  IMAD.MOV.U32 R0, RZ, RZ, R123 ;  /* 0x000000ffff007224 */ /* 0x002fc600078e007b */
[----:B----4-:R-:W4:Y:S04]  /*3c050*/  LDL.LU.64 R122, [R1+0x670] ;  /* 0x00067000017a7983 */ /* 0x010f280000300a00 */
[----:B------:R1:W-:Y:S04]  /*3c060*/  STL [R1+0x470], R0 ;  /* 0x0004700001007387 */ /* 0x0003e80000100800 */
[----:B------:R1:W-:Y:S02]  /*3c070*/  STL [R1+0x47c], R120 ;  /* 0x00047c7801007387 */ /* 0x0003e40000100800 */
[----:B-1----:R-:W-:-:S02]  /*3c080*/  IMAD.MOV.U32 R0, RZ, RZ, R121 ;  /* 0x000000ffff007224 */ /* 0x002fc400078e0079 */
[----:B------:R-:W4:Y:S04]  /*3c090*/  LDL.LU.64 R120, [R1+0x678] ;  /* 0x0006780001787983 */ /* 0x000f280000300a00 */
[----:B------:R1:W-:Y:S04]  /*3c0a0*/  STL [R1+0x478], R0 ;  /* 0x0004780001007387 */ /* 0x0003e80000100800 */
[----:B------:R3:W-:Y:S01]  /*3c0b0*/  STL [R1+0x484], R124 ;  /* 0x0004847c01007387 */ /* 0x0007e20000100800 */
[----:B-1----:R-:W-:-:S05]  /*3c0c0*/  IMAD.MOV.U32 R0, RZ, RZ, R125 ;  /* 0x000000ffff007224 */ /* 0x002fca00078e007d */
[----:B------:R1:W-:Y:S04]  /*3c0d0*/  STL [R1+0x480], R0 ;  /* 0x0004800001007387 */ /* 0x0003e80000100800 */
[----:B---3--:R3:W-:Y:S04]  /*3c0e0*/  STL [R1+0x48c], R116 ;  /* 0x00048c7401007387 */ /* 0x0087e80000100800 */
[----:B------:R-:W4:Y:S01]  /*3c0f0*/  LDL.LU.64 R124, [R1+0x688] ;  /* 0x00068800017c7983 */ /* 0x000f220000300a00 */
[----:B-1----:R-:W-:-:S03]  /*3c100*/  IMAD.MOV.U32 R0, RZ, RZ, R117 ;  /* 0x000000ffff007224 */ /* 0x002fc600078e0075 */
[----:B---3--:R-:W3:Y:S04]  /*3c110*/  LDL.LU.64 R116, [R1+0x690] ;  /* 0x0006900001747983 */ /* 0x008ee80000300a00 */
[----:B------:R1:W-:Y:S02]  /*3c120*/  STL [R1+0x488], R0 ;  /* 0x0004880001007387 */ /* 0x0003e40000100800 */
[----:B-1----:R-:W-:Y:S02]  /*3c130*/  IMAD.MOV.U32 R0, RZ, RZ, R127 ;  /* 0x000000ffff007224 */ /* 0x002fe400078e007f */
[----:B------:R1:W-:Y:S04]  /*3c140*/  STL [R1+0x494], R126 ;  /* 0x0004947e01007387 */ /* 0x0003e80000100800 */
[----:B------:R1:W-:Y:S04]  /*3c150*/  STL [R1+0x490], R0 ;  /* 0x0004900001007387 */ /* 0x0003e80000100800 */
[----:B------:R-:W-:Y:S04]  /*3c160*/  STL [R1+0x49c], R114 ;  /* 0x00049c7201007387 */ /* 0x000fe80000100800 */
[----:B-1----:R-:W3:Y:S01]  /*3c170*/  LDL.LU.64 R126, [R1+0x698] ;  /* 0x00069800017e7983 */ /* 0x002ee20000300a00 */
[----:B------:R-:W-:-:S05]  /*3c180*/  IMAD.MOV.U32 R0, RZ, RZ, R115 ;  /* 0x000000ffff007224 */ /* 0x000fca00078e0073 */
[----:B------:R1:W-:Y:S04]  /*3c190*/  STL [R1+0x498], R0 ;  /* 0x0004980001007387 */ /* 0x0003e80000100800 */
[----:B------:R2:W-:Y:S01]  /*3c1a0*/  STL [R1+0x4a4], R146 ;  /* 0x0004a49201007387 */ /* 0x0005e20000100800 */
[----:B-1----:R-:W-:-:S03]  /*3c1b0*/  IMAD.MOV.U32 R0, RZ, RZ, R147 ;  /* 0x000000ffff007224 */ /* 0x002fc600078e0093 */
[----:B--2---:R-:W-:Y:S04]  /*3c1c0*/  STL [R1+0x4ac], R118 ;  /* 0x0004ac7601007387 */ /* 0x004fe80000100800 */
[----:B------:R1:W-:Y:S04]  /*3c1d0*/  STL [R1+0x4a0], R0 ;  /* 0x0004a00001007387 */ /* 0x0003e80000100800 */
[----:B------:R-:W2:Y:S01]  /*3c1e0*/  LDL.LU.64 R146, [R1+0x6a8] ;  /* 0x0006a80001927983 */ /* 0x000ea20000300a00 */
[----:B-1----:R-:W-:-:S03]  /*3c1f0*/  IMAD.MOV.U32 R0, RZ, RZ, R119 ;  /* 0x000000ffff007224 */ /* 0x002fc600078e0077 */
[----:B------:R-:W2:Y:S04]  /*3c200*/  LDL.LU.64 R118, [R1+0x6b0] ;  /* 0x0006b00001767983 */ /* 0x000ea80000300a00 */
[----:B------:R1:W-:Y:S04]  /*3c210*/  STL [R1+0x4a8], R0 ;  /* 0x0004a80001007387 */ /* 0x0003e80000100800 */
[----:B----4-:R4:W-:Y:S01]  /*3c220*/  STL [R1+0x4b4], R122 ;  /* 0x0004b47a01007387 */ /* 0x0109e20000100800 */
[----:B-1----:R-:W-:-:S03]  /*3c230*/  IMAD.MOV.U32 R0, RZ, RZ, R123 ;  /* 0x000000ffff007224 */ /* 0x002fc600078e007b */
[----:B----4-:R-:W4:Y:S04]  /*3c240*/  LDL.LU.64 R122, [R1+0x6b8] ;  /* 0x0006b800017a7983 */ /* 0x010f280000300a00 */
[----:B------:R1:W-:Y:S04]  /*3c250*/  STL [R1+0x4b0], R0 ;  /* 0x0004b00001007387 */ /* 0x0003e80000100800 */
[----:B------:R-:W-:Y:S01]  /*3c260*/  STL [R1+0x4bc], R120 ;  /* 0x0004bc7801007387 */ /* 0x000fe20000100800 */
[----:B-1----:R-:W-:-:S05]  /*3c270*/  IMAD.MOV.U32 R0, RZ, RZ, R121 ;  /* 0x000000ffff007224 */ /* 0x002fca00078e0079 */
[----:B------:R1:W-:Y:S04]  /*3c280*/  STL [R1+0x4b8], R0 ;  /* 0x0004b80001007387 */ /* 0x0003e80000100800 */
[----:B------:R1:W-:Y:S02]  /*3c290*/  STL [R1+0x4c4], R130 ;  /* 0x0004c48201007387 */ /* 0x0003e40000100800 */
[----:B-1----:R-:W-:Y:S02]  /*3c2a0*/  IMAD.MOV.U32 R0, RZ, RZ, R131 ;  /* 0x000000ffff007224 */ /* 0x002fe400078e0083 */
[----:B------:R-:W4:Y:S04]  /*3c2b0*/  LDL.LU.64 R130, [R1+0x6c8] ;  /* 0x0006c80001827983 */ /* 0x000f280000300a00 */
[----:B------:R1:W-:Y:S04]  /*3c2c0*/  STL [R1+0x4c0], R0 ;  /* 0x0004c00001007387 */ /* 0x0003e80000100800 */
[----:B------:R3:W-:Y:S01]  /*3c2d0*/  STL [R1+0x4cc], R124 ;  /* 0x0004cc7c01007387 */ /* 0x0007e20000100800 */
[----:B-1----:R-:W-:-:S03]  /*3c2e0*/  IMAD.MOV.U32 R0, RZ, RZ, R125 ;  /* 0x000000ffff007224 */ /* 0x002fc600078e007d */
[----:B---3--:R-:W-:Y:S04]  /*3c2f0*/  STL [R1+0x4d4], R116 ;  /* 0x0004d47401007387 */ /* 0x008fe80000100800 */
[----:B------:R1:W-:Y:S04]  /*3c300*/  STL [R1+0x4c8], R0 ;  /* 0x0004c80001007387 */ /* 0x0003e80000100800 */
[----:B------:R-:W3:Y:S04]  /*3c310*/  LDL.LU.64 R120, [R1+0x6d0] ;  /* 0x0006d00001787983 */ /* 0x000ee80000300a00 */
[----:B------:R-:W3:Y:S01]  /*3c320*/  LDL.LU.64 R124, [R1+0x6d8] ;  /* 0x0006d800017c7983 */ /* 0x000ee20000300a00 */
[----:B-1----:R-:W-:-:S05]  /*3c330*/  IMAD.MOV.U32 R0, RZ, RZ, R117 ;  /* 0x000000ffff007224 */ /* 0x002fca00078e0075 */
[----:B------:R1:W-:Y:S02]  /*3c340*/  STL [R1+0x4d0], R0 ;  /* 0x0004d00001007387 */ /* 0x0003e40000100800 */
[----:B-1----:R-:W-:Y:S02]  /*3c350*/  IMAD.MOV.U32 R0, RZ, RZ, R127 ;  /* 0x000000ffff007224 */ /* 0x002fe400078e007f */
[----:B------:R-:W-:Y:S04]  /*3c360*/  STL [R1+0x4dc], R126 ;  /* 0x0004dc7e01007387 */ /* 0x000fe80000100800 */
[----:B------:R-:W-:Y:S04]  /*3c370*/  STL [R1+0x4e4], R144 ;  /* 0x0004e49001007387 */ /* 0x000fe80000100800 */
[----:B------:R1:W-:Y:S02]  /*3c380*/  STL [R1+0x4d8], R0 ;  /* 0x0004d80001007387 */ /* 0x0003e40000100800 */
[----:B-1----:R-:W-:-:S02]  /*3c390*/  IMAD.MOV.U32 R0, RZ, RZ, R145 ;  /* 0x000000ffff007224 */ /* 0x002fc400078e0091 */
[----:B------:R-:W3:Y:S04]  /*3c3a0*/  LDL.LU.64 R144, [R1+0x6e8] ;  /* 0x0006e80001907983 */ /* 0x000ee80000300a00 */
[----:B------:R1:W-:Y:S04]  /*3c3b0*/  STL [R1+0x4e0], R0 ;  /* 0x0004e00001007387 */ /* 0x0003e80000100800 */
[----:B--2---:R2:W-:Y:S04]  /*3c3c0*/  STL [R1+0x4ec], R146 ;  /* 0x0004ec9201007387 */ /* 0x0045e80000100800 */
[----:B------:R-:W3:Y:S01]  /*3c3d0*/  LDL.LU.64 R126, [R1+0x6f0] ;  /* 0x0006f000017e7983 */ /* 0x000ee20000300a00 */
[----:B-1----:R-:W-:-:S05]  /*3c3e0*/  MOV R0, R147 ;  /* 0x0000009300007202 */ /* 0x002fca0000000f00 */
[----:B------:R1:W-:Y:S01]  /*3c3f0*/  STL [R1+0x4e8], R0 ;  /* 0x0004e80001007387 */ /* 0x0003e20000100800 */
[----:B--2---:R-:W-:-:S03]  /*3c400*/  IMAD.MOV.U32 R146, RZ, RZ, R148 ;  /* 0x000000ffff927224 */ /* 0x004fc600078e0094 */
[----:B------:R-:W-:Y:S01]  /*3c410*/  STL [R1+0x4f4], R118 ;  /* 0x0004f47601007387 */ /* 0x000fe20000100800 */
[----:B------:R-:W-:-:S03]  /*3c420*/  IMAD.MOV.U32 R147, RZ, RZ, R149 ;  /* 0x000000ffff937224 */ /* 0x000fc600078e0095 */
[----:B------:R-:W2:Y:S01]  /*3c430*/  LDL.LU.64 R148, [R1+0x6f8] ;  /* 0x0006f80001947983 */ /* 0x000ea20000300a00 */
[----:B-1----:R-:W-:-:S05]  /*3c440*/  IMAD.MOV.U32 R0, RZ, RZ, R119 ;  /* 0x000000ffff007224 */ /* 0x002fca00078e0077 */
[----:B------:R1:W-:Y:S04]  /*3c450*/  STL [R1+0x4f0], R0 ;  /* 0x0004f00001007387 */ /* 0x0003e80000100800 */
[----:B----4-:R4:W-:Y:S01]  /*3c460*/  STL [R1+0x4fc], R122 ;  /* 0x0004fc7a01007387 */ /* 0x0109e20000100800 */
[----:B-1----:R-:W-:-:S03]  /*3c470*/  IMAD.MOV.U32 R0, RZ, RZ, R123 ;  /* 0x000000ffff007224 */ /* 0x002fc600078e007b */
[----:B------:R-:W-:Y:S04]  /*3c480*/  STL [R1+0x504], R128 ;  /* 0x0005048001007387 */ /* 0x000fe80000100800 */
[----:B------:R1:W-:Y:S04]  /*3c490*/  STL [R1+0x4f8], R0 ;  /* 0x0004f80001007387 */ /* 0x0003e80000100800 */
[----:B----4-:R-:W4:Y:S01]  /*3c4a0*/  LDL.LU.64 R122, [R1+0x708] ;  /* 0x00070800017a7983 */ /* 0x010f220000300a00 */
[----:B-1----:R-:W-:-:S03]  /*3c4b0*/  IMAD.MOV.U32 R0, RZ, RZ, R129 ;  /* 0x000000ffff007224 */ /* 0x002fc600078e0081 */
[----:B------:R-:W4:Y:S04]  /*3c4c0*/  LDL.LU.64 R128, [R1+0x710] ;  /* 0x0007100001807983 */ /* 0x000f280000300a00 */
[----:B------:R1:W-:Y:S04]  /*3c4d0*/  STL [R1+0x500], R0 ;  /* 0x0005000001007387 */ /* 0x0003e80000100800 */
[----:B------:R1:W-:Y:S02]  /*3c4e0*/  STL [R1+0x50c], R130 ;  /* 0x00050c8201007387 */ /* 0x0003e40000100800 */
[----:B-1----:R-:W-:-:S02]  /*3c4f0*/  IMAD.MOV.U32 R0, RZ, RZ, R131 ;  /* 0x000000ffff007224 */ /* 0x002fc400078e0083 */
[----:B------:R-:W4:Y:S04]  /*3c500*/  LDL.LU.64 R130, [R1+0x718] ;  /* 0x0007180001827983 */ /* 0x000f280000300a00 */
[----:B------:R3:W-:Y:S02]  /*3c510*/  STL [R1+0x508], R0 ;  /* 0x0005080001007387 */ /* 0x0007e40000100800 */
[----:B---3--:R-:W-:Y:S02]  /*3c520*/  IMAD.MOV.U32 R0, RZ, RZ, R121 ;  /* 0x000000ffff007224 */ /* 0x008fe400078e0079 */
[----:B------:R-:W-:Y:S04]  /*3c530*/  STL [R1+0x514], R120 ;  /* 0x0005147801007387 */ /* 0x000fe80000100800 */
[----:B------:R1:W-:Y:S04]  /*3c540*/  STL [R1+0x510], R0 ;  /* 0x0005100001007387 */ /* 0x0003e80000100800 */
[----:B------:R3:W-:Y:S01]  /*3c550*/  STL [R1+0x51c], R124 ;  /* 0x00051c7c01007387 */ /* 0x0007e20000100800 */
[----:B-1----:R-:W-:-:S03]  /*3c560*/  IMAD.MOV.U32 R0, RZ, RZ, R125 ;  /* 0x000000ffff007224 */ /* 0x002fc600078e007d */
[----:B------:R1:W-:Y:S04]  /*3c570*/  STL [R1+0x524], R140 ;  /* 0x0005248c01007387 */ /* 0x0003e80000100800 */
[----:B------:R1:W-:Y:S04]  /*3c580*/  STL [R1+0x518], R0 ;  /* 0x0005180001007387 */ /* 0x0003e80000100800 */
[----:B---3--:R-:W3:Y:S01]  /*3c590*/  LDL.LU.64 R124, [R1+0x728] ;  /* 0x00072800017c7983 */ /* 0x008ee20000300a00 */
[----:B-1----:R-:W-:Y:S02]  /*3c5a0*/  IMAD.MOV.U32 R140, RZ, RZ, R142 ;  /* 0x000000ffff8c7224 */ /* 0x002fe400078e008e */
[----:B------:R-:W-:-:S02]  /*3c5b0*/  IMAD.MOV.U32 R0, RZ, RZ, R141 ;  /* 0x000000ffff007224 */ /* 0x000fc400078e008d */
[----:B------:R-:W-:Y:S02]  /*3c5c0*/  IMAD.MOV.U32 R141, RZ, RZ, R143 ;  /* 0x000000ffff8d7224 */ /* 0x000fe400078e008f */
[----:B------:R-:W3:Y:S04]  /*3c5d0*/  LDL.LU.64 R142, [R1+0x730] ;  /* 0x00073000018e7983 */ /* 0x000ee80000300a00 */
[----:B------:R1:W-:Y:S04]  /*3c5e0*/  STL [R1+0x520], R0 ;  /* 0x0005200001007387 */ /* 0x0003e80000100800 */
[----:B------:R1:W-:Y:S02]  /*3c5f0*/  STL [R1+0x52c], R144 ;  /* 0x00052c9001007387 */ /* 0x0003e40000100800 */
[----:B-1----:R-:W-:-:S02]  /*3c600*/  IMAD.MOV.U32 R0, RZ, RZ, R145 ;  /* 0x000000ffff007224 */ /* 0x002fc400078e0091 */
[----:B------:R-:W3:Y:S04]  /*3c610*/  LDL.LU.64 R144, [R1+0x738] ;  /* 0x0007380001907983 */ /* 0x000ee80000300a00 */
[----:B------:R1:W-:Y:S04]  /*3c620*/  STL [R1+0x528], R0 ;  /* 0x0005280001007387 */ /* 0x0003e80000100800 */
[----:B------:R2:W-:Y:S01]  /*3c630*/  STL [R1+0x534], R126 ;  /* 0x0005347e01007387 */ /* 0x0005e20000100800 */
[----:B-1----:R-:W-:-:S05]  /*3c640*/  IMAD.MOV.U32 R0, RZ, RZ, R127 ;  /* 0x000000ffff007224 */ /* 0x002fca00078e007f */
[----:B------:R1:W-:Y:S04]  /*3c650*/  STL [R1+0x530], R0 ;  /* 0x0005300001007387 */ /* 0x0003e80000100800 */
[----:B--2---:R2:W-:Y:S04]  /*3c660*/  STL [R1+0x53c], R148 ;  /* 0x00053c9401007387 */ /* 0x0045e80000100800 */
[----:B------:R-:W3:Y:S01]  /*3c670*/  LDL.LU.64 R126, [R1+0x748] ;  /* 0x00074800017e7983 */ /* 0x000ee20000300a00 */
[----:B-1----:R-:W-:-:S05]  /*3c680*/  IMAD.MOV.U32 R0, RZ, RZ, R149 ;  /* 0x000000ffff007224 */ /* 0x002fca00078e0095 */
[----:B------:R1:W-:Y:S04]  /*3c690*/  STL [R1+0x538], R0 ;  /* 0x0005380001007387 */ /* 0x0003e80000100800 */
[----:B------:R4:W-:Y:S04]  /*3c6a0*/  STL [R1+0x544], R134 ;  /* 0x0005448601007387 */ /* 0x0009e80000100800 */
[----:B--2---:R-:W2:Y:S01]  /*3c6b0*/  LDL.LU.64 R148, [R1+0x750] ;  /* 0x0007500001947983 */ /* 0x004ea20000300a00 */
[----:B-1----:R-:W-:-:S03]  /*3c6c0*/  IMAD.MOV.U32 R0, RZ, RZ, R135 ;  /* 0x000000ffff007224 */ /* 0x002fc600078e0087 */
[----:B----4-:R-:W-:Y:S04]  /*3c6d0*/  STL [R1+0x54c], R122 ;  /* 0x00054c7a01007387 */ /* 0x010fe80000100800 */
[----:B------:R1:W-:Y:S04]  /*3c6e0*/  STL [R1+0x540], R0 ;  /* 0x0005400001007387 */ /* 0x0003e80000100800 */
[----:B------:R-:W4:Y:S01]  /*3c6f0*/  LDL.LU.64 R134, [R1+0x758] ;  /* 0x0007580001867983 */ /* 0x000f220000300a00 */
[----:B-1----:R-:W-:-:S03]  /*3c700*/  IMAD.MOV.U32 R0, RZ, RZ, R123 ;  /* 0x000000ffff007224 */ /* 0x002fc600078e007b */
[----:B------:R-:W-:Y:S04]  /*3c710*/  STL [R1+0x554], R128 ;  /* 0x0005548001007387 */ /* 0x000fe80000100800 */
[----:B------:R1:W-:Y:S02]  /*3c720*/  STL [R1+0x548], R0 ;  /* 0x0005480001007387 */ /* 0x0003e40000100800 */
[----:B-1----:R-:W-:Y:S02]  /*3c730*/  IMAD.MOV.U32 R0, RZ, RZ, R129 ;  /* 0x000000ffff007224 */ /* 0x002fe400078e0081 */
[----:B------:R-:W-:Y:S04]  /*3c740*/  STL [R1+0x55c], R130 ;  /* 0x00055c8201007387 */ /* 0x000fe80000100800 */
[----:B------:R1:W-:Y:S04]  /*3c750*/  STL [R1+0x550], R0 ;  /* 0x0005500001007387 */ /* 0x0003e80000100800 */
[----:B------:R-:W4:Y:S01]  /*3c760*/  LDL.LU.64 R128, [R1+0x768] ;  /* 0x0007680001807983 */ /* 0x000f220000300a00 */
[----:B-1----:R-:W-:-:S03]  /*3c770*/  IMAD.MOV.U32 R0, RZ, RZ, R131 ;  /* 0x000000ffff007224 */ /* 0x002fc600078e0083 */
[----:B------:R-:W4:Y:S04]  /*3c780*/  LDL.LU.64 R130, [R1+0x770] ;  /* 0x0007700001827983 */ /* 0x000f280000300a00 */
[----:B------:R1:W-:Y:S04]  /*3c790*/  STL [R1+0x558], R0 ;  /* 0x0005580001007387 */ /* 0x0003e80000100800 */
[----:B------:R1:W-:Y:S02]  /*3c7a0*/  STL [R1+0x564], R132 ;  /* 0x0005648401007387 */ /* 0x0003e40000100800 */
[----:B-1----:R-:W-:-:S02]  /*3c7b0*/  IMAD.MOV.U32 R0, RZ, RZ, R133 ;  /* 0x000000ffff007224 */ /* 0x002fc400078e0085 */
[----:B------:R-:W4:Y:S04]  /*3c7c0*/  LDL.LU.64 R132, [R1+0x778] ;  /* 0x0007780001847983 */ /* 0x000f280000300a00 */
[----:B------:R1:W-:Y:S04]  /*3c7d0*/  STL [R1+0x560], R0 ;  /* 0x0005600001007387 */ /* 0x0003e80000100800 */
[----:B---3--:R-:W-:Y:S01]  /*3c7e0*/  STL [R1+0x56c], R124 ;  /* 0x00056c7c01007387 */ /* 0x008fe20000100800 */
[----:B-1----:R-:W-:-:S05]  /*3c7f0*/  IMAD.MOV.U32 R0, RZ, RZ, R125 ;  /* 0x000000ffff007224 */ /* 0x002fca00078e007d */
[----:B------:R1:W-:Y:S04]  /*3c800*/  STL [R1+0x568], R0 ;  /* 0x0005680001007387 */ /* 0x0003e80000100800 */
[----:B------:R3:W-:Y:S01]  /*3c810*/  STL [R1+0x574], R142 ;  /* 0x0005748e01007387 */ /* 0x0007e20000100800 */
[----:B-1----:R-:W-:-:S03]  /*3c820*/  IMAD.MOV.U32 R0, RZ, RZ, R143 ;  /* 0x000000ffff007224 */ /* 0x002fc600078e008f */
[----:B---3--:R-:W3:Y:S04]  /*3c830*/  LDL.LU.64 R142, [R1+0x788] ;  /* 0x00078800018e7983 */ /* 0x008ee80000300a00 */
[----:B------:R1:W-:Y:S04]  /*3c840*/  STL [R1+0x570], R0 ;  /* 0x0005700001007387 */ /* 0x0003e80000100800 */
[----:B------:R1:W-:Y:S02]  /*3c850*/  STL [R1+0x57c], R144 ;  /* 0x00057c9001007387 */ /* 0x0003e40000100800 */
[----:B-1----:R-:W-:-:S02]  /*3c860*/  IMAD.MOV.U32 R0, RZ, RZ, R145 ;  /* 0x000000ffff007224 */ /* 0x002fc400078e0091 */
[----:B------:R-:W3:Y:S04]  /*3c870*/  LDL.LU.64 R144, [R1+0x790] ;  /* 0x0007900001907983 */ /* 0x000ee80000300a00 */
[----:B------:R1:W-:Y:S04]  /*3c880*/  STL [R1+0x578], R0 ;  /* 0x0005780001007387 */ /* 0x0003e80000100800 */
[----:B------:R1:W-:Y:S02]  /*3c890*/  STL [R1+0x584], R146 ;  /* 0x0005849201007387 */ /* 0x0003e40000100800 */
[----:B-1----:R-:W-:-:S02]  /*3c8a0*/  IMAD.MOV.U32 R0, RZ, RZ, R147 ;  /* 0x000000ffff007224 */ /* 0x002fc400078e0093 */
[----:B------:R-:W3:Y:S04]  /*3c8b0*/  LDL.LU.64 R146, [R1+0x798] ;  /* 0x0007980001927983 */ /* 0x000ee80000300a00 */
[----:B------:R1:W-:Y:S04]  /*3c8c0*/  STL [R1+0x580], R0 ;  /* 0x0005800001007387 */ /* 0x0003e80000100800 */
[----:B------:R-:W-:Y:S01]  /*3c8d0*/  STL [R1+0x58c], R126 ;  /* 0x00058c7e01007387 */ /* 0x000fe20000100800 */
[----:B-1----:R-:W-:-:S05]  /*3c8e0*/  MOV R0, R127 ;  /* 0x0000007f00007202 */ /* 0x002fca0000000f00 */
        /* <DEDUP_REMOVED lines=20> */
[----:B------:R1:W-:Y:S02]  /*3ca30*/  STL [R1+0x5bc], R132 ;  /* 0x0005bc8401007387 */ /* 0x0003e40000100800 */
[----:B-1----:R-:W-:-:S02]  /*3ca40*/  IMAD.MOV.U32 R0, RZ, RZ, R133 ;  /* 0x000000ffff007224 */ /* 0x002fc400078e0085 */
[----:B------:R-:W4:Y:S04]  /*3ca50*/  LDL.LU.64 R132, [R1+0x7d0] ;  /* 0x0007d00001847983 */ /* 0x000f280000300a00 */
[----:B------:R1:W-:Y:S04]  /*3ca60*/  STL [R1+0x5b8], R0 ;  /* 0x0005b80001007387 */ /* 0x0003e80000100800 */
[----:B------:R1:W-:Y:S02]  /*3ca70*/  STL [R1+0x5c4], R140 ;  /* 0x0005c48c01007387 */ /* 0x0003e40000100800 */
[----:B-1----:R-:W-:-:S02]  /*3ca80*/  IMAD.MOV.U32 R0, RZ, RZ, R141 ;  /* 0x000000ffff007224 */ /* 0x002fc400078e008d */
[----:B------:R-:W4:Y:S04]  /*3ca90*/  LDL.LU.64 R140, [R1+0x7d8] ;  /* 0x0007d800018c7983 */ /* 0x000f280000300a00 */
[----:B------:R1:W-:Y:S04]  /*3caa0*/  STL [R1+0x5c0], R0 ;  /* 0x0005c00001007387 */ /* 0x0003e80000100800 */
[----:B---3--:R3:W-:Y:S01]  /*3cab0*/  STL [R1+0x5cc], R142 ;  /* 0x0005cc8e01007387 */ /* 0x0087e20000100800 */
        /* <DEDUP_REMOVED lines=64> */
[----:B-1----:R-:W-:-:S03]  /*3cec0*/  MOV R0, R135 ;  /* 0x0000008700007202 */ /* 0x002fc60000000f00 */
        /* <DEDUP_REMOVED lines=95> */
[----:B-1----:R-:W-:-:S02]  /*3d4c0*/  MOV R0, R139 ;  /* 0x0000008b00007202 */ /* 0x002fc40000000f00 */
[----:B------:R-:W4:Y:S04]  /*3d4d0*/  LDL.LU.64 R138, [R1+0x920] ;  /* 0x00092000018a7983 */ /* 0x000f280000300a00 */
[----:B------:R1:W-:Y:S04]  /*3d4e0*/  STL [R1+0x708], R0 ;  /* 0x0007080001007387 */ /* 0x0003e80000100800 */
[----:B------:R-:W-:Y:S04]  /*3d4f0*/  STL [R1+0x714], R130 ;  /* 0x0007148201007387 */ /* 0x000fe80000100800 */
[----:B------:R-:W4:Y:S01]  /*3d500*/  LDL.64 R128, [R1+0x930] ;  /* 0x0009300001807983 */ /* 0x000f220000100a00 */
[----:B-1----:R-:W-:-:S05]  /*3d510*/  IMAD.MOV.U32 R0, RZ, RZ, R131 ;  /* 0x000000ffff007224 */ /* 0x002fca00078e0083 */
[----:B------:R1:W-:Y:S04]  /*3d520*/  STL [R1+0x710], R0 ;  /* 0x0007100001007387 */ /* 0x0003e80000100800 */
[----:B------:R-:W-:Y:S01]  /*3d530*/  STL [R1+0x71c], R132 ;  /* 0x00071c8401007387 */ /* 0x000fe20000100800 */
[----:B-1----:R-:W-:-:S03]  /*3d540*/  IMAD.MOV.U32 R0, RZ, RZ, R133 ;  /* 0x000000ffff007224 */ /* 0x002fc600078e0085 */
        /* <DEDUP_REMOVED lines=14> */
[----:B------:R-:W-:Y:S04]  /*3d630*/  STL [R1+0x73c], R146 ;  /* 0x00073c9201007387 */ /* 0x000fe80000100800 */
[----:B------:R-:W3:Y:S01]  /*3d640*/  LDL.LU.64 R132, [R1+0x958] ;  /* 0x0009580001847983 */ /* 0x000ee20000300a00 */
[----:B-1----:R-:W-:-:S05]  /*3d650*/  IMAD.MOV.U32 R0, RZ, RZ, R147 ;  /* 0x000000ffff007224 */ /* 0x002fca00078e0093 */
[----:B------:R1:W-:Y:S02]  /*3d660*/  STL [R1+0x738], R0 ;  /* 0x0007380001007387 */ /* 0x0003e40000100800 */
[----:B-1----:R-:W-:Y:S02]  /*3d670*/  IMAD.MOV.U32 R0, RZ, RZ, R151 ;  /* 0x000000ffff007224 */ /* 0x002fe400078e0097 */
[----:B------:R1:W-:Y:S04]  /*3d680*/  STL [R1+0x744], R150 ;  /* 0x0007449601007387 */ /* 0x0003e80000100800 */
[----:B-1----:R-:W3:Y:S04]  /*3d690*/  LDL.LU.64 R150, [R1+0x960] ;  /* 0x0009600001967983 */ /* 0x002ee80000300a00 */
[----:B------:R1:W-:Y:S04]  /*3d6a0*/  STL [R1+0x740], R0 ;  /* 0x0007400001007387 */ /* 0x0003e80000100800 */
[----:B--2---:R2:W-:Y:S04]  /*3d6b0*/  STL [R1+0x74c], R148 ;  /* 0x00074c9401007387 */ /* 0x0045e80000100800 */
[----:B------:R-:W3:Y:S01]  /*3d6c0*/  LDL.LU.64 R146, [R1+0x968] ;  /* 0x0009680001927983 */ /* 0x000ee20000300a00 */
[----:B-1----:R-:W-:-:S05]  /*3d6d0*/  IMAD.MOV.U32 R0, RZ, RZ, R149 ;  /* 0x000000ffff007224 */ /* 0x002fca00078e0095 */
[----:B------:R1:W-:Y:S04]  /*3d6e0*/  STL [R1+0x748], R0 ;  /* 0x0007480001007387 */ /* 0x0003e80000100800 */
[----:B----4-:R4:W-:Y:S04]  /*3d6f0*/  STL [R1+0x754], R134 ;  /* 0x0007548601007387 */ /* 0x0109e80000100800 */
[----:B--2---:R-:W2:Y:S01]  /*3d700*/  LDL.LU.64 R148, [R1+0x970] ;  /* 0x0009700001947983 */ /* 0x004ea20000300a00 */
[----:B-1----:R-:W-:-:S03]  /*3d710*/  IMAD.MOV.U32 R0, RZ, RZ, R135 ;  /* 0x000000ffff007224 */ /* 0x002fc600078e0087 */
[----:B------:R-:W-:Y:S04]  /*3d720*/  STL [R1+0x75c], R136 ;  /* 0x00075c8801007387 */ /* 0x000fe80000100800 */
[----:B------:R1:W-:Y:S04]  /*3d730*/  STL [R1+0x750], R0 ;  /* 0x0007500001007387 */ /* 0x0003e80000100800 */
[----:B----4-:R-:W4:Y:S01]  /*3d740*/  LDL.LU.64 R134, [R1+0x978] ;  /* 0x0009780001867983 */ /* 0x010f220000300a00 */
[----:B-1----:R-:W-:-:S03]  /*3d750*/  IMAD.MOV.U32 R0, RZ, RZ, R137 ;  /* 0x000000ffff007224 */ /* 0x002fc600078e0089 */
[----:B------:R-:W-:Y:S04]  /*3d760*/  STL [R1+0x764], R138 ;  /* 0x0007648a01007387 */ /* 0x000fe80000100800 */
[----:B------:R1:W-:Y:S04]  /*3d770*/  STL [R1+0x758], R0 ;  /* 0x0007580001007387 */ /* 0x0003e80000100800 */
[----:B------:R-:W4:Y:S01]  /*3d780*/  LDL.LU.64 R136, [R1+0x980] ;  /* 0x0009800001887983 */ /* 0x000f220000300a00 */
[----:B-1----:R-:W-:-:S03]  /*3d790*/  IMAD.MOV.U32 R0, RZ, RZ, R139 ;  /* 0x000000ffff007224 */ /* 0x002fc600078e008b */
[----:B------:R-:W-:Y:S04]  /*3d7a0*/  STL [R1+0x76c], R128 ;  /* 0x00076c8001007387 */ /* 0x000fe80000100800 */
[----:B------:R1:W-:Y:S04]  /*3d7b0*/  STL [R1+0x760], R0 ;  /* 0x0007600001007387 */ /* 0x0003e80000100800 */
[----:B------:R-:W4:Y:S01]  /*3d7c0*/  LDL.LU.64 R138, [R1+0x988] ;  /* 0x00098800018a7983 */ /* 0x000f220000300a00 */
[----:B-1----:R-:W-:-:S03]  /*3d7d0*/  IMAD.MOV.U32 R0, RZ, RZ, R129 ;  /* 0x000000ffff007224 */ /* 0x002fc600078e0081 */
[----:B------:R-:W-:Y:S04]  /*3d7e0*/  STL [R1+0x774], R130 ;  /* 0x0007748201007387 */ /* 0x000fe80000100800 */
        /* <DEDUP_REMOVED lines=11> */
[----:B------:R1:W-:Y:S02]  /*3d8a0*/  STL [R1+0x780], R0 ;  /* 0x0007800001007387 */ /* 0x0003e40000100800 */
[----:B-1----:R-:W-:Y:S02]  /*3d8b0*/  IMAD.MOV.U32 R0, RZ, RZ, R145 ;  /* 0x000000ffff007224 */ /* 0x002fe400078e0091 */
[----:B------:R1:W-:Y:S04]  /*3d8c0*/  STL [R1+0x78c], R144 ;  /* 0x00078c9001007387 */ /* 0x0003e80000100800 */
[----:B-1----:R-:W3:Y:S04]  /*3d8d0*/  LDL.LU.64 R144, [R1+0x9a8] ;  /* 0x0009a80001907983 */ /* 0x002ee80000300a00 */
        /* <DEDUP_REMOVED lines=9> */
[----:B------:R2:W-:Y:S01]  /*3d970*/  STL [R1+0x7a4], R146 ;  /* 0x0007a49201007387 */ /* 0x0005e20000100800 */
[----:B-1----:R-:W-:-:S03]  /*3d980*/  IMAD.MOV.U32 R0, RZ, RZ, R147 ;  /* 0x000000ffff007224 */ /* 0x002fc600078e0093 */
[----:B--2---:R-:W-:Y:S04]  /*3d990*/  STL [R1+0x7ac], R148 ;  /* 0x0007ac9401007387 */ /* 0x004fe80000100800 */
[----:B------:R1:W-:Y:S04]  /*3d9a0*/  STL [R1+0x7a0], R0 ;  /* 0x0007a00001007387 */ /* 0x0003e80000100800 */
[----:B------:R-:W2:Y:S01]  /*3d9b0*/  LDL.LU.64 R146, [R1+0x9c0] ;  /* 0x0009c00001927983 */ /* 0x000ea20000300a00 */
[----:B-1----:R-:W-:-:S03]  /*3d9c0*/  IMAD.MOV.U32 R0, RZ, RZ, R149 ;  /* 0x000000ffff007224 */ /* 0x002fc600078e0095 */
[----:B----4-:R-:W-:Y:S04]  /*3d9d0*/  STL [R1+0x7b4], R134 ;  /* 0x0007b48601007387 */ /* 0x010fe80000100800 */
        /* <DEDUP_REMOVED lines=11> */
[----:B------:R-:W4:Y:S04]  /*3da90*/  LDL.LU.64 R138, [R1+0x9e0] ;  /* 0x0009e000018a7983 */ /* 0x000f280000300a00 */
[----:B------:R1:W-:Y:S04]  /*3daa0*/  STL [R1+0x7c0], R0 ;  /* 0x0007c00001007387 */ /* 0x0003e80000100800 */
[----:B------:R-:W-:Y:S04]  /*3dab0*/  STL [R1+0x7cc], R130 ;  /* 0x0007cc8201007387 */ /* 0x000fe80000100800 */
[----:B------:R-:W4:Y:S01]  /*3dac0*/  LDL.LU.64 R128, [R1+0x9e8] ;  /* 0x0009e80001807983 */ /* 0x000f220000300a00 */
[----:B-1----:R-:W-:-:S05]  /*3dad0*/  MOV R0, R131 ;  /* 0x0000008300007202 */ /* 0x002fca0000000f00 */
[----:B------:R1:W-:Y:S04]  /*3dae0*/  STL [R1+0x7c8], R0 ;  /* 0x0007c80001007387 */ /* 0x0003e80000100800 */
[----:B------:R1:W-:Y:S02]  /*3daf0*/  STL [R1+0x7d4], R140 ;  /* 0x0007d48c01007387 */ /* 0x0003e40000100800 */
[----:B-1----:R-:W-:Y:S02]  /*3db00*/  IMAD.MOV.U32 R0, RZ, RZ, R141 ;  /* 0x000000ffff007224 */ /* 0x002fe400078e008d */
        /* <DEDUP_REMOVED lines=9> */
[----:B------:R-:W-:Y:S04]  /*3dba0*/  STL [R1+0x7ec], R132 ;  /* 0x0007ec8401007387 */ /* 0x000fe80000100800 */
[----:B------:R1:W-:Y:S04]  /*3dbb0*/  STL [R1+0x7e0], R0 ;  /* 0x0007e00001007387 */ /* 0x0003e80000100800 */
[----:B------:R-:W3:Y:S01]  /*3dbc0*/  LDL.LU.64 R144, [R1+0xa08] ;  /* 0x000a080001907983 */ /* 0x000ee20000300a00 */
[----:B-1----:R-:W-:-:S03]  /*3dbd0*/  IMAD.MOV.U32 R0, RZ, RZ, R133 ;  /* 0x000000ffff007224 */ /* 0x002fc600078e0085 */
[----:B------:R-:W-:Y:S04]  /*3dbe0*/  STL [R1+0x7f4], R150 ;  /* 0x0007f49601007387 */ /* 0x000fe80000100800 */
[----:B------:R1:W-:Y:S04]  /*3dbf0*/  STL [R1+0x7e8], R0 ;  /* 0x0007e80001007387 */ /* 0x0003e80000100800 */
[----:B------:R-:W3:Y:S01]  /*3dc00*/  LDL.LU.64 R132, [R1+0xa10] ;  /* 0x000a100001847983 */ /* 0x000ee20000300a00 */
[----:B-1----:R-:W-:-:S03]  /*3dc10*/  IMAD.MOV.U32 R0, RZ, RZ, R151 ;  /* 0x000000ffff007224 */ /* 0x002fc600078e0097 */
        /* <DEDUP_REMOVED lines=29> */
[----:B---3--:R3:W-:Y:S01]  /*3ddf0*/  STL [R1+0x834], R142 ;  /* 0x0008348e01007387 */ /* 0x0087e20000100800 */
[----:B-1----:R-:W-:-:S03]  /*3de00*/  IMAD.MOV.U32 R0, RZ, RZ, R143 ;  /* 0x000000ffff007224 */ /* 0x002fc600078e008f */
[----:B------:R-:W-:Y:S04]  /*3de10*/  STL [R1+0x83c], R130 ;  /* 0x00083c8201007387 */ /* 0x000fe80000100800 */
[----:B------:R1:W-:Y:S04]  /*3de20*/  STL [R1+0x830], R0 ;  /* 0x0008300001007387 */ /* 0x0003e80000100800 */
[----:B---3--:R-:W3:Y:S01]  /*3de30*/  LDL.LU.64 R142, [R1+0xa50] ;  /* 0x000a5000018e7983 */ /* 0x008ee20000300a00 */
[----:B-1----:R-:W-:-:S03]  /*3de40*/  IMAD.MOV.U32 R0, RZ, RZ, R131 ;  /* 0x000000ffff007224 */ /* 0x002fc600078e0083 */
[----:B------:R-:W-:Y:S04]  /*3de50*/  STL [R1+0x844], R144 ;  /* 0x0008449001007387 */ /* 0x000fe80000100800 */
[----:B------:R1:W-:Y:S02]  /*3de60*/  STL [R1+0x838], R0 ;  /* 0x0008380001007387 */ /* 0x0003e40000100800 */
[----:B-1----:R-:W-:Y:S02]  /*3de70*/  IMAD.MOV.U32 R0, RZ, RZ, R145 ;  /* 0x000000ffff007224 */ /* 0x002fe400078e0091 */
[----:B------:R-:W3:Y:S04]  /*3de80*/  LDL.LU.64 R144, [R1+0xa58] ;  /* 0x000a580001907983 */ /* 0x000ee80000300a00 */
[----:B------:R1:W-:Y:S04]  /*3de90*/  STL [R1+0x840], R0 ;  /* 0x0008400001007387 */ /* 0x0003e80000100800 */
[----:B------:R-:W-:Y:S01]  /*3dea0*/  STL [R1+0x84c], R132 ;  /* 0x00084c8401007387 */ /* 0x000fe20000100800 */
[----:B-1----:R-:W-:-:S03]  /*3deb0*/  IMAD.MOV.U32 R0, RZ, RZ, R133 ;  /* 0x000000ffff007224 */ /* 0x002fc600078e0085 */
[----:B------:R-:W-:Y:S04]  /*3dec0*/  STL [R1+0x854], R150 ;  /* 0x0008549601007387 */ /* 0x000fe80000100800 */
[----:B------:R1:W-:Y:S04]  /*3ded0*/  STL [R1+0x848], R0 ;  /* 0x0008480001007387 */ /* 0x0003e80000100800 */
[----:B------:R-:W3:Y:S01]  /*3dee0*/  LDL.LU.64 R122, [R1+0xa60] ;  /* 0x000a6000017a7983 */ /* 0x000ee20000300a00 */
        /* <DEDUP_REMOVED lines=11> */
[----:B------:R-:W4:Y:S04]  /*3dfa0*/  LDL.LU.64 R148, [R1+0xa78] ;  /* 0x000a780001947983 */ /* 0x000f280000300a00 */
[----:B------:R-:W4:Y:S01]  /*3dfb0*/  LDL.LU.64 R124, [R1+0xa80] ;  /* 0x000a8000017c7983 */ /* 0x000f220000300a00 */
[----:B-1----:R-:W-:-:S05]  /*3dfc0*/  IMAD.MOV.U32 R0, RZ, RZ, R135 ;  /* 0x000000ffff007224 */ /* 0x002fca00078e0087 */
[----:B------:R1:W-:Y:S04]  /*3dfd0*/  STL [R1+0x868], R0 ;  /* 0x0008680001007387 */ /* 0x0003e80000100800 */
[----:B------:R-:W-:Y:S04]  /*3dfe0*/  STL [R1+0x874], R136 ;  /* 0x0008748801007387 */ /* 0x000fe80000100800 */
[----:B------:R-:W4:Y:S01]  /*3dff0*/  LDL.LU.64 R126, [R1+0xa88] ;  /* 0x000a8800017e7983 */ /* 0x000f220000300a00 */
[----:B-1----:R-:W-:-:S05]  /*3e000*/  IMAD.MOV.U32 R0, RZ, RZ, R137 ;  /* 0x000000ffff007224 */ /* 0x002fca00078e0089 */
[----:B------:R1:W-:Y:S04]  /*3e010*/  STL [R1+0x870], R0 ;  /* 0x0008700001007387 */ /* 0x0003e80000100800 */
[----:B------:R-:W-:Y:S04]  /*3e020*/  STL [R1+0x87c], R138 ;  /* 0x00087c8a01007387 */ /* 0x000fe80000100800 */
[----:B------:R-:W4:Y:S01]  /*3e030*/  LDL.LU.64 R128, [R1+0xa90] ;  /* 0x000a900001807983 */ /* 0x000f220000300a00 */
[----:B-1----:R-:W-:-:S03]  /*3e040*/  IMAD.MOV.U32 R0, RZ, RZ, R139 ;  /* 0x000000ffff007224 */ /* 0x002fc600078e008b */
[----:B------:R-:W4:Y:S04]  /*3e050*/  LDL.LU.64 R130, [R1+0xa98] ;  /* 0x000a980001827983 */ /* 0x000f280000300a00 */
[----:B------:R1:W-:Y:S04]  /*3e060*/  STL [R1+0x878], R0 ;  /* 0x0008780001007387 */ /* 0x0003e80000100800 */
[----:B------:R-:W-:Y:S04]  /*3e070*/  STL [R1+0x884], R140 ;  /* 0x0008848c01007387 */ /* 0x000fe80000100800 */
[----:B------:R-:W4:Y:S01]  /*3e080*/  LDL.LU.64 R132, [R1+0xaa0] ;  /* 0x000aa00001847983 */ /* 0x000f220000300a00 */
[----:B-1----:R-:W-:-:S03]  /*3e090*/  IMAD.MOV.U32 R0, RZ, RZ, R141 ;  /* 0x000000ffff007224 */ /* 0x002fc600078e008d */
[----:B------:R-:W4:Y:S04]  /*3e0a0*/  LDL.LU.64 R134, [R1+0xaa8] ;  /* 0x000aa80001867983 */ /* 0x000f280000300a00 */
[----:B------:R1:W-:Y:S04]  /*3e0b0*/  STL [R1+0x880], R0 ;  /* 0x0008800001007387 */ /* 0x0003e80000100800 */
[----:B---3--:R-:W-:Y:S01]  /*3e0c0*/  STL [R1+0x88c], R142 ;  /* 0x00088c8e01007387 */ /* 0x008fe20000100800 */
[----:B-1----:R-:W-:-:S03]  /*3e0d0*/  MOV R0, R143 ;  /* 0x0000008f00007202 */ /* 0x002fc60000000f00 */
[----:B------:R-:W3:Y:S04]  /*3e0e0*/  LDL.LU.64 R136, [R1+0xab0] ;  /* 0x000ab00001887983 */ /* 0x000ee80000300a00 */
[----:B------:R-:W3:Y:S04]  /*3e0f0*/  LDL.LU.64 R138, [R1+0xab8] ;  /* 0x000ab800018a7983 */ /* 0x000ee80000300a00 */
[----:B------:R1:W-:Y:S02]  /*3e100*/  STL [R1+0x888], R0 ;  /* 0x0008880001007387 */ /* 0x0003e40000100800 */
[----:B-1----:R-:W-:-:S02]  /*3e110*/  IMAD.MOV.U32 R0, RZ, RZ, R145 ;  /* 0x000000ffff007224 */ /* 0x002fc400078e0091 */
[----:B------:R-:W-:Y:S04]  /*3e120*/  STL [R1+0x894], R144 ;  /* 0x0008949001007387 */ /* 0x000fe80000100800 */
[----:B------:R-:W3:Y:S04]  /*3e130*/  LDL.LU.64 R140, [R1+0xac0] ;  /* 0x000ac000018c7983 */ /* 0x000ee80000300a00 */
[----:B------:R-:W3:Y:S04]  /*3e140*/  LDL.LU.64 R142, [R1+0xac8] ;  /* 0x000ac800018e7983 */ /* 0x000ee80000300a00 */
[----:B------:R1:W-:Y:S02]  /*3e150*/  STL [R1+0x890], R0 ;  /* 0x0008900001007387 */ /* 0x0003e40000100800 */
[----:B-1----:R-:W-:-:S02]  /*3e160*/  IMAD.MOV.U32 R0, RZ, RZ, R123 ;  /* 0x000000ffff007224 */ /* 0x002fc400078e007b */
[----:B------:R-:W-:Y:S04]  /*3e170*/  STL [R1+0x89c], R122 ;  /* 0x00089c7a01007387 */ /* 0x000fe80000100800 */
[----:B------:R-:W3:Y:S04]  /*3e180*/  LDL.LU.64 R144, [R1+0xad0] ;  /* 0x000ad00001907983 */ /* 0x000ee80000300a00 */
[----:B--2---:R-:W-:Y:S04]  /*3e190*/  STL [R1+0x8a4], R150 ;  /* 0x0008a49601007387 */ /* 0x004fe80000100800 */
[----:B------:R1:W-:Y:S02]  /*3e1a0*/  STL [R1+0x898], R0 ;  /* 0x0008980001007387 */ /* 0x0003e40000100800 */
[----:B-1----:R-:W-:-:S02]  /*3e1b0*/  IMAD.MOV.U32 R0, RZ, RZ, R151 ;  /* 0x000000ffff007224 */ /* 0x002fc400078e0097 */
[----:B------:R-:W2:Y:S04]  /*3e1c0*/  LDL.LU.64 R150, [R1+0xad8] ;  /* 0x000ad80001967983 */ /* 0x000ea80000300a00 */
[----:B------:R1:W-:Y:S04]  /*3e1d0*/  STL [R1+0x8a0], R0 ;  /* 0x0008a00001007387 */ /* 0x0003e80000100800 */
[----:B----4-:R4:W-:Y:S01]  /*3e1e0*/  STL [R1+0x8ac], R146 ;  /* 0x0008ac9201007387 */ /* 0x0109e20000100800 */
[----:B-1----:R-:W-:-:S03]  /*3e1f0*/  IMAD.MOV.U32 R0, RZ, RZ, R147 ;  /* 0x000000ffff007224 */ /* 0x002fc600078e0093 */
[----:B----4-:R-:W4:Y:S04]  /*3e200*/  LDL.LU.64 R146, [R1+0xae8] ;  /* 0x000ae80001927983 */ /* 0x010f280000300a00 */
        /* <DEDUP_REMOVED lines=12> */
[----:B------:R-:W-:Y:S01]  /*3e2d0*/  STL [R1+0x8d4], R130 ;  /* 0x0008d48201007387 */ /* 0x000fe20000100800 */
[----:B-1----:R-:W-:-:S05]  /*3e2e0*/  IMAD.MOV.U32 R0, RZ, RZ, R129 ;  /* 0x000000ffff007224 */ /* 0x002fca00078e0081 */
        /* <DEDUP_REMOVED lines=8> */
[----:B------:R-:W-:Y:S02]  /*3e370*/  IMAD.MOV.U32 R16, RZ, RZ, R18 ;  /* 0x000000ffff107224 */ /* 0x000fe400078e0012 */
[----:B------:R-:W-:Y:S02]  /*3e380*/  IMAD.MOV.U32 R18, RZ, RZ, R20 ;  /* 0x000000ffff127224 */ /* 0x000fe400078e0014 */
[----:B------:R-:W-:Y:S01]  /*3e390*/  IMAD.MOV.U32 R20, RZ, RZ, R4 ;  /* 0x000000ffff147224 */ /* 0x000fe200078e0004 */
[----:B---3--:R-:W-:Y:S04]  /*3e3a0*/  STL [R1+0x8ec], R136 ;  /* 0x0008ec8801007387 */ /* 0x008fe80000100800 */
        /* <DEDUP_REMOVED lines=9> */
[----:B------:R1:W-:Y:S01]  /*3e440*/  STL [R1+0x8f8], R0 ;  /* 0x0008f80001007387 */ /* 0x0003e20000100800 */
[----:B------:R-:W-:-:S03]  /*3e450*/  IMAD.MOV.U32 R4, RZ, RZ, R145 ;  /* 0x000000ffff047224 */ /* 0x000fc600078e0091 */
[----:B------:R-:W-:Y:S01]  /*3e460*/  STL [R1+0x90c], R144 ;  /* 0x00090c9001007387 */ /* 0x000fe20000100800 */
[----:B-1----:R-:W-:-:S05]  /*3e470*/  IMAD.MOV.U32 R0, RZ, RZ, R143 ;  /* 0x000000ffff007224 */ /* 0x002fca00078e008f */
[----:B------:R1:W-:Y:S04]  /*3e480*/  STL [R1+0x900], R0 ;  /* 0x0009000001007387 */ /* 0x0003e80000100800 */
[----:B------:R2:W-:Y:S01]  /*3e490*/  STL [R1+0x908], R4 ;  /* 0x0009080401007387 */ /* 0x0005e20000100800 */
[----:B-1----:R-:W1:Y:S01]  /*3e4a0*/  LDC R0, c[0x0][0x230] ;  /* 0x00008c00ff007b82 */ /* 0x002e620000000800 */
[----:B--2---:R-:W-:Y:S02]  /*3e4b0*/  IMAD.MOV.U32 R4, RZ, RZ, R151 ;  /* 0x000000ffff047224 */ /* 0x004fe400078e0097 */
[----:B------:R-:W-:Y:S04]  /*3e4c0*/  STL [R1+0x914], R150 ;  /* 0x0009149601007387 */ /* 0x000fe80000100800 */
[----:B------:R4:W-:Y:S02]  /*3e4d0*/  STL [R1+0x910], R4 ;  /* 0x0009100401007387 */ /* 0x0009e40000100800 */
[----:B----4-:R-:W-:-:S02]  /*3e4e0*/  IMAD.MOV.U32 R4, RZ, RZ, R147 ;  /* 0x000000ffff047224 */ /* 0x010fc400078e0093 */
[----:B------:R-:W-:Y:S04]  /*3e4f0*/  STL [R1+0x91c], R146 ;  /* 0x00091c9201007387 */ /* 0x000fe80000100800 */
[----:B------:R2:W-:Y:S02]  /*3e500*/  STL [R1+0x918], R4 ;  /* 0x0009180401007387 */ /* 0x0005e40000100800 */
[----:B--2---:R-:W-:Y:S02]  /*3e510*/  IMAD.MOV.U32 R4, RZ, RZ, R149 ;  /* 0x000000ffff047224 */ /* 0x004fe400078e0095 */
[----:B------:R2:W-:Y:S04]  /*3e520*/  STL [R1+0x924], R148 ;  /* 0x0009249401007387 */ /* 0x0005e80000100800 */
[----:B------:R3:W-:Y:S04]  /*3e530*/  STL [R1+0x920], R4 ;  /* 0x0009200401007387 */ /* 0x0007e80000100800 */
        /* <DEDUP_REMOVED lines=125> */
[----:B------:R3:W-:Y:S01]  /*3ed10*/  STL [R1+0x1f4], RZ ;  /* 0x0001f4ff01007387 */ /* 0x0007e20000100800 */
[----:B-1----:R-:W-:-:S03]  /*3ed20*/  VIADD R151, R0, 0x3f ;  /* 0x0000003f00977836 */ /* 0x002fc60000000000 */
[----:B------:R3:W-:Y:S04]  /*3ed30*/  STL [R1+0x1f8], RZ ;  /* 0x0001f8ff01007387 */ /* 0x0007e80000100800 */
[----:B------:R3:W-:Y:S01]  /*3ed40*/  STL [R1+0x1fc], RZ ;  /* 0x0001fcff01007387 */ /* 0x0007e20000100800 */
[----:B------:R-:W-:-:S04]  /*3ed50*/  SHF.R.S32.HI R0, RZ, 0x1f, R151 ;  /* 0x0000001fff007819 */ /* 0x000fc80000011497 */
[----:B------:R-:W-:Y:S01]  /*3ed60*/  LEA.HI R0, R0, R151, RZ, 0x6 ;  /* 0x0000009700007211 */ /* 0x000fe200078f30ff */
[----:B------:R-:W-:-:S03]  /*3ed70*/  USHF.R.S32.HI UR4, URZ, 0x1f, UR10 ;  /* 0x0000001f3f047899 */ /* 0x000fc6000801140a */
[----:B------:R-:W-:Y:S01]  /*3ed80*/  SHF.R.S32.HI R0, RZ, 0x6, R0 ;  /* 0x00000006ff007819 */ /* 0x000fe20000011400 */
[----:B------:R-:W-:Y:S01]  /*3ed90*/  IMAD.MOV.U32 R15, RZ, RZ, R19 ;  /* 0x000000ffff0f7224 */ /* 0x000fe200078e0013 */
[----:B------:R-:W-:Y:S01]  /*3eda0*/  USHF.R.S32.HI UR12, URZ, 0x1f, UR11 ;  /* 0x0000001f3f0c7899 */ /* 0x000fe2000801140b */
[----:B------:R-:W-:Y:S01]  /*3edb0*/  IMAD.MOV.U32 R19, RZ, RZ, R5 ;  /* 0x000000ffff137224 */ /* 0x000fe200078e0005 */
        /* <DEDUP_REMOVED lines=62> */
[----:B--2---:R-:W-:Y:S02]  /*3f1a0*/  CS2R R148, SRZ ;  /* 0x0000000000947805 */ /* 0x004fe4000001ff00 */
[----:B------:R-:W-:Y:S01]  /*3f1b0*/  CS2R R150, SRZ ;  /* 0x0000000000967805 */ /* 0x000fe2000001ff00 */
[----:B------:R-:W-:Y:S01]  /*3f1c0*/  VIADD R0, R0, 0xfffffff9 ;  /* 0xfffffff900007836 */ /* 0x000fe20000000000 */
[----:B------:R-:W-:-:S02]  /*3f1d0*/  USHF.L.U32 UR7, UR10, 0x2, URZ ;  /* 0x000000020a077899 */ /* 0x000fc4000800063f */
[----:B------:R-:W-:Y:S02]  /*3f1e0*/  USHF.L.U32 UR8, UR11, 0x2, URZ ;  /* 0x000000020b087899 */ /* 0x000fe4000800063f */
[----:B------:R-:W-:Y:S02]  /*3f1f0*/  USHF.L.U64.HI UR10, UR10, 0x2, UR4 ;  /* 0x000000020a0a7899 */ /* 0x000fe40008010204 */
[----:B------:R-:W-:Y:S01]  /*3f200*/  UIADD3 UR6, UR6, -0x1c0, URZ ;  /* 0xfffffe4006067890 */ /* 0x000fe2000fffe03f */
[----:B------:R-:W-:Y:S01]  /*3f210*/  UMOV UR44, 0x6 ;  /* 0x00000006002c7882 */ /* 0x000fe20000000000 */
[----:B------:R-:W-:Y:S01]  /*3f220*/  UMOV UR9, 0xffffffff ;  /* 0xffffffff00097882 */ /* 0x000fe20000000000 */
[----:B------:R-:W-:Y:S01]  /*3f230*/  USHF.L.U64.HI UR11, UR11, 0x2, UR12 ;  /* 0x000000020b0b7899 */ /* 0x000fe2000801020c */
[----:B---3--:R-:W-:-:S11]  /*3f240*/  UMOV UR4, URZ ;  /* 0x0000003f00047c82 */ /* 0x008fd60008000000 */
.L_x_1:
[----:B------:R-:W-:Y:S01]  /*3f250*/  STL.64 [R1+0x1198], R234 ;  /* 0x001198ea01007387 */ /* 0x000fe20000100a00 */
[----:B------:R-:W-:Y:S01]  /*3f260*/  UIADD3 UR9, UR9, 0x1, URZ ;  /* 0x0000000109097890 */ /* 0x000fe2000fffe03f */
[----:B------:R-:W-:-:S04]  /*3f270*/  DEPBAR.LE SB0, 0xc ;  /* 0x000083000000791a */ /* 0x000fc80000000000 */
[----:B------:R-:W-:Y:S01]  /*3f280*/  STL.64 [R1+0x1190], R232 ;  /* 0x001190e801007387 */ /* 0x000fe20000100a00 */
[----:B------:R-:W-:Y:S01]  /*3f290*/  UMOV UR43, 0x40000040 ;  /* 0x40000040002b7882 */ /* 0x000fe20000000000 */
[----:B------:R-:W-:Y:S01]  /*3f2a0*/  UMOV UR41, 0x40000040 ;  /* 0x4000004000297882 */ /* 0x000fe20000000000 */
[----:B------:R-:W1:Y:S01]  /*3f2b0*/  LDC R0, c[0x0][0x230] ;  /* 0x00008c00ff007b82 */ /* 0x000e620000000800 */
        /* <DEDUP_REMOVED lines=40> */
[----:B-----5:R-:W-:Y:S04]  /*3f540*/  STL.64 [R1+0x1048], R150 ;  /* 0x0010489601007387 */ /* 0x020fe80000100a00 */
        /* <DEDUP_REMOVED lines=21> */
[----:B--2---:R-:W2:Y:S04]  /*3f6a0*/  LDL.LU.64 R108, [R1] ;  /* 0x00000000016c7983 */ /* 0x004ea80000300a00 */
        /* <DEDUP_REMOVED lines=62> */
[----:B------:R-:W2:Y:S01]  /*3fa90*/  LDL.LU.64 R234, [R1+0x1f8] ;  /* 0x0001f80001ea7983 */ /* 0x000ea20000300a00 */
[----:B------:R-:W-:Y:S01]  /*3faa0*/  UISETP.GT.AND UP0, UPT, UR9, 0x7, UPT ;  /* 0x000000070900788c */ /* 0x000fe2000bf04270 */
[----:B------:R-:W-:Y:S03]  /*3fab0*/  BAR.SYNC.DEFER_BLOCKING 0x0 ;  /* 0x0000000000007b1d */ /* 0x000fe60000010000 */
[----:B------:R-:W-:-:S04]  /*3fac0*/  USEL UR9, UR9, URZ, !UP0 ;  /* 0x0000003f09097287 */ /* 0x000fc8000c000000 */
[----:B------:R-:W-:Y:S02]  /*3fad0*/  ULEA UR12, UR9, UR45, 0xe ;  /* 0x0000002d090c7291 */ /* 0x000fe4000f8e703f */
[----:B------:R-:W-:Y:S01]  /*3fae0*/  ULEA UR13, UR9, UR45, 0x11 ;  /* 0x0000002d090d7291 */ /* 0x000fe2000f8e883f */
[----:B------:R-:W-:Y:S01]  /*3faf0*/  STL [R1+0xf98], R237 ;  /* 0x000f98ed01007387 */ /* 0x000fe20000100800 */
[----:B------:R-:W-:Y:S02]  /*3fb00*/  UIADD3 UR12, UR12, 0x100000, URZ ;  /* 0x001000000c0c7890 */ /* 0x000fe4000fffe03f */
[----:B------:R-:W-:Y:S01]  /*3fb10*/  USHF.R.U32.HI UR13, URZ, 0x4, UR13 ;  /* 0x000000043f0d7899 */ /* 0x000fe2000801160d */
[----:B------:R-:W-:Y:S01]  /*3fb20*/  STL [R1+0xf94], R245 ;  /* 0x000f94f501007387 */ /* 0x000fe20000100800 */
[----:B------:R-:W-:Y:S02]  /*3fb30*/  USHF.R.U32.HI UR12, URZ, 0x4, UR12 ;  /* 0x000000043f0c7899 */ /* 0x000fe4000801160c */
[----:B------:R-:W-:Y:S01]  /*3fb40*/  USGXT.U32 UR42, UR13, 0xe ;  /* 0x0000000e0d2a789a */ /* 0x000fe20008000000 */
[----:B------:R-:W-:Y:S01]  /*3fb50*/  STL [R1+0xf78], R2 ;  /* 0x000f780201007387 */ /* 0x000fe20000100800 */
[----:B------:R-:W-:-:S02]  /*3fb60*/  USGXT.U32 UR40, UR12, 0xe ;  /* 0x0000000e0c28789a */ /* 0x000fc40008000000 */
[----:B------:R-:W-:Y:S02]  /*3fb70*/  UIADD3 UR38, UP1, UR42, 0x2, URZ ;  /* 0x000000022a267890 */ /* 0x000fe4000ff3e03f */
[----:B------:R-:W-:Y:S01]  /*3fb80*/  UIADD3 UR36, UP0, UR40, 0x2, URZ ;  /* 0x0000000228247890 */ /* 0x000fe2000ff1e03f */
[----:B------:R-:W-:Y:S01]  /*3fb90*/  UMOV UR12, URZ ;  /* 0x0000003f000c7c82 */ /* 0x000fe20008000000 */
[----:B------:R-:W-:Y:S02]  /*3fba0*/  UMOV UR13, URZ ;  /* 0x0000003f000d7c82 */ /* 0x000fe40008000000 */
[----:B------:R-:W-:Y:S02]  /*3fbb0*/  UIADD3.X UR37, UR12, 0x40000040, URZ, UP0, !UPT ;  /* 0x400000400c257890 */ /* 0x000fe400087fe43f */
[----:B------:R-:W-:Y:S02]  /*3fbc0*/  UIADD3.X UR39, UR13, 0x40000040, URZ, UP1, !UPT ;  /* 0x400000400d277890 */ /* 0x000fe40008ffe43f */
[----:B------:R-:W-:-:S02]  /*3fbd0*/  UIADD3.64 UR32, UR36, 0x2, URZ ;  /* 0x0000000224207897 */ /* 0x000fc4000fffe03f */
[----:B------:R-:W-:Y:S02]  /*3fbe0*/  UIADD3.64 UR34, UR38, 0x2, URZ ;  /* 0x0000000226227897 */ /* 0x000fe4000fffe03f */
[----:B------:R-:W-:Y:S02]  /*3fbf0*/  UIADD3.64 UR30, UR38, 0x4, URZ ;  /* 0x00000004261e7897 */ /* 0x000fe4000fffe03f */
[----:B------:R-:W-:Y:S02]  /*3fc00*/  UIADD3.64 UR28, UR36, 0x4, URZ ;  /* 0x00000004241c7897 */ /* 0x000fe4000fffe03f */
[----:B------:R-:W-:Y:S02]  /*3fc10*/  UIADD3.64 UR26, UR38, 0x7fe, URZ ;  /* 0x000007fe261a7897 */ /* 0x000fe4000fffe03f */
[----:B------:R-:W-:Y:S02]  /*3fc20*/  UIADD3.64 UR24, UR36, 0x1fe, URZ ;  /* 0x000001fe24187897 */ /* 0x000fe4000fffe03f */
[----:B------:R-:W-:-:S02]  /*3fc30*/  UIADD3.64 UR22, UR38, 0x800, URZ ;  /* 0x0000080026167897 */ /* 0x000fc4000fffe03f */
[----:B------:R-:W-:Y:S02]  /*3fc40*/  UIADD3.64 UR20, UR36, 0x200, URZ ;  /* 0x0000020024147897 */ /* 0x000fe4000fffe03f */
[----:B------:R-:W-:Y:S02]  /*3fc50*/  UIADD3.64 UR18, UR38, 0x802, URZ ;  /* 0x0000080226127897 */ /* 0x000fe4000fffe03f */
[----:B------:R-:W-:Y:S02]  /*3fc60*/  UIADD3.64 UR16, UR36, 0x202, URZ ;  /* 0x0000020224107897 */ /* 0x000fe4000fffe03f */
[----:B------:R-:W-:Y:S02]  /*3fc70*/  UIADD3.64 UR14, UR38, 0x804, URZ ;  /* 0x00000804260e7897 */ /* 0x000fe4000fffe03f */
[----:B------:R-:W-:Y:S01]  /*3fc80*/  UIADD3.64 UR12, UR36, 0x204, URZ ;  /* 0x00000204240c7897 */ /* 0x000fe2000fffe03f */
[----:B--2---:R-:W-:-:S06]  /*3fc90*/  WARPGROUP.ARRIVE ;  /* 0x00000000000079c5 */ /* 0x004fcc0000000000 */
[----:B------:R-:W-:Y:S03]  /*3fca0*/  HGMMA.64x256x8.F32.TF32 R108, gdesc[UR40], R108, gsb0 ;  /* 0x07e00000286c79f0 */ /* 0x000fe6000800286c */
[----:B------:R-:W-:Y:S02]  /*3fcb0*/  WARPGROUP.DEPBAR.LE gsb0, 0x0 ;  /* 0x00008000000079c5 */ /* 0x000fe40000010000 */
[----:B------:R-:W-:-:S15]  /*3fcc0*/  WARPGROUP.ARRIVE ;  /* 0x00000000000079c5 */ /* 0x000fde0000000000 */
[----:B------:R-:W-:-:S08]  /*3fcd0*/  NOP ;  /* 0x0000000000007918 */ /* 0x000fd00000000000 */
        /* <DEDUP_REMOVED lines=26> */
[----:B------:R-:W-:Y:S04]  /*3fe80*/  STL.64 [R1], R108 ;  /* 0x0000006c01007387 */ /* 0x000fe80000100a00 */
        /* <DEDUP_REMOVED lines=63> */
[----:B--2---:R-:W2:Y:S04]  /*40280*/  LDL.LU.64 R234, [R1+0x1198] ;  /* 0x0011980001ea7983 */ /* 0x004ea80000300a00 */
[----:B------:R-:W3:Y:S04]  /*40290*/  LDL.LU.64 R232, [R1+0x1190] ;  /* 0x0011900001e87983 */ /* 0x000ee80000300a00 */
[----:B------:R-:W4:Y:S04]  /*402a0*/  LDL.LU.64 R230, [R1+0x1188] ;  /* 0x0011880001e67983 */ /* 0x000f280000300a00 */
[----:B------:R-:W2:Y:S04]  /*402b0*/  LDL.LU.64 R228, [R1+0x1180] ;  /* 0x0011800001e47983 */ /* 0x000ea80000300a00 */
[----:B------:R-:W2:Y:S04]  /*402c0*/  LDL.LU.64 R226, [R1+0x1178] ;  /* 0x0011780001e27983 */ /* 0x000ea80000300a00 */
[----:B------:R-:W3:Y:S04]  /*402d0*/  LDL.LU.64 R224, [R1+0x1170] ;  /* 0x0011700001e07983 */ /* 0x000ee80000300a00 */
[----:B------:R-:W4:Y:S04]  /*402e0*/  LDL.LU.64 R222, [R1+0x1168] ;  /* 0x0011680001de7983 */ /* 0x000f280000300a00 */
[----:B------:R-:W2:Y:S04]  /*402f0*/  LDL.LU.64 R220, [R1+0x1160] ;  /* 0x0011600001dc7983 */ /* 0x000ea80000300a00 */
[----:B------:R-:W2:Y:S04]  /*40300*/  LDL.LU.64 R218, [R1+0x1158] ;  /* 0x0011580001da7983 */ /* 0x000ea80000300a00 */
[----:B------:R-:W4:Y:S04]  /*40310*/  LDL.LU.64 R216, [R1+0x1150] ;  /* 0x0011500001d87983 */ /* 0x000f280000300a00 */
[----:B------:R-:W2:Y:S04]  /*40320*/  LDL.LU.64 R214, [R1+0x1148] ;  /* 0x0011480001d67983 */ /* 0x000ea80000300a00 */
[----:B------:R-:W2:Y:S04]  /*40330*/  LDL.LU.64 R212, [R1+0x1140] ;  /* 0x0011400001d47983 */ /* 0x000ea80000300a00 */
[----:B------:R-:W2:Y:S04]  /*40340*/  LDL.LU.64 R210, [R1+0x1138] ;  /* 0x0011380001d27983 */ /* 0x000ea80000300a00 */
[----:B------:R-:W3:Y:S04]  /*40350*/  LDL.LU.64 R208, [R1+0x1130] ;  /* 0x0011300001d07983 */ /* 0x000ee80000300a00 */
[----:B------:R-:W4:Y:S04]  /*40360*/  LDL.LU.64 R206, [R1+0x1128] ;  /* 0x0011280001ce7983 */ /* 0x000f280000300a00 */
[----:B------:R-:W2:Y:S04]  /*40370*/  LDL.LU.64 R204, [R1+0x1120] ;  /* 0x0011200001cc7983 */ /* 0x000ea80000300a00 */
[----:B------:R-:W2:Y:S04]  /*40380*/  LDL.LU.64 R202, [R1+0x1118] ;  /* 0x0011180001ca7983 */ /* 0x000ea80000300a00 */
[----:B------:R-:W2:Y:S04]  /*40390*/  LDL.LU.64 R200, [R1+0x1110] ;  /* 0x0011100001c87983 */ /* 0x000ea80000300a00 */
[----:B------:R-:W3:Y:S04]  /*403a0*/  LDL.LU.64 R198, [R1+0x1108] ;  /* 0x0011080001c67983 */ /* 0x000ee80000300a00 */
[----:B------:R-:W4:Y:S04]  /*403b0*/  LDL.LU.64 R196, [R1+0x1100] ;  /* 0x0011000001c47983 */ /* 0x000f280000300a00 */
        /* <DEDUP_REMOVED lines=44> */
[----:B------:R-:W-:-:S02]  /*40680*/  UIADD3.64 UR42, UR38, 0xffe, URZ ;  /* 0x00000ffe262a7897 */ /* 0x000fc4000fffe03f */
[----:B------:R-:W-:Y:S01]  /*40690*/  UIADD3.64 UR34, UR38, 0x1002, URZ ;  /* 0x0000100226227897 */ /* 0x000fe2000fffe03f */
[----:B------:R-:W3:Y:S01]  /*406a0*/  LDL R2, [R1+0x928] ;  /* 0x0009280001027983 */ /* 0x000ee20000100800 */
[----:B------:R-:W-:Y:S01]  /*406b0*/  UIADD3.64 UR30, UR38, 0x1004, URZ ;  /* 0x00001004261e7897 */ /* 0x000fe2000fffe03f */
[----:B-1----:R-:W-:Y:S01]  /*406c0*/  VIADD R5, R0, 0x3f ;  /* 0x0000003f00057836 */ /* 0x002fe20000000000 */
[----:B------:R-:W-:Y:S01]  /*406d0*/  UIADD3.64 UR26, UR38, 0x17fe, URZ ;  /* 0x000017fe261a7897 */ /* 0x000fe2000fffe03f */
[----:B------:R-:W-:Y:S01]  /*406e0*/  LOP3.LUT R0, R6, 0x2, RZ, 0xfc, !PT ;  /* 0x0000000206007812 */ /* 0x000fe200078efcff */
[----:B------:R-:W-:Y:S01]  /*406f0*/  UIADD3.64 UR22, UR38, 0x1800, URZ ;  /* 0x0000180026167897 */ /* 0x000fe2000fffe03f */
[----:B------:R-:W-:Y:S01]  /*40700*/  IADD3 R8, P3, R8, UR7, RZ ;  /* 0x0000000708087c10 */ /* 0x000fe2000ff7e0ff */
[----:B------:R-:W-:Y:S01]  /*40710*/  UIADD3.64 UR18, UR38, 0x1802, URZ ;  /* 0x0000180226127897 */ /* 0x000fe2000fffe03f */
[----:B------:R-:W-:Y:S01]  /*40720*/  SHF.R.S32.HI R4, RZ, 0x1f, R5 ;  /* 0x0000001fff047819 */ /* 0x000fe20000011405 */
[----:B------:R-:W-:Y:S01]  /*40730*/  UIADD3 UR44, UR44, 0x1, URZ ;  /* 0x000000012c2c7890 */ /* 0x000fe2000fffe03f */
[----:B------:R-:W-:Y:S01]  /*40740*/  IADD3.X R7, R7, UR10, RZ, P3, !PT ;  /* 0x0000000a07077c10 */ /* 0x000fe20009ffe4ff */
[----:B------:R-:W-:Y:S01]  /*40750*/  UIADD3.64 UR14, UR38, 0x1804, URZ ;  /* 0x00001804260e7897 */ /* 0x000fe2000fffe03f */
[----:B------:R-:W-:Y:S01]  /*40760*/  LEA.HI R4, R4, R5, RZ, 0x6 ;  /* 0x0000000504047211 */ /* 0x000fe200078f30ff */
[----:B------:R-:W-:Y:S01]  /*40770*/  UISETP.GT.AND UP0, UPT, UR44, 0x7, UPT ;  /* 0x000000072c00788c */ /* 0x000fe2000bf04270 */
[----:B------:R-:W-:-:S02]  /*40780*/  IADD3 R10, P4, R10, UR7, RZ ;  /* 0x000000070a0a7c10 */ /* 0x000fc4000ff9e0ff */
[----:B------:R-:W-:Y:S01]  /*40790*/  SHF.R.S32.HI R4, RZ, 0x6, R4 ;  /* 0x00000006ff047819 */ /* 0x000fe20000011404 */
[----:B------:R-:W-:-:S04]  /*407a0*/  USEL UR44, UR44, URZ, !UP0 ;  /* 0x0000003f2c2c7287 */ /* 0x000fc8000c000000 */
[----:B------:R-:W-:-:S05]  /*407b0*/  VIADD R4, R4, 0xfffffff9 ;  /* 0xfffffff904047836 */ /* 0x000fca0000000000 */
[----:B------:R-:W-:Y:S01]  /*407c0*/  ISETP.LE.AND P0, PT, R4, UR4, PT ;  /* 0x0000000404007c0c */ /* 0x000fe2000bf03270 */
[----:B--2---:R-:W-:-:S06]  /*407d0*/  WARPGROUP.ARRIVE ;  /* 0x00000000000079c5 */ /* 0x004fcc0000000000 */
[----:B------:R-:W-:Y:S01]  /*407e0*/  HGMMA.64x256x8.F32.TF32 R24, gdesc[UR40], R24, gsb0 ;  /* 0x07e00000281879f0 */ /* 0x000fe20008002818 */
[----:B------:R-:W-:Y:S01]  /*407f0*/  UIADD3.64 UR42, UR38, 0x1000, URZ ;  /* 0x00001000262a7897 */ /* 0x000fe2000fffe03f */
[----:B------:R-:W-:Y:S01]  /*40800*/  UMOV UR40, UR36 ;  /* 0x0000002400287c82 */ /* 0x000fe20008000000 */
[----:B------:R-:W-:Y:S01]  /*40810*/  UMOV UR41, UR37 ;  /* 0x0000002500297c82 */ /* 0x000fe20008000000 */
[----:B------:R-:W-:Y:S02]  /*40820*/  WARPGROUP.DEPBAR.LE gsb0, 0x0 ;  /* 0x00008000000079c5 */ /* 0x000fe40000010000 */
[----:B------:R-:W-:-:S15]  /*40830*/  WARPGROUP.ARRIVE ;  /* 0x00000000000079c5 */ /* 0x000fde0000000000 */
[----:B------:R-:W-:-:S07]  /*40840*/  NOP ;  /* 0x0000000000007918 */ /* 0x000fce0000000000 */
        /* <DEDUP_REMOVED lines=20> */
[----:B------:R-:W-:Y:S01]  /*40990*/  HGMMA.64x256x8.F32.TF32 R24, gdesc[UR16], R24, gsb0 ;  /* 0x07e00000101879f0 */ /* 0x000fe20008002818 */
[----:B------:R-:W-:Y:S02]  /*409a0*/  UIMAD UR16, UR4, -0x40, UR6 ;  /* 0xffffffc0041078a4 */ /* 0x000fe4000f8e0206 */
[----:B------:R-:W-:-:S04]  /*409b0*/  ULEA UR17, UR44, UR45, 0xe ;  /* 0x0000002d2c117291 */ /* 0x000fc8000f8e703f */
[----:B------:R-:W-:Y:S02]  /*409c0*/  ISETP.GE.AND P1, PT, R6, UR16, PT ;  /* 0x0000001006007c0c */ /* 0x000fe4000bf26270 */
[----:B------:R-:W-:Y:S02]  /*409d0*/  ISETP.GE.AND P2, PT, R0, UR16, PT ;  /* 0x0000001000007c0c */ /* 0x000fe4000bf46270 */
[----:B------:R-:W-:-:S04]  /*409e0*/  SEL R0, RZ, 0x4, P1 ;  /* 0x00000004ff007807 */ /* 0x000fc80000800000 */
[----:B------:R-:W-:-:S04]  /*409f0*/  SEL R0, R0, RZ, !P0 ;  /* 0x000000ff00007207 */ /* 0x000fc80004000000 */
[----:B------:R-:W-:Y:S02]  /*40a00*/  ISETP.NE.U32.AND P1, PT, R0, RZ, PT ;  /* 0x000000ff0000720c */ /* 0x000fe40003f25070 */
[----:B------:R-:W-:-:S04]  /*40a10*/  SEL R0, RZ, 0x4, P2 ;  /* 0x00000004ff007807 */ /* 0x000fc80001000000 */
[----:B------:R-:W-:-:S04]  /*40a20*/  SEL R0, R0, RZ, !P0 ;  /* 0x000000ff00007207 */ /* 0x000fc80004000000 */
[----:B------:R-:W-:Y:S02]  /*40a30*/  ISETP.NE.U32.AND P2, PT, R0, RZ, PT ;  /* 0x000000ff0000720c */ /* 0x000fe40003f45070 */
[----:B------:R-:W-:-:S04]  /*40a40*/  MOV R0, UR17 ;  /* 0x0000001100007c02 */ /* 0x000fc80008000f00 */
[----:B---3--:R-:W-:Y:S02]  /*40a50*/  IADD3 R0, R2, 0x100000, R0 ;  /* 0x0010000002007810 */ /* 0x008fe40007ffe000 */
[----:B------:R-:W2:Y:S01]  /*40a60*/  LDL R2, [R1+0xf74] ;  /* 0x000f740001027983 */ /* 0x000ea20000100800 */
[----:B------:R-:W-:Y:S01]  /*40a70*/  IMAD.MOV.U32 R4, RZ, RZ, R8 ;  /* 0x000000ffff047224 */ /* 0x000fe200078e0008 */
[----:B------:R-:W-:Y:S01]  /*40a80*/  IADD3.X R9, R9, UR10, RZ, P4, !PT ;  /* 0x0000000a09097c10 */ /* 0x000fe2000a7fe4ff */
[----:B------:R-:W-:Y:S01]  /*40a90*/  IMAD.MOV.U32 R5, RZ, RZ, R7 ;  /* 0x000000ffff057224 */ /* 0x000fe200078e0007 */
[C---:B------:R-:W-:Y:S02]  /*40aa0*/  LOP3.LUT R245, R6.reuse, 0x20, RZ, 0xfc, !PT ;  /* 0x0000002006f57812 */ /* 0x040fe400078efcff */
[----:B------:R-:W-:Y:S01]  /*40ab0*/  LOP3.LUT R237, R6, 0x22, RZ, 0xfc, !PT ;  /* 0x0000002206ed7812 */ /* 0x000fe200078efcff */
[----:B------:R-:W-:Y:S02]  /*40ac0*/  WARPGROUP.DEPBAR.LE gsb0, 0x0 ;  /* 0x00008000000079c5 */ /* 0x000fe40000010000 */
[----:B------:R-:W-:-:S06]  /*40ad0*/  WARPGROUP.ARRIVE ;  /* 0x00000000000079c5 */ /* 0x000fcc0000000000 */
[----:B------:R-:W-:Y:S01]  /*40ae0*/  HGMMA.64x256x8.F32.TF32 R24, gdesc[UR12], R24, gsb0 ;  /* 0x07e000000c1879f0 */ /* 0x000fe20008002818 */
[----:B------:R-:W-:Y:S02]  /*40af0*/  IADD3 R168, P3, R168, UR7, RZ ;  /* 0x00000007a8a87c10 */ /* 0x000fe4000ff7e0ff */
[----:B------:R-:W-:Y:S02]  /*40b00*/  IADD3 R170, P4, R170, UR7, RZ ;  /* 0x00000007aaaa7c10 */ /* 0x000fe4000ff9e0ff */
[----:B----4-:R-:W-:Y:S02]  /*40b10*/  IADD3.X R167, R167, UR10, RZ, P3, !PT ;  /* 0x0000000aa7a77c10 */ /* 0x010fe40009ffe4ff */
[----:B------:R-:W-:Y:S01]  /*40b20*/  IADD3.X R169, R169, UR10, RZ, P4, !PT ;  /* 0x0000000aa9a97c10 */ /* 0x000fe2000a7fe4ff */
[----:B------:R-:W-:Y:S02]  /*40b30*/  WARPGROUP.DEPBAR.LE gsb0, 0x0 ;  /* 0x00008000000079c5 */ /* 0x000fe40000010000 */
[----:B------:R-:W-:Y:S06]  /*40b40*/  BAR.SYNC.DEFER_BLOCKING 0x0 ;  /* 0x0000000000007b1d */ /* 0x000fec0000010000 */
[----:B------:R-:W-:Y:S01]  /*40b50*/  @!PT LDS RZ, [RZ] ;  /* 0x00000000fffff984 */ /* 0x000fe20000000800 */
[----:B------:R-:W-:Y:S01]  /*40b60*/  @!PT LDS RZ, [RZ] ;  /* 0x00000000fffff984 */ /* 0x000fe20000000800 */
[----:B------:R-:W-:Y:S01]  /*40b70*/  @!PT LDS RZ, [RZ] ;  /* 0x00000000fffff984 */ /* 0x000fe20000000800 */
[----:B------:R1:W-:Y:S01]  /*40b80*/  LDGSTS.E [R0], desc[UR46][R4.64], P1 ;  /* 0x0000000004007fae */ /* 0x0003e2000892186e */
[----:B------:R-:W-:Y:S01]  /*40b90*/  ISETP.GE.AND P1, PT, R245, UR16, PT ;  /* 0x00000010f5007c0c */ /* 0x000fe2000bf26270 */
[----:B-1----:R-:W-:-:S02]  /*40ba0*/  IMAD.MOV.U32 R4, RZ, RZ, R10 ;  /* 0x000000ffff047224 */ /* 0x002fc400078e000a */
[----:B------:R-:W-:-:S05]  /*40bb0*/  IMAD.MOV.U32 R5, RZ, RZ, R9 ;  /* 0x000000ffff057224 */ /* 0x000fca00078e0009 */
[----:B------:R1:W-:Y:S02]  /*40bc0*/  LDGSTS.E [R0+0x8], desc[UR46][R4.64], P2 ;  /* 0x0000800004007fae */ /* 0x0003e4000912186e */
[----:B-1----:R-:W-:Y:S02]  /*40bd0*/  SEL R4, RZ, 0x4, P1 ;  /* 0x00000004ff047807 */ /* 0x002fe40000800000 */
[----:B------:R-:W-:Y:S02]  /*40be0*/  ISETP.GE.AND P1, PT, R237, UR16, PT ;  /* 0x00000010ed007c0c */ /* 0x000fe4000bf26270 */
[----:B------:R-:W-:-:S04]  /*40bf0*/  SEL R4, R4, RZ, !P0 ;  /* 0x000000ff04047207 */ /* 0x000fc80004000000 */
[----:B------:R-:W-:Y:S02]  /*40c00*/  ISETP.NE.U32.AND P2, PT, R4, RZ, PT ;  /* 0x000000ff0400720c */ /* 0x000fe40003f45070 */
[----:B------:R-:W-:-:S04]  /*40c10*/  SEL R4, RZ, 0x4, P1 ;  /* 0x00000004ff047807 */ /* 0x000fc80000800000 */
[----:B------:R-:W-:Y:S01]  /*40c20*/  SEL R4, R4, RZ, !P0 ;  /* 0x000000ff04047207 */ /* 0x000fe20004000000 */
[----:B------:R-:W-:-:S03]  /*40c30*/  IMAD.MOV.U32 R5, RZ, RZ, R167 ;  /* 0x000000ffff057224 */ /* 0x000fc600078e00a7 */
[----:B------:R-:W-:Y:S01]  /*40c40*/  ISETP.NE.U32.AND P1, PT, R4, RZ, PT ;  /* 0x000000ff0400720c */ /* 0x000fe20003f25070 */
[----:B------:R-:W-:-:S05]  /*40c50*/  IMAD.MOV.U32 R4, RZ, RZ, R168 ;  /* 0x000000ffff047224 */ /* 0x000fca00078e00a8 */
[----:B------:R1:W-:Y:S02]  /*40c60*/  LDGSTS.E [R0+0x2000], desc[UR46][R4.64], P2 ;  /* 0x0200000004007fae */ /* 0x0003e4000912186e */
[----:B-1----:R-:W-:Y:S02]  /*40c70*/  IMAD.MOV.U32 R4, RZ, RZ, R170 ;  /* 0x000000ffff047224 */ /* 0x002fe400078e00aa */
[----:B------:R-:W-:-:S05]  /*40c80*/  IMAD.MOV.U32 R5, RZ, RZ, R169 ;  /* 0x000000ffff057224 */ /* 0x000fca00078e00a9 */
[----:B------:R1:W-:Y:S02]  /*40c90*/  LDGSTS.E [R0+0x2008], desc[UR46][R4.64], P1 ;  /* 0x0200800004007fae */ /* 0x0003e4000892186e */
[----:B-1----:R-:W-:-:S04]  /*40ca0*/  LOP3.LUT R0, R6, 0x4, RZ, 0xfc, !PT ;  /* 0x0000000406007812 */ /* 0x002fc800078efcff */
[----:B------:R-:W-:Y:S02]  /*40cb0*/  ISETP.GE.AND P1, PT, R0, UR16, PT ;  /* 0x0000001000007c0c */ /* 0x000fe4000bf26270 */
[----:B------:R-:W-:-:S04]  /*40cc0*/  LOP3.LUT R0, R6, 0x6, RZ, 0xfc, !PT ;  /* 0x0000000606007812 */ /* 0x000fc800078efcff */
[----:B------:R-:W-:-:S04]  /*40cd0*/  ISETP.GE.AND P2, PT, R0, UR16, PT ;  /* 0x0000001000007c0c */ /* 0x000fc8000bf46270 */
[----:B------:R-:W-:-:S04]  /*40ce0*/  SEL R0, RZ, 0x4, P2 ;  /* 0x00000004ff007807 */ /* 0x000fc80001000000 */
[----:B------:R-:W-:Y:S01]  /*40cf0*/  SEL R0, R0, RZ, !P0 ;  /* 0x000000ff00007207 */ /* 0x000fe20004000000 */
[----:B------:R-:W-:Y:S03]  /*40d00*/  STL [R1+0xf90], R146 ;  /* 0x000f909201007387 */ /* 0x000fe60000100800 */
[----:B------:R-:W-:Y:S01]  /*40d10*/  ISETP.NE.U32.AND P2, PT, R0, RZ, PT ;  /* 0x000000ff0000720c */ /* 0x000fe20003f45070 */
[----:B------:R-:W-:Y:S01]  /*40d20*/  IMAD.U32 R0, RZ, RZ, UR17 ;  /* 0x00000011ff007e24 */ /* 0x000fe2000f8e00ff */
[----:B------:R1:W-:Y:S04]  /*40d30*/  STL [R1+0xf8c], R147 ;  /* 0x000f8c9301007387 */ /* 0x0003e80000100800 */
[----:B------:R-:W-:Y:S01]  /*40d40*/  STL [R1+0xf88], R148 ;  /* 0x000f889401007387 */ /* 0x000fe20000100800 */
[----:B--2---:R-:W-:-:S03]  /*40d50*/  IADD3 R0, R2, 0x100000, R0 ;  /* 0x0010000002007810 */ /* 0x004fc60007ffe000 */
[----:B------:R2:W-:Y:S04]  /*40d60*/  STL [R1+0xf84], R149 ;  /* 0x000f849501007387 */ /* 0x0005e80000100800 */
[----:B------:R-:W-:Y:S04]  /*40d70*/  STL [R1+0xf80], R150 ;  /* 0x000f809601007387 */ /* 0x000fe80000100800 */
[----:B------:R3:W-:Y:S04]  /*40d80*/  STL [R1+0xf7c], R151 ;  /* 0x000f7c9701007387 */ /* 0x0007e80000100800 */
[----:B------:R-:W4:Y:S01]  /*40d90*/  LDL R2, [R1+0xf70] ;  /* 0x000f700001027983 */ /* 0x000f220000100800 */
[----:B------:R-:W-:-:S04]  /*40da0*/  SEL R4, RZ, 0x4, P1 ;  /* 0x00000004ff047807 */ /* 0x000fc80000800000 */
[----:B------:R-:W-:Y:S02]  /*40db0*/  SEL R4, R4, RZ, !P0 ;  /* 0x000000ff04047207 */ /* 0x000fe40004000000 */
[----:B------:R-:W-:Y:S02]  /*40dc0*/  IADD3 R12, P3, R12, UR7, RZ ;  /* 0x000000070c0c7c10 */ /* 0x000fe4000ff7e0ff */
[----:B------:R-:W-:Y:S02]  /*40dd0*/  ISETP.NE.U32.AND P1, PT, R4, RZ, PT ;  /* 0x000000ff0400720c */ /* 0x000fe40003f25070 */
[----:B------:R-:W-:Y:S02]  /*40de0*/  IADD3.X R11, R11, UR10, RZ, P3, !PT ;  /* 0x0000000a0b0b7c10 */ /* 0x000fe40009ffe4ff */
[----:B------:R-:W-:Y:S01]  /*40df0*/  IADD3 R14, P4, R14, UR7, RZ ;  /* 0x000000070e0e7c10 */ /* 0x000fe2000ff9e0ff */
[----:B------:R-:W-:Y:S02]  /*40e00*/  IMAD.MOV.U32 R4, RZ, RZ, R12 ;  /* 0x000000ffff047224 */ /* 0x000fe400078e000c */
[----:B------:R-:W-:Y:S01]  /*40e10*/  IMAD.MOV.U32 R5, RZ, RZ, R11 ;  /* 0x000000ffff057224 */ /* 0x000fe200078e000b */
[----:B------:R-:W-:-:S02]  /*40e20*/  IADD3.X R13, R13, UR10, RZ, P4, !PT ;  /* 0x0000000a0d0d7c10 */ /* 0x000fc4000a7fe4ff */
[----:B-1----:R-:W-:-:S03]  /*40e30*/  LOP3.LUT R147, R6, 0x24, RZ, 0xfc, !PT ;  /* 0x0000002406937812 */ /* 0x002fc600078efcff */
[----:B------:R1:W-:Y:S01]  /*40e40*/  LDGSTS.E [R0], desc[UR46][R4.64], P1 ;  /* 0x0000000004007fae */ /* 0x0003e2000892186e */
[----:B------:R-:W-:Y:S02]  /*40e50*/  ISETP.GE.AND P1, PT, R147, UR16, PT ;  /* 0x0000001093007c0c */ /* 0x000fe4000bf26270 */
[----:B------:R-:W-:Y:S01]  /*40e60*/  LOP3.LUT R146, R6, 0x26, RZ, 0xfc, !PT ;  /* 0x0000002606927812 */ /* 0x000fe200078efcff */
[----:B-1----:R-:W-:Y:S02]  /*40e70*/  IMAD.MOV.U32 R4, RZ, RZ, R14 ;  /* 0x000000ffff047224 */ /* 0x002fe400078e000e */
[----:B------:R-:W-:-:S05]  /*40e80*/  IMAD.MOV.U32 R5, RZ, RZ, R13 ;  /* 0x000000ffff057224 */ /* 0x000fca00078e000d */
[----:B------:R1:W-:Y:S01]  /*40e90*/  LDGSTS.E [R0+0x8], desc[UR46][R4.64], P2 ;  /* 0x0000800004007fae */ /* 0x0003e2000912186e */
[----:B------:R-:W-:Y:S02]  /*40ea0*/  IADD3 R172, P3, R172, UR7, RZ ;  /* 0x00000007acac7c10 */ /* 0x000fe4000ff7e0ff */
[----:B-1----:R-:W-:Y:S02]  /*40eb0*/  SEL R4, RZ, 0x4, P1 ;  /* 0x00000004ff047807 */ /* 0x002fe40000800000 */
[----:B------:R-:W-:Y:S02]  /*40ec0*/  ISETP.GE.AND P1, PT, R146, UR16, PT ;  /* 0x0000001092007c0c */ /* 0x000fe4000bf26270 */
[----:B------:R-:W-:-:S04]  /*40ed0*/  SEL R4, R4, RZ, !P0 ;  /* 0x000000ff04047207 */ /* 0x000fc80004000000 */
[----:B------:R-:W-:Y:S02]  /*40ee0*/  ISETP.NE.U32.AND P2, PT, R4, RZ, PT ;  /* 0x000000ff0400720c */ /* 0x000fe40003f45070 */
[----:B------:R-:W-:Y:S02]  /*40ef0*/  SEL R4, RZ, 0x4, P1 ;  /* 0x00000004ff047807 */ /* 0x000fe40000800000 */
[----:B------:R-:W-:Y:S02]  /*40f00*/  IADD3.X R171, R171, UR10, RZ, P3, !PT ;  /* 0x0000000aabab7c10 */ /* 0x000fe40009ffe4ff */
[----:B------:R-:W-:Y:S02]  /*40f10*/  SEL R4, R4, RZ, !P0 ;  /* 0x000000ff04047207 */ /* 0x000fe40004000000 */
[----:B------:R-:W-:Y:S02]  /*40f20*/  IADD3 R174, P4, R174, UR7, RZ ;  /* 0x00000007aeae7c10 */ /* 0x000fe4000ff9e0ff */
[----:B------:R-:W-:Y:S01]  /*40f30*/  ISETP.NE.U32.AND P1, PT, R4, RZ, PT ;  /* 0x000000ff0400720c */ /* 0x000fe20003f25070 */
[----:B------:R-:W-:Y:S01]  /*40f40*/  IMAD.MOV.U32 R4, RZ, RZ, R172 ;  /* 0x000000ffff047224 */ /* 0x000fe200078e00ac */
[----:B------:R-:W-:Y:S01]  /*40f50*/  IADD3.X R173, R173, UR10, RZ, P4, !PT ;  /* 0x0000000aadad7c10 */ /* 0x000fe2000a7fe4ff */
        /* <DEDUP_REMOVED lines=10> */
[----:B------:R-:W-:-:S04]  /*41000*/  SEL R0, R0, RZ, !P0 ;  /* 0x000000ff00007207 */ /* 0x000fc80004000000 */
[----:B------:R-:W-:Y:S01]  /*41010*/  ISETP.NE.U32.AND P2, PT, R0, RZ, PT ;  /* 0x000000ff0000720c */ /* 0x000fe20003f45070 */
[----:B------:R-:W-:-:S05]  /*41020*/  IMAD.U32 R0, RZ, RZ, UR17 ;  /* 0x00000011ff007e24 */ /* 0x000fca000f8e00ff */
[----:B----4-:R-:W-:Y:S02]  /*41030*/  IADD3 R0, R2, 0x100000, R0 ;  /* 0x0010000002007810 */ /* 0x010fe40007ffe000 */
        /* <DEDUP_REMOVED lines=10> */
[----:B------:R-:W-:-:S03]  /*410e0*/  LOP3.LUT R147, R6, 0x28, RZ, 0xfc, !PT ;  /* 0x0000002806937812 */ /* 0x000fc600078efcff */
        /* <DEDUP_REMOVED lines=17> */
[----:B------:R-:W-:-:S02]  /*41200*/  MOV R5, R175 ;  /* 0x000000af00057202 */ /* 0x000fc40000000f00 */
[----:B------:R-:W-:-:S03]  /*41210*/  IADD3.X R177, R177, UR10, RZ, P4, !PT ;  /* 0x0000000ab1b17c10 */ /* 0x000fc6000a7fe4ff */
        /* <DEDUP_REMOVED lines=42> */
[----:B------:R-:W-:Y:S01]  /*414c0*/  IMAD.MOV.U32 R5, RZ, RZ, R179 ;  /* 0x000000ffff057224 */ /* 0x000fe200078e00b3 */
[----:B------:R-:W-:-:S04]  /*414d0*/  LOP3.LUT R146, R6, 0x12, RZ, 0xfc, !PT ;  /* 0x0000001206927812 */ /* 0x000fc800078efcff */
[----:B------:R1:W-:Y:S01]  /*414e0*/  LDGSTS.E [R0+0x2000], desc[UR46][R4.64], P2 ;  /* 0x0200000004007fae */ /* 0x0003e2000912186e */
[----:B------:R-:W-:Y:S01]  /*414f0*/  ISETP.GE.AND P2, PT, R146, UR16, PT ;  /* 0x0000001092007c0c */ /* 0x000fe2000bf46270 */
[----:B-1----:R-:W-:Y:S02]  /*41500*/  IMAD.MOV.U32 R4, RZ, RZ, R182 ;  /* 0x000000ffff047224 */ /* 0x002fe400078e00b6 */
[----:B------:R-:W-:-:S05]  /*41510*/  IMAD.MOV.U32 R5, RZ, RZ, R181 ;  /* 0x000000ffff057224 */ /* 0x000fca00078e00b5 */
[----:B------:R1:W-:Y:S02]  /*41520*/  LDGSTS.E [R0+0x2008], desc[UR46][R4.64], P1 ;  /* 0x0200800004007fae */ /* 0x0003e4000892186e */
[----:B-1----:R-:W-:-:S04]  /*41530*/  LOP3.LUT R0, R6, 0x10, RZ, 0xfc, !PT ;  /* 0x0000001006007812 */ /* 0x002fc800078efcff */
[----:B------:R-:W-:Y:S02]  /*41540*/  ISETP.GE.AND P1, PT, R0, UR16, PT ;  /* 0x0000001000007c0c */ /* 0x000fe4000bf26270 */
[----:B------:R-:W-:-:S04]  /*41550*/  SEL R0, RZ, 0x4, P2 ;  /* 0x00000004ff007807 */ /* 0x000fc80001000000 */
[----:B------:R-:W-:-:S04]  /*41560*/  SEL R0, R0, RZ, !P0 ;  /* 0x000000ff00007207 */ /* 0x000fc80004000000 */
[----:B------:R-:W-:Y:S01]  /*41570*/  ISETP.NE.U32.AND P2, PT, R0, RZ, PT ;  /* 0x000000ff0000720c */ /* 0x000fe20003f45070 */
[----:B------:R-:W-:-:S05]  /*41580*/  IMAD.U32 R0, RZ, RZ, UR17 ;  /* 0x00000011ff007e24 */ /* 0x000fca000f8e00ff */
[----:B----4-:R-:W-:Y:S02]  /*41590*/  IADD3 R0, R2, 0x100000, R0 ;  /* 0x0010000002007810 */ /* 0x010fe40007ffe000 */
[----:B------:R-:W4:Y:S01]  /*415a0*/  LDL R2, [R1+0xf64] ;  /* 0x000f640001027983 */ /* 0x000f220000100800 */
[----:B------:R-:W1:Y:S01]  /*415b0*/  S2R R237, SR_TID.X ;  /* 0x0000000000ed7919 */ /* 0x000e620000002100 */
        /* <DEDUP_REMOVED lines=8> */
[----:B------:R-:W-:-:S05]  /*41640*/  IADD3.X R153, R153, UR10, RZ, P4, !PT ;  /* 0x0000000a99997c10 */ /* 0x000fca000a7fe4ff */
[----:B------:R2:W-:Y:S01]  /*41650*/  LDGSTS.E [R0], desc[UR46][R4.64], P1 ;  /* 0x0000000004007fae */ /* 0x0005e2000892186e */
[--C-:B-1----:R-:W-:Y:S02]  /*41660*/  SHF.R.U32.HI R147, RZ, 0x6, R237.reuse ;  /* 0x00000006ff937819 */ /* 0x102fe400000116ed */
[----:B------:R-:W-:Y:S02]  /*41670*/  SHF.R.U32.HI R146, RZ, 0x6, R237 ;  /* 0x00000006ff927819 */ /* 0x000fe400000116ed */
[----:B------:R-:W1:Y:S01]  /*41680*/  S2R R237, SR_TID.X ;  /* 0x0000000000ed7919 */ /* 0x000e620000002100 */
[----:B------:R-:W-:Y:S01]  /*41690*/  SGXT.U32 R147, R147, 0x1 ;  /* 0x000000019393781a */ /* 0x000fe20000000000 */
[----:B--2---:R-:W-:-:S03]  /*416a0*/  IMAD.MOV.U32 R4, RZ, RZ, R154 ;  /* 0x000000ffff047224 */ /* 0x004fc600078e009a */
[----:B------:R-:W-:Y:S01]  /*416b0*/  LOP3.LUT R147, R147, 0x30, RZ, 0xfc, !PT ;  /* 0x0000003093937812 */ /* 0x000fe200078efcff */
[----:B------:R-:W-:Y:S01]  /*416c0*/  IMAD.MOV.U32 R5, RZ, RZ, R153 ;  /* 0x000000ffff057224 */ /* 0x000fe200078e0099 */
[----:B------:R-:W-:Y:S02]  /*416d0*/  SGXT.U32 R146, R146, 0x1 ;  /* 0x000000019292781a */ /* 0x000fe40000000000 */
[----:B------:R-:W-:Y:S02]  /*416e0*/  ISETP.GE.AND P1, PT, R147, UR16, PT ;  /* 0x0000001093007c0c */ /* 0x000fe4000bf26270 */
[----:B------:R2:W-:Y:S01]  /*416f0*/  LDGSTS.E [R0+0x8], desc[UR46][R4.64], P2 ;  /* 0x0000800004007fae */ /* 0x0005e2000912186e */
[----:B------:R-:W-:Y:S02]  /*41700*/  LOP3.LUT R146, R146, 0x32, RZ, 0xfc, !PT ;  /* 0x0000003292927812 */ /* 0x000fe400078efcff */
[----:B--2---:R-:W-:Y:S02]  /*41710*/  SEL R4, RZ, 0x4, P1 ;  /* 0x00000004ff047807 */ /* 0x004fe40000800000 */
[----:B------:R-:W-:-:S02]  /*41720*/  ISETP.GE.AND P1, PT, R146, UR16, PT ;  /* 0x0000001092007c0c */ /* 0x000fc4000bf26270 */
[----:B------:R-:W-:Y:S02]  /*41730*/  SEL R4, R4, RZ, !P0 ;  /* 0x000000ff04047207 */ /* 0x000fe40004000000 */
[----:B------:R-:W-:Y:S02]  /*41740*/  IADD3 R184, P3, R184, UR7, RZ ;  /* 0x00000007b8b87c10 */ /* 0x000fe4000ff7e0ff */
[----:B------:R-:W-:Y:S02]  /*41750*/  ISETP.NE.U32.AND P2, PT, R4, RZ, PT ;  /* 0x000000ff0400720c */ /* 0x000fe40003f45070 */
[----:B------:R-:W-:Y:S02]  /*41760*/  SEL R4, RZ, 0x4, P1 ;  /* 0x00000004ff047807 */ /* 0x000fe40000800000 */
[----:B------:R-:W-:Y:S02]  /*41770*/  IADD3.X R183, R183, UR10, RZ, P3, !PT ;  /* 0x0000000ab7b77c10 */ /* 0x000fe40009ffe4ff */
[----:B------:R-:W-:-:S02]  /*41780*/  SEL R4, R4, RZ, !P0 ;  /* 0x000000ff04047207 */ /* 0x000fc40004000000 */
[----:B-1----:R-:W-:Y:S02]  /*41790*/  SHF.R.U32.HI R6, RZ, 0x6, R237 ;  /* 0x00000006ff067819 */ /* 0x002fe400000116ed */
[----:B------:R-:W-:Y:S02]  /*417a0*/  IADD3 R186, P4, R186, UR7, RZ ;  /* 0x00000007baba7c10 */ /* 0x000fe4000ff9e0ff */
[----:B------:R-:W-:Y:S01]  /*417b0*/  ISETP.NE.U32.AND P1, PT, R4, RZ, PT ;  /* 0x000000ff0400720c */ /* 0x000fe20003f25070 */
[----:B------:R-:W-:Y:S01]  /*417c0*/  IMAD.MOV.U32 R4, RZ, RZ, R184 ;  /* 0x000000ffff047224 */ /* 0x000fe200078e00b8 */
[----:B------:R-:W-:Y:S01]  /*417d0*/  SGXT.U32 R6, R6, 0x1 ;  /* 0x000000010606781a */ /* 0x000fe20000000000 */
[----:B------:R-:W-:Y:S01]  /*417e0*/  IMAD.MOV.U32 R5, RZ, RZ, R183 ;  /* 0x000000ffff057224 */ /* 0x000fe200078e00b7 */
[----:B------:R-:W-:Y:S02]  /*417f0*/  IADD3.X R185, R185, UR10, RZ, P4, !PT ;  /* 0x0000000ab9b97c10 */ /* 0x000fe4000a7fe4ff */
[----:B------:R-:W-:-:S02]  /*41800*/  LOP3.LUT R6, R6, 0x16, RZ, 0xfc, !PT ;  /* 0x0000001606067812 */ /* 0x000fc400078efcff */
[----:B------:R1:W-:Y:S02]  /*41810*/  LDGSTS.E [R0+0x2000], desc[UR46][R4.64], P2 ;  /* 0x0200000004007fae */ /* 0x0003e4000912186e */
[----:B------:R-:W-:Y:S01]  /*41820*/  ISETP.GE.AND P2, PT, R6, UR16, PT ;  /* 0x0000001006007c0c */ /* 0x000fe2000bf46270 */
[----:B-1----:R-:W-:Y:S02]  /*41830*/  IMAD.MOV.U32 R4, RZ, RZ, R186 ;  /* 0x000000ffff047224 */ /* 0x002fe400078e00ba */
[----:B------:R-:W-:-:S05]  /*41840*/  IMAD.MOV.U32 R5, RZ, RZ, R185 ;  /* 0x000000ffff057224 */ /* 0x000fca00078e00b9 */
[----:B------:R1:W-:Y:S02]  /*41850*/  LDGSTS.E [R0+0x2008], desc[UR46][R4.64], P1 ;  /* 0x0200800004007fae */ /* 0x0003e4000892186e */
[----:B-1----:R-:W-:-:S04]  /*41860*/  SEL R0, RZ, 0x4, P2 ;  /* 0x00000004ff007807 */ /* 0x002fc80001000000 */
[----:B------:R-:W-:-:S04]  /*41870*/  SEL R0, R0, RZ, !P0 ;  /* 0x000000ff00007207 */ /* 0x000fc80004000000 */
[----:B------:R-:W-:Y:S01]  /*41880*/  ISETP.NE.U32.AND P2, PT, R0, RZ, PT ;  /* 0x000000ff0000720c */ /* 0x000fe20003f45070 */
[----:B------:R-:W-:-:S05]  /*41890*/  IMAD.U32 R0, RZ, RZ, UR17 ;  /* 0x00000011ff007e24 */ /* 0x000fca000f8e00ff */
[----:B----4-:R-:W-:Y:S02]  /*418a0*/  IADD3 R0, R2, 0x100000, R0 ;  /* 0x0010000002007810 */ /* 0x010fe40007ffe000 */
[----:B------:R-:W2:Y:S01]  /*418b0*/  LDL R2, [R1+0xf60] ;  /* 0x000f600001027983 */ /* 0x000ea20000100800 */
[----:B------:R-:W-:Y:S02]  /*418c0*/  SHF.R.U32.HI R146, RZ, 0x6, R237 ;  /* 0x00000006ff927819 */ /* 0x000fe400000116ed */
[----:B------:R-:W1:Y:S02]  /*418d0*/  S2R R237, SR_TID.X ;  /* 0x0000000000ed7919 */ /* 0x000e640000002100 */
[----:B------:R-:W-:-:S04]  /*418e0*/  SGXT.U32 R146, R146, 0x1 ;  /* 0x000000019292781a */ /* 0x000fc80000000000 */
[----:B------:R-:W-:-:S04]  /*418f0*/  LOP3.LUT R146, R146, 0x14, RZ, 0xfc, !PT ;  /* 0x0000001492927812 */ /* 0x000fc800078efcff */
[----:B------:R-:W-:-:S04]  /*41900*/  ISETP.GE.AND P1, PT, R146, UR16, PT ;  /* 0x0000001092007c0c */ /* 0x000fc8000bf26270 */
[----:B------:R-:W-:-:S04]  /*41910*/  SEL R4, RZ, 0x4, P1 ;  /* 0x00000004ff047807 */ /* 0x000fc80000800000 */
[----:B------:R-:W-:Y:S02]  /*41920*/  SEL R4, R4, RZ, !P0 ;  /* 0x000000ff04047207 */ /* 0x000fe40004000000 */
[----:B------:R-:W-:Y:S02]  /*41930*/  IADD3 R156, P3, R156, UR7, RZ ;  /* 0x000000079c9c7c10 */ /* 0x000fe4000ff7e0ff */
[----:B------:R-:W-:Y:S02]  /*41940*/  ISETP.NE.U32.AND P1, PT, R4, RZ, PT ;  /* 0x000000ff0400720c */ /* 0x000fe40003f25070 */
[----:B------:R-:W-:Y:S02]  /*41950*/  IADD3.X R155, R155, UR10, RZ, P3, !PT ;  /* 0x0000000a9b9b7c10 */ /* 0x000fe40009ffe4ff */
[----:B------:R-:W-:Y:S01]  /*41960*/  IADD3 R158, P4, R158, UR7, RZ ;  /* 0x000000079e9e7c10 */ /* 0x000fe2000ff9e0ff */
[----:B------:R-:W-:Y:S01]  /*41970*/  IMAD.MOV.U32 R4, RZ, RZ, R156 ;  /* 0x000000ffff047224 */ /* 0x000fe200078e009c */
[----:B-1----:R-:W-:-:S02]  /*41980*/  SHF.R.U32.HI R146, RZ, 0x6, R237 ;  /* 0x00000006ff927819 */ /* 0x002fc400000116ed */
[----:B------:R-:W-:Y:S02]  /*41990*/  SHF.R.U32.HI R6, RZ, 0x6, R237 ;  /* 0x00000006ff067819 */ /* 0x000fe400000116ed */
[----:B------:R-:W1:Y:S01]  /*419a0*/  S2R R237, SR_TID.X ;  /* 0x0000000000ed7919 */ /* 0x000e620000002100 */
[----:B------:R-:W-:Y:S01]  /*419b0*/  IMAD.MOV.U32 R5, RZ, RZ, R155 ;  /* 0x000000ffff057224 */ /* 0x000fe200078e009b */
[----:B------:R-:W-:Y:S02]  /*419c0*/  SGXT.U32 R146, R146, 0x1 ;  /* 0x000000019292781a */ /* 0x000fe40000000000 */
[----:B------:R-:W-:Y:S02]  /*419d0*/  IADD3.X R157, R157, UR10, RZ, P4, !PT ;  /* 0x0000000a9d9d7c10 */ /* 0x000fe4000a7fe4ff */
[----:B------:R-:W-:Y:S01]  /*419e0*/  LOP3.LUT R146, R146, 0x34, RZ, 0xfc, !PT ;  /* 0x0000003492927812 */ /* 0x000fe200078efcff */
[----:B------:R4:W-:Y:S01]  /*419f0*/  LDGSTS.E [R0], desc[UR46][R4.64], P1 ;  /* 0x0000000004007fae */ /* 0x0009e2000892186e */
[----:B------:R-:W-:-:S02]  /*41a00*/  SGXT.U32 R6, R6, 0x1 ;  /* 0x000000010606781a */ /* 0x000fc40000000000 */
[----:B------:R-:W-:Y:S02]  /*41a10*/  ISETP.GE.AND P1, PT, R146, UR16, PT ;  /* 0x0000001092007c0c */ /* 0x000fe4000bf26270 */
[----:B------:R-:W-:Y:S02]  /*41a20*/  LOP3.LUT R6, R6, 0x36, RZ, 0xfc, !PT ;  /* 0x0000003606067812 */ /* 0x000fe400078efcff */
[----:B----4-:R-:W-:Y:S01]  /*41a30*/  MOV R4, R158 ;  /* 0x0000009e00047202 */ /* 0x010fe20000000f00 */
[----:B------:R-:W-:-:S05]  /*41a40*/  IMAD.MOV.U32 R5, RZ, RZ, R157 ;  /* 0x000000ffff057224 */ /* 0x000fca00078e009d */
[----:B------:R4:W-:Y:S01]  /*41a50*/  LDGSTS.E [R0+0x8], desc[UR46][R4.64], P2 ;  /* 0x0000800004007fae */ /* 0x0009e2000912186e */
[----:B------:R-:W-:Y:S02]  /*41a60*/  IADD3 R188, P3, R188, UR7, RZ ;  /* 0x00000007bcbc7c10 */ /* 0x000fe4000ff7e0ff */
[----:B----4-:R-:W-:Y:S02]  /*41a70*/  SEL R4, RZ, 0x4, P1 ;  /* 0x00000004ff047807 */ /* 0x010fe40000800000 */
[----:B------:R-:W-:Y:S02]  /*41a80*/  ISETP.GE.AND P1, PT, R6, UR16, PT ;  /* 0x0000001006007c0c */ /* 0x000fe4000bf26270 */
[----:B------:R-:W-:-:S04]  /*41a90*/  SEL R4, R4, RZ, !P0 ;  /* 0x000000ff04047207 */ /* 0x000fc80004000000 */
[----:B------:R-:W-:Y:S02]  /*41aa0*/  ISETP.NE.U32.AND P2, PT, R4, RZ, PT ;  /* 0x000000ff0400720c */ /* 0x000fe40003f45070 */
[----:B------:R-:W-:Y:S02]  /*41ab0*/  SEL R4, RZ, 0x4, P1 ;  /* 0x00000004ff047807 */ /* 0x000fe40000800000 */
[----:B------:R-:W-:Y:S02]  /*41ac0*/  IADD3.X R187, R187, UR10, RZ, P3, !PT ;  /* 0x0000000abbbb7c10 */ /* 0x000fe40009ffe4ff */
[----:B------:R-:W-:Y:S02]  /*41ad0*/  SEL R4, R4, RZ, !P0 ;  /* 0x000000ff04047207 */ /* 0x000fe40004000000 */
[----:B-1----:R-:W-:Y:S02]  /*41ae0*/  SHF.R.U32.HI R6, RZ, 0x6, R237 ;  /* 0x00000006ff067819 */ /* 0x002fe400000116ed */
[----:B------:R-:W-:-:S02]  /*41af0*/  IADD3 R190, P4, R190, UR7, RZ ;  /* 0x00000007bebe7c10 */ /* 0x000fc4000ff9e0ff */
[----:B------:R-:W-:Y:S01]  /*41b00*/  ISETP.NE.U32.AND P1, PT, R4, RZ, PT ;  /* 0x000000ff0400720c */ /* 0x000fe20003f25070 */
[----:B------:R-:W-:Y:S01]  /*41b10*/  IMAD.MOV.U32 R4, RZ, RZ, R188 ;  /* 0x000000ffff047224 */ /* 0x000fe200078e00bc */
[----:B------:R-:W-:Y:S01]  /*41b20*/  SGXT.U32 R6, R6, 0x1 ;  /* 0x000000010606781a */ /* 0x000fe20000000000 */
[----:B------:R-:W-:Y:S01]  /*41b30*/  IMAD.MOV.U32 R5, RZ, RZ, R187 ;  /* 0x000000ffff057224 */ /* 0x000fe200078e00bb */
[----:B------:R-:W-:Y:S02]  /*41b40*/  IADD3.X R189, R189, UR10, RZ, P4, !PT ;  /* 0x0000000abdbd7c10 */ /* 0x000fe4000a7fe4ff */
[----:B------:R-:W-:Y:S02]  /*41b50*/  LOP3.LUT R6, R6, 0x1a, RZ, 0xfc, !PT ;  /* 0x0000001a06067812 */ /* 0x000fe400078efcff */
[----:B------:R1:W-:Y:S02]  /*41b60*/  LDGSTS.E [R0+0x2000], desc[UR46][R4.64], P2 ;  /* 0x0200000004007fae */ /* 0x0003e4000912186e */
[----:B------:R-:W-:Y:S01]  /*41b70*/  ISETP.GE.AND P2, PT, R6, UR16, PT ;  /* 0x0000001006007c0c */ /* 0x000fe2000bf46270 */
[----:B-1----:R-:W-:-:S02]  /*41b80*/  IMAD.MOV.U32 R4, RZ, RZ, R190 ;  /* 0x000000ffff047224 */ /* 0x002fc400078e00be */
[----:B------:R-:W-:-:S05]  /*41b90*/  IMAD.MOV.U32 R5, RZ, RZ, R189 ;  /* 0x000000ffff057224 */ /* 0x000fca00078e00bd */
[----:B------:R1:W-:Y:S02]  /*41ba0*/  LDGSTS.E [R0+0x2008], desc[UR46][R4.64], P1 ;  /* 0x0200800004007fae */ /* 0x0003e4000892186e */
[----:B-1----:R-:W-:-:S04]  /*41bb0*/  SEL R0, RZ, 0x4, P2 ;  /* 0x00000004ff007807 */ /* 0x002fc80001000000 */
[----:B------:R-:W-:-:S04]  /*41bc0*/  SEL R0, R0, RZ, !P0 ;  /* 0x000000ff00007207 */ /* 0x000fc80004000000 */
[----:B------:R-:W-:Y:S01]  /*41bd0*/  ISETP.NE.U32.AND P2, PT, R0, RZ, PT ;  /* 0x000000ff0000720c */ /* 0x000fe20003f45070 */
[----:B------:R-:W-:-:S05]  /*41be0*/  IMAD.U32 R0, RZ, RZ, UR17 ;  /* 0x00000011ff007e24 */ /* 0x000fca000f8e00ff */
[----:B--2---:R-:W-:Y:S02]  /*41bf0*/  IADD3 R0, R2, 0x100000, R0 ;  /* 0x0010000002007810 */ /* 0x004fe40007ffe000 */
[----:B------:R-:W2:Y:S01]  /*41c00*/  LDL R2, [R1+0xf5c] ;  /* 0x000f5c0001027983 */ /* 0x000ea20000100800 */
[----:B------:R-:W-:Y:S02]  /*41c10*/  SHF.R.U32.HI R146, RZ, 0x6, R237 ;  /* 0x00000006ff927819 */ /* 0x000fe400000116ed */
[----:B------:R-:W1:Y:S02]  /*41c20*/  S2R R237, SR_TID.X ;  /* 0x0000000000ed7919 */ /* 0x000e640000002100 */
[----:B------:R-:W-:Y:S02]  /*41c30*/  SGXT.U32 R146, R146, 0x1 ;  /* 0x000000019292781a */ /* 0x000fe40000000000 */
[----:B------:R-:W-:Y:S01]  /*41c40*/  IADD3 R160, P3, R160, UR7, RZ ;  /* 0x00000007a0a07c10 */ /* 0x000fe2000ff7e0ff */
[----:B------:R-:W4:Y:S01]  /*41c50*/  LDL.LU R149, [R1+0x208] ;  /* 0x0002080001957983 */ /* 0x000f220000300800 */
[----:B------:R-:W-:-:S04]  /*41c60*/  LOP3.LUT R146, R146, 0x18, RZ, 0xfc, !PT ;  /* 0x0000001892927812 */ /* 0x000fc800078efcff */
[----:B------:R-:W-:-:S04]  /*41c70*/  ISETP.GE.AND P1, PT, R146, UR16, PT ;  /* 0x0000001092007c0c */ /* 0x000fc8000bf26270 */
[----:B------:R-:W-:-:S04]  /*41c80*/  SEL R4, RZ, 0x4, P1 ;  /* 0x00000004ff047807 */ /* 0x000fc80000800000 */
[----:B------:R-:W-:-:S04]  /*41c90*/  SEL R4, R4, RZ, !P0 ;  /* 0x000000ff04047207 */ /* 0x000fc80004000000 */
[----:B------:R-:W-:Y:S02]  /*41ca0*/  ISETP.NE.U32.AND P1, PT, R4, RZ, PT ;  /* 0x000000ff0400720c */ /* 0x000fe40003f25070 */
[----:B------:R-:W-:Y:S02]  /*41cb0*/  IADD3.X R159, R159, UR10, RZ, P3, !PT ;  /* 0x0000000a9f9f7c10 */ /* 0x000fe40009ffe4ff */
[----:B------:R-:W-:Y:S02]  /*41cc0*/  IADD3 R162, P4, R162, UR7, RZ ;  /* 0x00000007a2a27c10 */ /* 0x000fe4000ff9e0ff */
[--C-:B-1----:R-:W-:Y:S02]  /*41cd0*/  SHF.R.U32.HI R146, RZ, 0x6, R237.reuse ;  /* 0x00000006ff927819 */ /* 0x102fe400000116ed */
[----:B------:R-:W-:Y:S02]  /*41ce0*/  SHF.R.U32.HI R6, RZ, 0x6, R237 ;  /* 0x00000006ff067819 */ /* 0x000fe400000116ed */
[----:B------:R-:W1:Y:S01]  /*41cf0*/  S2R R237, SR_TID.X ;  /* 0x0000000000ed7919 */ /* 0x000e620000002100 */
[----:B------:R-:W-:Y:S01]  /*41d00*/  IMAD.MOV.U32 R4, RZ, RZ, R160 ;  /* 0x000000ffff047224 */ /* 0x000fe200078e00a0 */
[----:B------:R-:W-:Y:S01]  /*41d10*/  SGXT.U32 R146, R146, 0x1 ;  /* 0x000000019292781a */ /* 0x000fe20000000000 */
[----:B------:R-:W-:Y:S01]  /*41d20*/  IMAD.MOV.U32 R5, RZ, RZ, R159 ;  /* 0x000000ffff057224 */ /* 0x000fe200078e009f */
[----:B------:R-:W-:-:S02]  /*41d30*/  IADD3.X R161, R161, UR10, RZ, P4, !PT ;  /* 0x0000000aa1a17c10 */ /* 0x000fc4000a7fe4ff */
[----:B------:R-:W-:Y:S02]  /*41d40*/  LOP3.LUT R146, R146, 0x38, RZ, 0xfc, !PT ;  /* 0x0000003892927812 */ /* 0x000fe400078efcff */
[----:B------:R3:W-:Y:S01]  /*41d50*/  LDGSTS.E [R0], desc[UR46][R4.64], P1 ;  /* 0x0000000004007fae */ /* 0x0007e2000892186e */
[----:B------:R-:W-:Y:S02]  /*41d60*/  SGXT.U32 R6, R6, 0x1 ;  /* 0x000000010606781a */ /* 0x000fe40000000000 */
[----:B------:R-:W-:Y:S02]  /*41d70*/  ISETP.GE.AND P1, PT, R146, UR16, PT ;  /* 0x0000001092007c0c */ /* 0x000fe4000bf26270 */
[----:B------:R-:W-:Y:S01]  /*41d80*/  LOP3.LUT R6, R6, 0x3a, RZ, 0xfc, !PT ;  /* 0x0000003a06067812 */ /* 0x000fe200078efcff */
[----:B---3--:R-:W-:Y:S02]  /*41d90*/  IMAD.MOV.U32 R4, RZ, RZ, R162 ;  /* 0x000000ffff047224 */ /* 0x008fe400078e00a2 */
[----:B------:R-:W-:-:S05]  /*41da0*/  IMAD.MOV.U32 R5, RZ, RZ, R161 ;  /* 0x000000ffff057224 */ /* 0x000fca00078e00a1 */
[----:B------:R3:W-:Y:S01]  /*41db0*/  LDGSTS.E [R0+0x8], desc[UR46][R4.64], P2 ;  /* 0x0000800004007fae */ /* 0x0007e2000912186e */
[----:B------:R-:W-:Y:S02]  /*41dc0*/  IADD3 R192, P3, R192, UR7, RZ ;  /* 0x00000007c0c07c10 */ /* 0x000fe4000ff7e0ff */
[----:B---3--:R-:W-:Y:S02]  /*41dd0*/  SEL R4, RZ, 0x4, P1 ;  /* 0x00000004ff047807 */ /* 0x008fe40000800000 */
[----:B------:R-:W-:Y:S02]  /*41de0*/  ISETP.GE.AND P1, PT, R6, UR16, PT ;  /* 0x0000001006007c0c */ /* 0x000fe4000bf26270 */
[----:B------:R-:W-:-:S04]  /*41df0*/  SEL R4, R4, RZ, !P0 ;  /* 0x000000ff04047207 */ /* 0x000fc80004000000 */
[----:B------:R-:W-:Y:S02]  /*41e00*/  ISETP.NE.U32.AND P2, PT, R4, RZ, PT ;  /* 0x000000ff0400720c */ /* 0x000fe40003f45070 */
[----:B------:R-:W-:Y:S02]  /*41e10*/  SEL R4, RZ, 0x4, P1 ;  /* 0x00000004ff047807 */ /* 0x000fe40000800000 */
[--C-:B-1----:R-:W-:Y:S02]  /*41e20*/  SHF.R.U32.HI R6, RZ, 0x6, R237.reuse ;  /* 0x00000006ff067819 */ /* 0x102fe400000116ed */
[----:B------:R-:W-:Y:S02]  /*41e30*/  SHF.R.U32.HI R146, RZ, 0x6, R237 ;  /* 0x00000006ff927819 */ /* 0x000fe400000116ed */
[----:B------:R-:W1:Y:S01]  /*41e40*/  S2R R237, SR_TID.X ;  /* 0x0000000000ed7919 */ /* 0x000e620000002100 */
[----:B------:R-:W-:Y:S02]  /*41e50*/  SEL R4, R4, RZ, !P0 ;  /* 0x000000ff04047207 */ /* 0x000fe40004000000 */
[----:B------:R-:W-:-:S02]  /*41e60*/  IADD3.X R191, R191, UR10, RZ, P3, !PT ;  /* 0x0000000abfbf7c10 */ /* 0x000fc40009ffe4ff */
[----:B------:R-:W-:Y:S02]  /*41e70*/  IADD3 R194, P4, R194, UR7, RZ ;  /* 0x00000007c2c27c10 */ /* 0x000fe4000ff9e0ff */
[----:B------:R-:W-:Y:S01]  /*41e80*/  ISETP.NE.U32.AND P1, PT, R4, RZ, PT ;  /* 0x000000ff0400720c */ /* 0x000fe20003f25070 */
[----:B------:R-:W-:Y:S01]  /*41e90*/  IMAD.MOV.U32 R4, RZ, RZ, R192 ;  /* 0x000000ffff047224 */ /* 0x000fe200078e00c0 */
[----:B------:R-:W-:Y:S01]  /*41ea0*/  IADD3.X R193, R193, UR10, RZ, P4, !PT ;  /* 0x0000000ac1c17c10 */ /* 0x000fe2000a7fe4ff */
[----:B------:R-:W-:Y:S01]  /*41eb0*/  IMAD.MOV.U32 R5, RZ, RZ, R191 ;  /* 0x000000ffff057224 */ /* 0x000fe200078e00bf */
[----:B------:R-:W-:Y:S02]  /*41ec0*/  SGXT.U32 R146, R146, 0x1 ;  /* 0x000000019292781a */ /* 0x000fe40000000000 */
[----:B------:R-:W-:Y:S02]  /*41ed0*/  SGXT.U32 R6, R6, 0x1 ;  /* 0x000000010606781a */ /* 0x000fe40000000000 */
[----:B------:R3:W-:Y:S01]  /*41ee0*/  LDGSTS.E [R0+0x2000], desc[UR46][R4.64], P2 ;  /* 0x0200000004007fae */ /* 0x0007e2000912186e */
[----:B------:R-:W-:-:S02]  /*41ef0*/  LOP3.LUT R146, R146, 0x1c, RZ, 0xfc, !PT ;  /* 0x0000001c92927812 */ /* 0x000fc400078efcff */
[----:B------:R-:W-:Y:S01]  /*41f00*/  LOP3.LUT R6, R6, 0x1e, RZ, 0xfc, !PT ;  /* 0x0000001e06067812 */ /* 0x000fe200078efcff */
[----:B---3--:R-:W-:Y:S02]  /*41f10*/  IMAD.MOV.U32 R4, RZ, RZ, R194 ;  /* 0x000000ffff047224 */ /* 0x008fe400078e00c2 */
[----:B------:R-:W-:Y:S01]  /*41f20*/  IMAD.MOV.U32 R5, RZ, RZ, R193 ;  /* 0x000000ffff057224 */ /* 0x000fe200078e00c1 */
[----:B------:R-:W-:-:S04]  /*41f30*/  ISETP.GE.AND P2, PT, R6, UR16, PT ;  /* 0x0000001006007c0c */ /* 0x000fc8000bf46270 */
[----:B------:R3:W-:Y:S01]  /*41f40*/  LDGSTS.E [R0+0x2008], desc[UR46][R4.64], P1 ;  /* 0x0200800004007fae */ /* 0x0007e2000892186e */
[----:B------:R-:W-:Y:S02]  /*41f50*/  ISETP.GE.AND P1, PT, R146, UR16, PT ;  /* 0x0000001092007c0c */ /* 0x000fe4000bf26270 */
[----:B------:R-:W-:Y:S01]  /*41f60*/  IADD3 R164, P3, R164, UR7, RZ ;  /* 0x00000007a4a47c10 */ /* 0x000fe2000ff7e0ff */
[----:B------:R-:W4:Y:S01]  /*41f70*/  LDL.LU R146, [R1+0x20c] ;  /* 0x00020c0001927983 */ /* 0x000f220000300800 */
[----:B---3--:R-:W-:-:S03]  /*41f80*/  SEL R4, RZ, 0x4, P1 ;  /* 0x00000004ff047807 */ /* 0x008fc60000800000 */
[----:B------:R-:W3:Y:S01]  /*41f90*/  LDL.LU R147, [R1+0x228] ;  /* 0x0002280001937983 */ /* 0x000ee20000300800 */
[----:B------:R-:W-:Y:S02]  /*41fa0*/  SEL R0, RZ, 0x4, P2 ;  /* 0x00000004ff007807 */ /* 0x000fe40001000000 */
[----:B------:R-:W-:Y:S02]  /*41fb0*/  SEL R4, R4, RZ, !P0 ;  /* 0x000000ff04047207 */ /* 0x000fe40004000000 */
[----:B------:R-:W-:Y:S02]  /*41fc0*/  SEL R0, R0, RZ, !P0 ;  /* 0x000000ff00007207 */ /* 0x000fe40004000000 */
[----:B------:R-:W-:Y:S02]  /*41fd0*/  ISETP.NE.U32.AND P1, PT, R4, RZ, PT ;  /* 0x000000ff0400720c */ /* 0x000fe40003f25070 */
[----:B-1----:R-:W-:Y:S02]  /*41fe0*/  SHF.R.U32.HI R6, RZ, 0x6, R237 ;  /* 0x00000006ff067819 */ /* 0x002fe400000116ed */
[----:B------:R-:W-:Y:S01]  /*41ff0*/  ISETP.NE.U32.AND P2, PT, R0, RZ, PT ;  /* 0x000000ff0000720c */ /* 0x000fe20003f45070 */
[----:B------:R-:W-:Y:S01]  /*42000*/  IMAD.U32 R0, RZ, RZ, UR17 ;  /* 0x00000011ff007e24 */ /* 0x000fe2000f8e00ff */
[----:B------:R-:W-:-:S02]  /*42010*/  IADD3.X R163, R163, UR10, RZ, P3, !PT ;  /* 0x0000000aa3a37c10 */ /* 0x000fc40009ffe4ff */
[----:B------:R-:W-:Y:S01]  /*42020*/  SGXT.U32 R6, R6, 0x1 ;  /* 0x000000010606781a */ /* 0x000fe20000000000 */
[----:B------:R-:W-:Y:S02]  /*42030*/  IMAD.MOV.U32 R4, RZ, RZ, R164 ;  /* 0x000000ffff047224 */ /* 0x000fe400078e00a4 */
[----:B------:R-:W-:Y:S01]  /*42040*/  IMAD.MOV.U32 R5, RZ, RZ, R163 ;  /* 0x000000ffff057224 */ /* 0x000fe200078e00a3 */
[----:B------:R-:W-:Y:S02]  /*42050*/  LOP3.LUT R6, R6, 0x3c, RZ, 0xfc, !PT ;  /* 0x0000003c06067812 */ /* 0x000fe400078efcff */
[----:B--2---:R-:W-:-:S05]  /*42060*/  IADD3 R0, R2, 0x100000, R0 ;  /* 0x0010000002007810 */ /* 0x004fca0007ffe000 */
[----:B------:R1:W-:Y:S01]  /*42070*/  LDGSTS.E [R0], desc[UR46][R4.64], P1 ;  /* 0x0000000004007fae */ /* 0x0003e2000892186e */
[----:B------:R-:W-:-:S03]  /*42080*/  ISETP.GE.AND P1, PT, R6, UR16, PT ;  /* 0x0000001006007c0c */ /* 0x000fc6000bf26270 */
[----:B------:R-:W2:Y:S04]  /*42090*/  LDL.LU R6, [R1+0x22c] ;  /* 0x00022c0001067983 */ /* 0x000ea80000300800 */
[----:B------:R-:W3:Y:S04]  /*420a0*/  LDL.LU R151, [R1+0x248] ;  /* 0x0002480001977983 */ /* 0x000ee80000300800 */
[----:B------:R-:W3:Y:S01]  /*420b0*/  LDL.LU R150, [R1+0x24c] ;  /* 0x00024c0001967983 */ /* 0x000ee20000300800 */
[----:B------:R-:W-:Y:S02]  /*420c0*/  IADD3 R166, P4, R166, UR7, RZ ;  /* 0x00000007a6a67c10 */ /* 0x000fe4000ff9e0ff */
[----:B------:R-:W-:-:S02]  /*420d0*/  SHF.R.U32.HI R2, RZ, 0x6, R237 ;  /* 0x00000006ff027819 */ /* 0x000fc400000116ed */
[----:B------:R-:W-:Y:S02]  /*420e0*/  IADD3.X R165, R165, UR10, RZ, P4, !PT ;  /* 0x0000000aa5a57c10 */ /* 0x000fe4000a7fe4ff */
[----:B------:R-:W-:Y:S01]  /*420f0*/  SGXT.U32 R2, R2, 0x1 ;  /* 0x000000010202781a */ /* 0x000fe20000000000 */
[----:B-1----:R-:W-:Y:S02]  /*42100*/  IMAD.MOV.U32 R4, RZ, RZ, R166 ;  /* 0x000000ffff047224 */ /* 0x002fe400078e00a6 */
[----:B------:R-:W-:Y:S01]  /*42110*/  IMAD.MOV.U32 R5, RZ, RZ, R165 ;  /* 0x000000ffff057224 */ /* 0x000fe200078e00a5 */
[----:B------:R-:W-:-:S04]  /*42120*/  LOP3.LUT R2, R2, 0x3e, RZ, 0xfc, !PT ;  /* 0x0000003e02027812 */ /* 0x000fc800078efcff */
[----:B------:R1:W-:Y:S02]  /*42130*/  LDGSTS.E [R0+0x8], desc[UR46][R4.64], P2 ;  /* 0x0000800004007fae */ /* 0x0003e4000912186e */
[----:B-1----:R-:W-:Y:S02]  /*42140*/  SEL R4, RZ, 0x4, P1 ;  /* 0x00000004ff047807 */ /* 0x002fe40000800000 */
[----:B------:R-:W-:Y:S02]  /*42150*/  ISETP.GE.AND P1, PT, R2, UR16, PT ;  /* 0x0000001002007c0c */ /* 0x000fe4000bf26270 */
[----:B------:R-:W1:Y:S01]  /*42160*/  S2R R2, SR_TID.X ;  /* 0x0000000000027919 */ /* 0x000e620000002100 */
[----:B------:R-:W-:Y:S02]  /*42170*/  SEL R4, R4, RZ, !P0 ;  /* 0x000000ff04047207 */ /* 0x000fe40004000000 */
[----:B------:R-:W-:Y:S02]  /*42180*/  IADD3 R196, P3, R196, UR7, RZ ;  /* 0x00000007c4c47c10 */ /* 0x000fe4000ff7e0ff */
[----:B------:R-:W-:-:S02]  /*42190*/  ISETP.NE.U32.AND P2, PT, R4, RZ, PT ;  /* 0x000000ff0400720c */ /* 0x000fc40003f45070 */
        /* <DEDUP_REMOVED lines=11> */
[----:B------:R1:W-:Y:S01]  /*42250*/  LDGSTS.E [R0+0x2008], desc[UR46][R4.64], P1 ;  /* 0x0200800004007fae */ /* 0x0003e2000892186e */
[----:B------:R-:W-:Y:S01]  /*42260*/  ULEA UR12, UR44, UR45, 0x11 ;  /* 0x0000002d2c0c7291 */ /* 0x000fe2000f8e883f */
[----:B------:R-:W-:Y:S02]  /*42270*/  IADD3 R208, P2, R208, UR8, RZ ;  /* 0x00000008d0d07c10 */ /* 0x000fe4000ff5e0ff */
[----:B------:R-:W0:Y:S01]  /*42280*/  LDGDEPBAR ;  /* 0x00000000000079af */ /* 0x000e220000000000 */
[----:B-1----:R-:W-:Y:S02]  /*42290*/  LOP3.LUT R0, R2, 0x3f, RZ, 0xc0, !PT ;  /* 0x0000003f02007812 */ /* 0x002fe400078ec0ff */
[----:B------:R-:W-:Y:S01]  /*422a0*/  IADD3.X R207, R207, UR11, RZ, P2, !PT ;  /* 0x0000000bcfcf7c10 */ /* 0x000fe200097fe4ff */
[----:B------:R-:W3:Y:S01]  /*422b0*/  LDL.LU R2, [R1+0x26c] ;  /* 0x00026c0001027983 */ /* 0x000ee20000300800 */
[----:B------:R-:W-:Y:S02]  /*422c0*/  ISETP.GE.AND P1, PT, R0, UR16, PT ;  /* 0x0000001000007c0c */ /* 0x000fe4000bf26270 */
[----:B------:R-:W-:Y:S01]  /*422d0*/  IADD3 R224, P2, R224, UR8, RZ ;  /* 0x00000008e0e07c10 */ /* 0x000fe2000ff5e0ff */
[----:B------:R-:W3:Y:S01]  /*422e0*/  LDL.LU R148, [R1+0x28c] ;  /* 0x00028c0001947983 */ /* 0x000ee20000300800 */
[----:B------:R-:W-:-:S04]  /*422f0*/  SEL R0, RZ, 0x4, P1 ;  /* 0x00000004ff007807 */ /* 0x000fc80000800000 */
[----:B------:R-:W-:Y:S02]  /*42300*/  SEL R0, R0, RZ, !P0 ;  /* 0x000000ff00007207 */ /* 0x000fe40004000000 */
[----:B------:R-:W-:Y:S02]  /*42310*/  IADD3 R200, P1, R200, UR8, RZ ;  /* 0x00000008c8c87c10 */ /* 0x000fe4000ff3e0ff */
[----:B------:R-:W-:Y:S02]  /*42320*/  ISETP.NE.U32.AND P0, PT, R0, RZ, PT ;  /* 0x000000ff0000720c */ /* 0x000fe40003f05070 */
[----:B------:R-:W-:Y:S01]  /*42330*/  IADD3.X R199, R199, UR11, RZ, P1, !PT ;  /* 0x0000000bc7c77c10 */ /* 0x000fe20008ffe4ff */
[----:B------:R-:W-:Y:S01]  /*42340*/  IMAD.MOV.U32 R4, RZ, RZ, R200 ;  /* 0x000000ffff047224 */ /* 0x000fe200078e00c8 */
[----:B------:R-:W-:-:S03]  /*42350*/  IADD3 R0, R3, UR12, RZ ;  /* 0x0000000c03007c10 */ /* 0x000fc6000fffe0ff */
[----:B------:R-:W-:Y:S01]  /*42360*/  IMAD.MOV.U32 R5, RZ, RZ, R199 ;  /* 0x000000ffff057224 */ /* 0x000fe200078e00c7 */
[----:B------:R-:W-:-:S05]  /*42370*/  IADD3 R216, P1, R216, UR8, RZ ;  /* 0x00000008d8d87c10 */ /* 0x000fca000ff3e0ff */
[----:B------:R1:W-:Y:S01]  /*42380*/  LDGSTS.E [R0], desc[UR46][R4.64], P0 ;  /* 0x0000000004007fae */ /* 0x0003e2000812186e */
[----:B------:R-:W-:Y:S02]  /*42390*/  IADD3.X R215, R215, UR11, RZ, P1, !PT ;  /* 0x0000000bd7d77c10 */ /* 0x000fe40008ffe4ff */
[----:B------:R-:W-:Y:S01]  /*423a0*/  IADD3.X R223, R223, UR11, RZ, P2, !PT ;  /* 0x0000000bdfdf7c10 */ /* 0x000fe200097fe4ff */
[----:B-1----:R-:W-:Y:S02]  /*423b0*/  IMAD.MOV.U32 R4, RZ, RZ, R208 ;  /* 0x000000ffff047224 */ /* 0x002fe400078e00d0 */
[----:B------:R-:W-:Y:S01]  /*423c0*/  IMAD.MOV.U32 R5, RZ, RZ, R207 ;  /* 0x000000ffff057224 */ /* 0x000fe200078e00cf */
[----:B------:R-:W-:-:S04]  /*423d0*/  IADD3 R232, P1, R232, UR8, RZ ;  /* 0x00000008e8e87c10 */ /* 0x000fc8000ff3e0ff */
[----:B------:R1:W-:Y:S01]  /*423e0*/  LDGSTS.E [R0+0x400], desc[UR46][R4.64], P0 ;  /* 0x0040000004007fae */ /* 0x0003e2000812186e */
[----:B------:R-:W-:Y:S02]  /*423f0*/  IADD3.X R231, R231, UR11, RZ, P1, !PT ;  /* 0x0000000be7e77c10 */ /* 0x000fe40008ffe4ff */
[----:B------:R-:W-:Y:S01]  /*42400*/  IADD3 R240, P2, R240, UR8, RZ ;  /* 0x00000008f0f07c10 */ /* 0x000fe2000ff5e0ff */
[----:B-1----:R-:W-:Y:S02]  /*42410*/  IMAD.MOV.U32 R4, RZ, RZ, R216 ;  /* 0x000000ffff047224 */ /* 0x002fe400078e00d8 */
[----:B------:R-:W-:-:S05]  /*42420*/  IMAD.MOV.U32 R5, RZ, RZ, R215 ;  /* 0x000000ffff057224 */ /* 0x000fca00078e00d7 */
[----:B------:R1:W-:Y:S01]  /*42430*/  LDGSTS.E [R0+0x800], desc[UR46][R4.64], P0 ;  /* 0x0080000004007fae */ /* 0x0003e2000812186e */
[----:B------:R-:W-:Y:S02]  /*42440*/  IADD3.X R239, R239, UR11, RZ, P2, !PT ;  /* 0x0000000befef7c10 */ /* 0x000fe400097fe4ff */
[----:B------:R-:W-:Y:S01]  /*42450*/  IADD3 R248, P1, R248, UR8, RZ ;  /* 0x00000008f8f87c10 */ /* 0x000fe2000ff3e0ff */
[----:B-1----:R-:W-:Y:S02]  /*42460*/  IMAD.MOV.U32 R4, RZ, RZ, R224 ;  /* 0x000000ffff047224 */ /* 0x002fe400078e00e0 */
[----:B------:R-:W-:-:S05]  /*42470*/  IMAD.MOV.U32 R5, RZ, RZ, R223 ;  /* 0x000000ffff057224 */ /* 0x000fca00078e00df */
[----:B------:R1:W-:Y:S01]  /*42480*/  LDGSTS.E [R0+0xc00], desc[UR46][R4.64], P0 ;  /* 0x00c0000004007fae */ /* 0x0003e2000812186e */
[----:B------:R-:W-:Y:S02]  /*42490*/  IADD3.X R247, R247, UR11, RZ, P1, !PT ;  /* 0x0000000bf7f77c10 */ /* 0x000fe40008ffe4ff */
[----:B----4-:R-:W-:Y:S01]  /*424a0*/  IADD3 R146, P2, R146, UR8, RZ ;  /* 0x0000000892927c10 */ /* 0x010fe2000ff5e0ff */
[----:B-1----:R-:W-:Y:S02]  /*424b0*/  IMAD.MOV.U32 R4, RZ, RZ, R232 ;  /* 0x000000ffff047224 */ /* 0x002fe400078e00e8 */
[----:B------:R-:W-:-:S05]  /*424c0*/  IMAD.MOV.U32 R5, RZ, RZ, R231 ;  /* 0x000000ffff057224 */ /* 0x000fca00078e00e7 */
[----:B------:R1:W-:Y:S01]  /*424d0*/  LDGSTS.E [R0+0x1000], desc[UR46][R4.64], P0 ;  /* 0x0100000004007fae */ /* 0x0003e2000812186e */
[----:B------:R-:W-:Y:S01]  /*424e0*/  IADD3.X R149, R149, UR11, RZ, P2, !PT ;  /* 0x0000000b95957c10 */ /* 0x000fe200097fe4ff */
[----:B-1----:R-:W-:Y:S02]  /*424f0*/  IMAD.MOV.U32 R4, RZ, RZ, R240 ;  /* 0x000000ffff047224 */ /* 0x002fe400078e00f0 */
[----:B------:R-:W-:-:S05]  /*42500*/  IMAD.MOV.U32 R5, RZ, RZ, R239 ;  /* 0x000000ffff057224 */ /* 0x000fca00078e00ef */
[----:B------:R1:W-:Y:S04]  /*42510*/  LDGSTS.E [R0+0x1400], desc[UR46][R4.64], P0 ;  /* 0x0140000004007fae */ /* 0x0003e8000812186e */
[----:B------:R4:W-:Y:S01]  /*42520*/  STL [R1+0x20c], R146 ;  /* 0x00020c9201007387 */ /* 0x0009e20000100800 */
[----:B-1----:R-:W-:Y:S02]  /*42530*/  IMAD.MOV.U32 R4, RZ, RZ, R248 ;  /* 0x000000ffff047224 */ /* 0x002fe400078e00f8 */
[----:B------:R-:W-:Y:S01]  /*42540*/  IMAD.MOV.U32 R5, RZ, RZ, R247 ;  /* 0x000000ffff057224 */ /* 0x000fe200078e00f7 */
[----:B------:R1:W-:Y:S04]  /*42550*/  STL [R1+0x208], R149 ;  /* 0x0002089501007387 */ /* 0x0003e80000100800 */
[----:B------:R4:W-:Y:S02]  /*42560*/  LDGSTS.E [R0+0x1800], desc[UR46][R4.64], P0 ;  /* 0x0180000004007fae */ /* 0x0009e4000812186e */
[----:B----4-:R-:W-:-:S02]  /*42570*/  IMAD.MOV.U32 R4, RZ, RZ, R146 ;  /* 0x000000ffff047224 */ /* 0x010fc400078e0092 */
[----:B------:R-:W-:Y:S01]  /*42580*/  IMAD.MOV.U32 R5, RZ, RZ, R149 ;  /* 0x000000ffff057224 */ /* 0x000fe200078e0095 */
[----:B------:R-:W4:Y:S04]  /*42590*/  LDL.LU R146, [R1+0x268] ;  /* 0x0002680001927983 */ /* 0x000f280000300800 */
[----:B-1----:R-:W4:Y:S04]  /*425a0*/  LDL.LU R149, [R1+0x288] ;  /* 0x0002880001957983 */ /* 0x002f280000300800 */
[----:B------:R1:W-:Y:S01]  /*425b0*/  LDGSTS.E [R0+0x1c00], desc[UR46][R4.64], P0 ;  /* 0x01c0000004007fae */ /* 0x0003e2000812186e */
[----:B--2---:R-:W-:-:S04]  /*425c0*/  IADD3 R6, P1, R6, UR8, RZ ;  /* 0x0000000806067c10 */ /* 0x004fc8000ff3e0ff */
[----:B---3--:R-:W-:Y:S02]  /*425d0*/  IADD3.X R147, R147, UR11, RZ, P1, !PT ;  /* 0x0000000b93937c10 */ /* 0x008fe40008ffe4ff */
[----:B------:R-:W-:Y:S01]  /*425e0*/  IADD3 R150, P2, R150, UR8, RZ ;  /* 0x0000000896967c10 */ /* 0x000fe2000ff5e0ff */
[----:B------:R2:W-:Y:S01]  /*425f0*/  STL [R1+0x22c], R6 ;  /* 0x00022c0601007387 */ /* 0x0005e20000100800 */
[----:B-1----:R-:W-:Y:S02]  /*42600*/  IMAD.MOV.U32 R4, RZ, RZ, R6 ;  /* 0x000000ffff047224 */ /* 0x002fe400078e0006 */
[----:B------:R-:W-:Y:S01]  /*42610*/  IADD3.X R151, R151, UR11, RZ, P2, !PT ;  /* 0x0000000b97977c10 */ /* 0x000fe200097fe4ff */
[----:B------:R-:W-:Y:S01]  /*42620*/  IMAD.MOV.U32 R5, RZ, RZ, R147 ;  /* 0x000000ffff057224 */ /* 0x000fe200078e0093 */
[----:B------:R1:W-:Y:S04]  /*42630*/  STL [R1+0x228], R147 ;  /* 0x0002289301007387 */ /* 0x0003e80000100800 */
[----:B------:R3:W-:Y:S04]  /*42640*/  STL [R1+0x24c], R150 ;  /* 0x00024c9601007387 */ /* 0x0007e80000100800 */
[----:B--2---:R-:W2:Y:S04]  /*42650*/  LDL.LU R6, [R1+0x2ac] ;  /* 0x0002ac0001067983 */ /* 0x004ea80000300800 */
[----:B------:R3:W-:Y:S04]  /*42660*/  STL [R1+0x248], R151 ;  /* 0x0002489701007387 */ /* 0x0007e80000100800 */
[----:B------:R3:W-:Y:S04]  /*42670*/  LDGSTS.E [R0+0x2000], desc[UR46][R4.64], P0 ;  /* 0x0200000004007fae */ /* 0x0007e8000812186e */
[----:B-1----:R-:W2:Y:S01]  /*42680*/  LDL.LU R147, [R1+0x2cc] ;  /* 0x0002cc0001937983 */ /* 0x002ea20000300800 */
[----:B---3--:R-:W-:-:S03]  /*42690*/  IMAD.MOV.U32 R4, RZ, RZ, R150 ;  /* 0x000000ffff047224 */ /* 0x008fc600078e0096 */
[----:B------:R-:W3:Y:S01]  /*426a0*/  LDL.LU R150, [R1+0x2a8] ;  /* 0x0002a80001967983 */ /* 0x000ee20000300800 */
[----:B------:R-:W-:-:S03]  /*426b0*/  IMAD.MOV.U32 R5, RZ, RZ, R151 ;  /* 0x000000ffff057224 */ /* 0x000fc600078e0097 */
[----:B------:R-:W3:Y:S04]  /*426c0*/  LDL.LU R151, [R1+0x2c8] ;  /* 0x0002c80001977983 */ /* 0x000ee80000300800 */
[----:B------:R1:W-:Y:S01]  /*426d0*/  LDGSTS.E [R0+0x2400], desc[UR46][R4.64], P0 ;  /* 0x0240000004007fae */ /* 0x0003e2000812186e */
[----:B------:R-:W-:Y:S02]  /*426e0*/  IADD3 R2, P1, R2, UR8, RZ ;  /* 0x0000000802027c10 */ /* 0x000fe4000ff3e0ff */
[----:B------:R-:W-:-:S03]  /*426f0*/  IADD3 R148, P2, R148, UR8, RZ ;  /* 0x0000000894947c10 */ /* 0x000fc6000ff5e0ff */
[----:B------:R4:W-:Y:S01]  /*42700*/  STL [R1+0x26c], R2 ;  /* 0x00026c0201007387 */ /* 0x0009e20000100800 */
[----:B-1----:R-:W-:Y:S01]  /*42710*/  IMAD.MOV.U32 R4, RZ, RZ, R2 ;  /* 0x000000ffff047224 */ /* 0x002fe200078e0002 */
[----:B----4-:R-:W-:Y:S02]  /*42720*/  IADD3.X R146, R146, UR11, RZ, P1, !PT ;  /* 0x0000000b92927c10 */ /* 0x010fe40008ffe4ff */
[----:B------:R-:W-:-:S03]  /*42730*/  IADD3.X R149, R149, UR11, RZ, P2, !PT ;  /* 0x0000000b95957c10 */ /* 0x000fc600097fe4ff */
[----:B------:R-:W-:Y:S01]  /*42740*/  IMAD.MOV.U32 R5, RZ, RZ, R146 ;  /* 0x000000ffff057224 */ /* 0x000fe200078e0092 */
[----:B------:R1:W-:Y:S04]  /*42750*/  STL [R1+0x268], R146 ;  /* 0x0002689201007387 */ /* 0x0003e80000100800 */
[----:B------:R4:W-:Y:S04]  /*42760*/  STL [R1+0x28c], R148 ;  /* 0x00028c9401007387 */ /* 0x0009e80000100800 */
[----:B------:R-:W3:Y:S04]  /*42770*/  LDL.LU R2, [R1+0x2ec] ;  /* 0x0002ec0001027983 */ /* 0x000ee80000300800 */
[----:B------:R4:W-:Y:S04]  /*42780*/  STL [R1+0x288], R149 ;  /* 0x0002889501007387 */ /* 0x0009e80000100800 */
[----:B------:R4:W-:Y:S04]  /*42790*/  LDGSTS.E [R0+0x2800], desc[UR46][R4.64], P0 ;  /* 0x0280000004007fae */ /* 0x0009e8000812186e */
[----:B-1----:R-:W3:Y:S01]  /*427a0*/  LDL.LU R146, [R1+0x30c] ;  /* 0x00030c0001927983 */ /* 0x002ee20000300800 */
[----:B----4-:R-:W-:Y:S01]  /*427b0*/  IMAD.MOV.U32 R4, RZ, RZ, R148 ;  /* 0x000000ffff047224 */ /* 0x010fe200078e0094 */
[----:B------:R-:W-:-:S02]  /*427c0*/  MOV R5, R149 ;  /* 0x0000009500057202 */ /* 0x000fc40000000f00 */
[----:B------:R-:W4:Y:S04]  /*427d0*/  LDL.LU R148, [R1+0x2e8] ;  /* 0x0002e80001947983 */ /* 0x000f280000300800 */
[----:B------:R-:W4:Y:S04]  /*427e0*/  LDL.LU R149, [R1+0x308] ;  /* 0x0003080001957983 */ /* 0x000f280000300800 */
[----:B------:R1:W-:Y:S01]  /*427f0*/  LDGSTS.E [R0+0x2c00], desc[UR46][R4.64], P0 ;  /* 0x02c0000004007fae */ /* 0x0003e2000812186e */
[----:B--2---:R-:W-:-:S05]  /*42800*/  IADD3 R6, P1, R6, UR8, RZ ;  /* 0x0000000806067c10 */ /* 0x004fca000ff3e0ff */
[----:B------:R2:W-:Y:S01]  /*42810*/  STL [R1+0x2ac], R6 ;  /* 0x0002ac0601007387 */ /* 0x0005e20000100800 */
[----:B-1----:R-:W-:Y:S01]  /*42820*/  IMAD.MOV.U32 R4, RZ, RZ, R6 ;  /* 0x000000ffff047224 */ /* 0x002fe200078e0006 */
[----:B------:R-:W-:Y:S02]  /*42830*/  IADD3 R147, P2, R147, UR8, RZ ;  /* 0x0000000893937c10 */ /* 0x000fe4000ff5e0ff */
[----:B---3--:R-:W-:Y:S02]  /*42840*/  IADD3.X R150, R150, UR11, RZ, P1, !PT ;  /* 0x0000000b96967c10 */ /* 0x008fe40008ffe4ff */
[----:B------:R-:W-:-:S03]  /*42850*/  IADD3.X R151, R151, UR11, RZ, P2, !PT ;  /* 0x0000000b97977c10 */ /* 0x000fc600097fe4ff */
        /* <DEDUP_REMOVED lines=12> */
[----:B------:R-:W-:-:S05]  /*42920*/  IADD3 R2, P1, R2, UR8, RZ ;  /* 0x0000000802027c10 */ /* 0x000fca000ff3e0ff */
[----:B------:R4:W-:Y:S01]  /*42930*/  STL [R1+0x2ec], R2 ;  /* 0x0002ec0201007387 */ /* 0x0009e20000100800 */
[----:B-1----:R-:W-:Y:S01]  /*42940*/  IMAD.MOV.U32 R4, RZ, RZ, R2 ;  /* 0x000000ffff047224 */ /* 0x002fe200078e0002 */
[----:B------:R-:W-:Y:S02]  /*42950*/  IADD3 R146, P2, R146, UR8, RZ ;  /* 0x0000000892927c10 */ /* 0x000fe4000ff5e0ff */
        /* <DEDUP_REMOVED lines=9> */
[----:B----4-:R-:W-:-:S02]  /*429f0*/  IMAD.MOV.U32 R4, RZ, RZ, R146 ;  /* 0x000000ffff047224 */ /* 0x010fc400078e0092 */
[----:B------:R-:W-:Y:S01]  /*42a00*/  IMAD.MOV.U32 R5, RZ, RZ, R149 ;  /* 0x000000ffff057224 */ /* 0x000fe200078e0095 */
        /* <DEDUP_REMOVED lines=256> */
[----:B------:R-:W-:Y:S01]  /*43a10*/  STL [R1+0x6ac], R6 ;  /* 0x0006ac0601007387 */ /* 0x000fe20000100800 */
[----:B-1----:R-:W-:Y:S01]  /*43a20*/  IMAD.MOV.U32 R4, RZ, RZ, R6 ;  /* 0x000000ffff047224 */ /* 0x002fe200078e0006 */
[----:B------:R-:W-:Y:S02]  /*43a30*/  IADD3 R147, P2, R147, UR8, RZ ;  /* 0x0000000893937c10 */ /* 0x000fe4000ff5e0ff */
[----:B---3--:R-:W-:Y:S02]  /*43a40*/  IADD3.X R150, R150, UR11, RZ, P1, !PT ;  /* 0x0000000b96967c10 */ /* 0x008fe40008ffe4ff */
[----:B------:R-:W-:-:S03]  /*43a50*/  IADD3.X R151, R151, UR11, RZ, P2, !PT ;  /* 0x0000000b97977c10 */ /* 0x000fc600097fe4ff */
[----:B------:R-:W-:Y:S01]  /*43a60*/  IMAD.MOV.U32 R5, RZ, RZ, R150 ;  /* 0x000000ffff057224 */ /* 0x000fe200078e0096 */
[----:B------:R1:W-:Y:S04]  /*43a70*/  STL [R1+0x6a8], R150 ;  /* 0x0006a89601007387 */ /* 0x0003e80000100800 */
[----:B------:R-:W-:Y:S04]  /*43a80*/  STL [R1+0x6cc], R147 ;  /* 0x0006cc9301007387 */ /* 0x000fe80000100800 */
[----:B------:R2:W-:Y:S04]  /*43a90*/  LDGSTS.E [R0+0x13000], desc[UR46][R4.64], P0 ;  /* 0x1300000004007fae */ /* 0x0005e8000812186e */
[----:B-1----:R-:W3:Y:S04]  /*43aa0*/  LDL.LU R150, [R1+0x72c] ;  /* 0x00072c0001967983 */ /* 0x002ee80000300800 */
[----:B------:R1:W-:Y:S04]  /*43ab0*/  STL [R1+0x6c8], R151 ;  /* 0x0006c89701007387 */ /* 0x0003e80000100800 */
[----:B------:R-:W3:Y:S01]  /*43ac0*/  LDL.LU R6, [R1+0x74c] ;  /* 0x00074c0001067983 */ /* 0x000ee20000300800 */
[----:B--2---:R-:W-:-:S03]  /*43ad0*/  IMAD.MOV.U32 R5, RZ, RZ, R151 ;  /* 0x000000ffff057224 */ /* 0x004fc600078e0097 */
[----:B-1----:R-:W2:Y:S01]  /*43ae0*/  LDL.LU R151, [R1+0x728] ;  /* 0x0007280001977983 */ /* 0x002ea20000300800 */
[----:B------:R-:W-:-:S03]  /*43af0*/  IMAD.MOV.U32 R4, RZ, RZ, R147 ;  /* 0x000000ffff047224 */ /* 0x000fc600078e0093 */
[----:B------:R-:W2:Y:S04]  /*43b00*/  LDL.LU R147, [R1+0x748] ;  /* 0x0007480001937983 */ /* 0x000ea80000300800 */
[----:B------:R1:W-:Y:S01]  /*43b10*/  LDGSTS.E [R0+0x13400], desc[UR46][R4.64], P0 ;  /* 0x1340000004007fae */ /* 0x0003e2000812186e */
[----:B------:R-:W-:-:S05]  /*43b20*/  IADD3 R2, P1, R2, UR8, RZ ;  /* 0x0000000802027c10 */ /* 0x000fca000ff3e0ff */
[----:B-1----:R-:W-:Y:S01]  /*43b30*/  IMAD.MOV.U32 R4, RZ, RZ, R2 ;  /* 0x000000ffff047224 */ /* 0x002fe200078e0002 */
[----:B------:R-:W-:Y:S01]  /*43b40*/  STL [R1+0x6ec], R2 ;  /* 0x0006ec0201007387 */ /* 0x000fe20000100800 */
[----:B------:R-:W-:Y:S02]  /*43b50*/  IADD3 R146, P2, R146, UR8, RZ ;  /* 0x0000000892927c10 */ /* 0x000fe4000ff5e0ff */
[----:B----4-:R-:W-:Y:S02]  /*43b60*/  IADD3.X R148, R148, UR11, RZ, P1, !PT ;  /* 0x0000000b94947c10 */ /* 0x010fe40008ffe4ff */
[----:B------:R-:W-:-:S03]  /*43b70*/  IADD3.X R149, R149, UR11, RZ, P2, !PT ;  /* 0x0000000b95957c10 */ /* 0x000fc600097fe4ff */
[----:B------:R-:W-:Y:S01]  /*43b80*/  IMAD.MOV.U32 R5, RZ, RZ, R148 ;  /* 0x000000ffff057224 */ /* 0x000fe200078e0094 */
[----:B------:R1:W-:Y:S04]  /*43b90*/  STL [R1+0x6e8], R148 ;  /* 0x0006e89401007387 */ /* 0x0003e80000100800 */
[----:B------:R-:W-:Y:S04]  /*43ba0*/  STL [R1+0x70c], R146 ;  /* 0x00070c9201007387 */ /* 0x000fe80000100800 */
[----:B------:R4:W-:Y:S04]  /*43bb0*/  LDGSTS.E [R0+0x13800], desc[UR46][R4.64], P0 ;  /* 0x1380000004007fae */ /* 0x0009e8000812186e */
[----:B-1----:R-:W2:Y:S04]  /*43bc0*/  LDL.LU R148, [R1+0x76c] ;  /* 0x00076c0001947983 */ /* 0x002ea80000300800 */
[----:B------:R1:W-:Y:S01]  /*43bd0*/  STL [R1+0x708], R149 ;  /* 0x0007089501007387 */ /* 0x0003e20000100800 */
[----:B----4-:R-:W-:Y:S01]  /*43be0*/  IMAD.MOV.U32 R4, RZ, RZ, R146 ;  /* 0x000000ffff047224 */ /* 0x010fe200078e0092 */
[----:B------:R-:W-:-:S02]  /*43bf0*/  MOV R5, R149 ;  /* 0x0000009500057202 */ /* 0x000fc40000000f00 */
[----:B------:R-:W4:Y:S04]  /*43c00*/  LDL.LU R2, [R1+0x78c] ;  /* 0x00078c0001027983 */ /* 0x000f280000300800 */
[----:B-1----:R-:W4:Y:S04]  /*43c10*/  LDL.LU R149, [R1+0x768] ;  /* 0x0007680001957983 */ /* 0x002f280000300800 */
[----:B------:R1:W-:Y:S04]  /*43c20*/  LDGSTS.E [R0+0x13c00], desc[UR46][R4.64], P0 ;  /* 0x13c0000004007fae */ /* 0x0003e8000812186e */
[----:B------:R-:W4:Y:S01]  /*43c30*/  LDL.LU R146, [R1+0x788] ;  /* 0x0007880001927983 */ /* 0x000f220000300800 */
[----:B---3--:R-:W-:-:S05]  /*43c40*/  IADD3 R150, P1, R150, UR8, RZ ;  /* 0x0000000896967c10 */ /* 0x008fca000ff3e0ff */
[----:B-1----:R-:W-:Y:S01]  /*43c50*/  IMAD.MOV.U32 R4, RZ, RZ, R150 ;  /* 0x000000ffff047224 */ /* 0x002fe200078e0096 */
[----:B------:R-:W-:Y:S02]  /*43c60*/  IADD3 R6, P2, R6, UR8, RZ ;  /* 0x0000000806067c10 */ /* 0x000fe4000ff5e0ff */
[----:B--2---:R-:W-:Y:S01]  /*43c70*/  IADD3.X R151, R151, UR11, RZ, P1, !PT ;  /* 0x0000000b97977c10 */ /* 0x004fe20008ffe4ff */
[----:B------:R-:W-:Y:S01]  /*43c80*/  STL [R1+0x72c], R150 ;  /* 0x00072c9601007387 */ /* 0x000fe20000100800 */
[----:B------:R-:W-:-:S03]  /*43c90*/  IADD3.X R147, R147, UR11, RZ, P2, !PT ;  /* 0x0000000b93937c10 */ /* 0x000fc600097fe4ff */
[----:B------:R-:W-:Y:S01]  /*43ca0*/  IMAD.MOV.U32 R5, RZ, RZ, R151 ;  /* 0x000000ffff057224 */ /* 0x000fe200078e0097 */
[----:B------:R-:W-:Y:S04]  /*43cb0*/  STL [R1+0x728], R151 ;  /* 0x0007289701007387 */ /* 0x000fe80000100800 */
[----:B------:R-:W-:Y:S04]  /*43cc0*/  STL [R1+0x74c], R6 ;  /* 0x00074c0601007387 */ /* 0x000fe80000100800 */
[----:B------:R1:W-:Y:S04]  /*43cd0*/  LDGSTS.E [R0+0x14000], desc[UR46][R4.64], P0 ;  /* 0x1400000004007fae */ /* 0x0003e8000812186e */
[----:B------:R2:W-:Y:S01]  /*43ce0*/  STL [R1+0x748], R147 ;  /* 0x0007489301007387 */ /* 0x0005e20000100800 */
[----:B-1----:R-:W-:-:S02]  /*43cf0*/  IMAD.MOV.U32 R5, RZ, RZ, R147 ;  /* 0x000000ffff057224 */ /* 0x002fc400078e0093 */
[----:B------:R-:W-:Y:S01]  /*43d00*/  IMAD.MOV.U32 R4, RZ, RZ, R6 ;  /* 0x000000ffff047224 */ /* 0x000fe200078e0006 */
[----:B--2---:R-:W2:Y:S04]  /*43d10*/  LDL.LU R147, [R1+0x7a8] ;  /* 0x0007a80001937983 */ /* 0x004ea80000300800 */
[----:B------:R-:W3:Y:S04]  /*43d20*/  LDL.LU R6, [R1+0x7ac] ;  /* 0x0007ac0001067983 */ /* 0x000ee80000300800 */
[----:B------:R-:W2:Y:S04]  /*43d30*/  LDL.LU R245, [R1+0x7c8] ;  /* 0x0007c80001f57983 */ /* 0x000ea80000300800 */
[----:B------:R-:W2:Y:S04]  /*43d40*/  LDL.LU R237, [R1+0x7cc] ;  /* 0x0007cc0001ed7983 */ /* 0x000ea80000300800 */
[----:B------:R1:W-:Y:S01]  /*43d50*/  LDGSTS.E [R0+0x14400], desc[UR46][R4.64], P0 ;  /* 0x1440000004007fae */ /* 0x0003e2000812186e */
[----:B------:R-:W-:-:S05]  /*43d60*/  IADD3 R148, P1, R148, UR8, RZ ;  /* 0x0000000894947c10 */ /* 0x000fca000ff3e0ff */
[----:B------:R1:W-:Y:S01]  /*43d70*/  STL [R1+0x76c], R148 ;  /* 0x00076c9401007387 */ /* 0x0003e20000100800 */
[----:B----4-:R-:W-:Y:S02]  /*43d80*/  IADD3 R2, P2, R2, UR8, RZ ;  /* 0x0000000802027c10 */ /* 0x010fe4000ff5e0ff */
[----:B------:R-:W-:Y:S01]  /*43d90*/  IADD3.X R149, R149, UR11, RZ, P1, !PT ;  /* 0x0000000b95957c10 */ /* 0x000fe20008ffe4ff */
[----:B-1----:R-:W-:-:S04]  /*43da0*/  IMAD.MOV.U32 R4, RZ, RZ, R148 ;  /* 0x000000ffff047224 */ /* 0x002fc800078e0094 */
[----:B------:R1:W-:Y:S01]  /*43db0*/  STL [R1+0x768], R149 ;  /* 0x0007689501007387 */ /* 0x0003e20000100800 */
[----:B------:R-:W-:-:S03]  /*43dc0*/  IADD3.X R146, R146, UR11, RZ, P2, !PT ;  /* 0x0000000b92927c10 */ /* 0x000fc600097fe4ff */
[----:B------:R-:W-:Y:S01]  /*43dd0*/  STL [R1+0x78c], R2 ;  /* 0x00078c0201007387 */ /* 0x000fe20000100800 */
[----:B------:R-:W-:-:S03]  /*43de0*/  IMAD.MOV.U32 R5, RZ, RZ, R149 ;  /* 0x000000ffff057224 */ /* 0x000fc600078e0095 */
[----:B------:R-:W4:Y:S04]  /*43df0*/  LDL.LU R150, [R1+0x7ec] ;  /* 0x0007ec0001967983 */ /* 0x000f280000300800 */
[----:B------:R1:W-:Y:S04]  /*43e00*/  STL [R1+0x788], R146 ;  /* 0x0007889201007387 */ /* 0x0003e80000100800 */
[----:B------:R-:W4:Y:S04]  /*43e10*/  LDL.LU R148, [R1+0x80c] ;  /* 0x00080c0001947983 */ /* 0x000f280000300800 */
[----:B------:R-:W4:Y:S04]  /*43e20*/  LDL.LU R151, [R1+0x7e8] ;  /* 0x0007e80001977983 */ /* 0x000f280000300800 */
[----:B------:R1:W-:Y:S04]  /*43e30*/  LDGSTS.E [R0+0x14800], desc[UR46][R4.64], P0 ;  /* 0x1480000004007fae */ /* 0x0003e8000812186e */
[----:B-1----:R-:W4:Y:S01]  /*43e40*/  LDL.LU R149, [R1+0x808] ;  /* 0x0008080001957983 */ /* 0x002f220000300800 */
[----:B------:R-:W-:-:S02]  /*43e50*/  IMAD.MOV.U32 R4, RZ, RZ, R2 ;  /* 0x000000ffff047224 */ /* 0x000fc400078e0002 */
[----:B------:R-:W-:Y:S02]  /*43e60*/  IMAD.MOV.U32 R5, RZ, RZ, R146 ;  /* 0x000000ffff057224 */ /* 0x000fe400078e0092 */
[----:B------:R-:W4:Y:S04]  /*43e70*/  LDL.LU R146, [R1+0x82c] ;  /* 0x00082c0001927983 */ /* 0x000f280000300800 */
[----:B------:R-:W4:Y:S04]  /*43e80*/  LDL.LU R2, [R1+0x84c] ;  /* 0x00084c0001027983 */ /* 0x000f280000300800 */
[----:B------:R1:W-:Y:S01]  /*43e90*/  LDGSTS.E [R0+0x14c00], desc[UR46][R4.64], P0 ;  /* 0x14c0000004007fae */ /* 0x0003e2000812186e */
[----:B---3--:R-:W-:-:S04]  /*43ea0*/  IADD3 R6, P1, R6, UR8, RZ ;  /* 0x0000000806067c10 */ /* 0x008fc8000ff3e0ff */
[----:B--2---:R-:W-:Y:S01]  /*43eb0*/  IADD3.X R147, R147, UR11, RZ, P1, !PT ;  /* 0x0000000b93937c10 */ /* 0x004fe20008ffe4ff */
[----:B------:R-:W-:Y:S01]  /*43ec0*/  STL [R1+0x7ac], R6 ;  /* 0x0007ac0601007387 */ /* 0x000fe20000100800 */
[----:B------:R-:W-:-:S03]  /*43ed0*/  IADD3 R237, P2, R237, UR8, RZ ;  /* 0x00000008eded7c10 */ /* 0x000fc6000ff5e0ff */
[----:B------:R2:W-:Y:S01]  /*43ee0*/  STL [R1+0x7a8], R147 ;  /* 0x0007a89301007387 */ /* 0x0005e20000100800 */
[----:B-1----:R-:W-:Y:S01]  /*43ef0*/  IMAD.MOV.U32 R5, RZ, RZ, R147 ;  /* 0x000000ffff057224 */ /* 0x002fe200078e0093 */
[----:B------:R-:W-:Y:S02]  /*43f00*/  IADD3.X R245, R245, UR11, RZ, P2, !PT ;  /* 0x0000000bf5f57c10 */ /* 0x000fe400097fe4ff */
[----:B------:R-:W-:Y:S01]  /*43f10*/  STL [R1+0x7cc], R237 ;  /* 0x0007cced01007387 */ /* 0x000fe20000100800 */
[----:B------:R-:W-:-:S03]  /*43f20*/  IMAD.MOV.U32 R4, RZ, RZ, R6 ;  /* 0x000000ffff047224 */ /* 0x000fc600078e0006 */
[----:B--2---:R-:W2:Y:S04]  /*43f30*/  LDL.LU R147, [R1+0x828] ;  /* 0x0008280001937983 */ /* 0x004ea80000300800 */
[----:B------:R1:W-:Y:S04]  /*43f40*/  STL [R1+0x7c8], R245 ;  /* 0x0007c8f501007387 */ /* 0x0003e80000100800 */
[----:B------:R-:W3:Y:S04]  /*43f50*/  LDL.LU R6, [R1+0x848] ;  /* 0x0008480001067983 */ /* 0x000ee80000300800 */
[----:B------:R1:W-:Y:S02]  /*43f60*/  LDGSTS.E [R0+0x15000], desc[UR46][R4.64], P0 ;  /* 0x1500000004007fae */ /* 0x0003e4000812186e */
[----:B-1----:R-:W-:-:S02]  /*43f70*/  IMAD.MOV.U32 R4, RZ, RZ, R237 ;  /* 0x000000ffff047224 */ /* 0x002fc400078e00ed */
[----:B------:R-:W-:-:S05]  /*43f80*/  IMAD.MOV.U32 R5, RZ, RZ, R245 ;  /* 0x000000ffff057224 */ /* 0x000fca00078e00f5 */
[----:B------:R1:W-:Y:S01]  /*43f90*/  LDGSTS.E [R0+0x15400], desc[UR46][R4.64], P0 ;  /* 0x1540000004007fae */ /* 0x0003e2000812186e */
[----:B----4-:R-:W-:-:S05]  /*43fa0*/  IADD3 R150, P1, R150, UR8, RZ ;  /* 0x0000000896967c10 */ /* 0x010fca000ff3e0ff */
[----:B-1----:R-:W-:Y:S01]  /*43fb0*/  IMAD.MOV.U32 R4, RZ, RZ, R150 ;  /* 0x000000ffff047224 */ /* 0x002fe200078e0096 */
[----:B------:R-:W-:Y:S02]  /*43fc0*/  IADD3 R148, P2, R148, UR8, RZ ;  /* 0x0000000894947c10 */ /* 0x000fe4000ff5e0ff */
[----:B------:R-:W-:-:S05]  /*43fd0*/  IADD3.X R151, R151, UR11, RZ, P1, !PT ;  /* 0x0000000b97977c10 */ /* 0x000fca0008ffe4ff */
[----:B------:R-:W-:Y:S01]  /*43fe0*/  IMAD.MOV.U32 R5, RZ, RZ, R151 ;  /* 0x000000ffff057224 */ /* 0x000fe200078e0097 */
[----:B------:R-:W-:Y:S01]  /*43ff0*/  IADD3.X R149, R149, UR11, RZ, P2, !PT ;  /* 0x0000000b95957c10 */ /* 0x000fe200097fe4ff */
[----:B------:R1:W-:Y:S04]  /*44000*/  STL [R1+0x7ec], R150 ;  /* 0x0007ec9601007387 */ /* 0x0003e80000100800 */
[----:B------:R4:W-:Y:S01]  /*44010*/  LDGSTS.E [R0+0x15800], desc[UR46][R4.64], P0 ;  /* 0x1580000004007fae */ /* 0x0009e2000812186e */
[----:B------:R-:W-:-:S03]  /*44020*/  IADD3 R146, P1, R146, UR8, RZ ;  /* 0x0000000892927c10 */ /* 0x000fc6000ff3e0ff */
[----:B------:R-:W-:Y:S01]  /*44030*/  STL [R1+0x7e8], R151 ;  /* 0x0007e89701007387 */ /* 0x000fe20000100800 */
[----:B------:R-:W-:Y:S01]  /*44040*/  IADD3 R2, P2, R2, UR8, RZ ;  /* 0x0000000802027c10 */ /* 0x000fe2000ff5e0ff */
[----:B----4-:R-:W-:Y:S02]  /*44050*/  IMAD.MOV.U32 R4, RZ, RZ, R148 ;  /* 0x000000ffff047224 */ /* 0x010fe400078e0094 */
[----:B------:R-:W-:Y:S01]  /*44060*/  IMAD.MOV.U32 R5, RZ, RZ, R149 ;  /* 0x000000ffff057224 */ /* 0x000fe200078e0095 */
[----:B------:R4:W-:Y:S04]  /*44070*/  STL [R1+0x80c], R148 ;  /* 0x00080c9401007387 */ /* 0x0009e80000100800 */
[----:B------:R4:W-:Y:S04]  /*44080*/  STL [R1+0x808], R149 ;  /* 0x0008089501007387 */ /* 0x0009e80000100800 */
[----:B------:R-:W4:Y:S04]  /*44090*/  LDL.LU R245, [R1+0x888] ;  /* 0x0008880001f57983 */ /* 0x000f280000300800 */
[----:B------:R-:W4:Y:S04]  /*440a0*/  LDL.LU R237, [R1+0x88c] ;  /* 0x00088c0001ed7983 */ /* 0x000f280000300800 */
[----:B------:R1:W-:Y:S04]  /*440b0*/  LDGSTS.E [R0+0x15c00], desc[UR46][R4.64], P0 ;  /* 0x15c0000004007fae */ /* 0x0003e8000812186e */
[----:B------:R-:W-:Y:S01]  /*440c0*/  STL [R1+0x82c], R146 ;  /* 0x00082c9201007387 */ /* 0x000fe20000100800 */
[----:B-1----:R-:W-:Y:S01]  /*440d0*/  IMAD.MOV.U32 R4, RZ, RZ, R146 ;  /* 0x000000ffff047224 */ /* 0x002fe200078e0092 */
[----:B--2---:R-:W-:-:S05]  /*440e0*/  IADD3.X R147, R147, UR11, RZ, P1, !PT ;  /* 0x0000000b93937c10 */ /* 0x004fca0008ffe4ff */
[----:B------:R-:W-:Y:S01]  /*440f0*/  IMAD.MOV.U32 R5, RZ, RZ, R147 ;  /* 0x000000ffff057224 */ /* 0x000fe200078e0093 */
[----:B------:R1:W-:Y:S01]  /*44100*/  STL [R1+0x828], R147 ;  /* 0x0008289301007387 */ /* 0x0003e20000100800 */
[----:B---3--:R-:W-:-:S03]  /*44110*/  IADD3.X R6, R6, UR11, RZ, P2, !PT ;  /* 0x0000000b06067c10 */ /* 0x008fc600097fe4ff */
[----:B------:R-:W-:Y:S04]  /*44120*/  STL [R1+0x84c], R2 ;  /* 0x00084c0201007387 */ /* 0x000fe80000100800 */
[----:B------:R-:W2:Y:S04]  /*44130*/  LDL.LU R150, [R1+0x8ac] ;  /* 0x0008ac0001967983 */ /* 0x000ea80000300800 */
[----:B------:R3:W-:Y:S04]  /*44140*/  STL [R1+0x848], R6 ;  /* 0x0008480601007387 */ /* 0x0007e80000100800 */
[----:B----4-:R-:W4:Y:S04]  /*44150*/  LDL.LU R148, [R1+0x8cc] ;  /* 0x0008cc0001947983 */ /* 0x010f280000300800 */
[----:B------:R1:W-:Y:S04]  /*44160*/  LDGSTS.E [R0+0x16000], desc[UR46][R4.64], P0 ;  /* 0x1600000004007fae */ /* 0x0003e8000812186e */
[----:B------:R-:W2:Y:S04]  /*44170*/  LDL.LU R151, [R1+0x8a8] ;  /* 0x0008a80001977983 */ /* 0x000ea80000300800 */
[----:B------:R-:W2:Y:S01]  /*44180*/  LDL.LU R149, [R1+0x8c8] ;  /* 0x0008c80001957983 */ /* 0x000ea20000300800 */
[----:B-1----:R-:W-:-:S03]  /*44190*/  IMAD.MOV.U32 R4, RZ, RZ, R2 ;  /* 0x000000ffff047224 */ /* 0x002fc600078e0002 */
[----:B------:R-:W2:Y:S01]  /*441a0*/  LDL.LU R147, [R1+0x8e8] ;  /* 0x0008e80001937983 */ /* 0x000ea20000300800 */
[----:B------:R-:W-:-:S03]  /*441b0*/  IMAD.MOV.U32 R5, RZ, RZ, R6 ;  /* 0x000000ffff057224 */ /* 0x000fc600078e0006 */
[----:B------:R-:W2:Y:S04]  /*441c0*/  LDL.LU R146, [R1+0x8ec] ;  /* 0x0008ec0001927983 */ /* 0x000ea80000300800 */
[----:B---3--:R-:W3:Y:S04]  /*441d0*/  LDL.LU R6, [R1+0x908] ;  /* 0x0009080001067983 */ /* 0x008ee80000300800 */
[----:B------:R-:W3:Y:S04]  /*441e0*/  LDL.LU R2, [R1+0x90c] ;  /* 0x00090c0001027983 */ /* 0x000ee80000300800 */
[----:B------:R1:W-:Y:S04]  /*441f0*/  LDGSTS.E [R0+0x16400], desc[UR46][R4.64], P0 ;  /* 0x1640000004007fae */ /* 0x0003e8000812186e */
[----:B------:R-:W3:Y:S04]  /*44200*/  LDL.LU R4, [R1+0x868] ;  /* 0x0008680001047983 */ /* 0x000ee80000300800 */
[----:B------:R-:W1:Y:S01]  /*44210*/  LDL.LU R5, [R1+0x86c] ;  /* 0x00086c0001057983 */ /* 0x000e620000300800 */
[----:B------:R-:W-:-:S04]  /*44220*/  IADD3 R237, P2, R237, UR8, RZ ;  /* 0x00000008eded7c10 */ /* 0x000fc8000ff5e0ff */
[----:B------:R-:W-:Y:S02]  /*44230*/  IADD3.X R245, R245, UR11, RZ, P2, !PT ;  /* 0x0000000bf5f57c10 */ /* 0x000fe400097fe4ff */
[----:B----4-:R-:W-:-:S04]  /*44240*/  IADD3 R148, P2, R148, UR8, RZ ;  /* 0x0000000894947c10 */ /* 0x010fc8000ff5e0ff */
[----:B--2---:R-:W-:Y:S02]  /*44250*/  IADD3.X R149, R149, UR11, RZ, P2, !PT ;  /* 0x0000000b95957c10 */ /* 0x004fe400097fe4ff */
[----:B-1----:R-:W-:-:S04]  /*44260*/  IADD3 R5, P1, R5, UR8, RZ ;  /* 0x0000000805057c10 */ /* 0x002fc8000ff3e0ff */
[----:B---3--:R-:W-:Y:S01]  /*44270*/  IADD3.X R4, R4, UR11, RZ, P1, !PT ;  /* 0x0000000b04047c10 */ /* 0x008fe20008ffe4ff */
[----:B------:R1:W-:Y:S04]  /*44280*/  STL [R1+0x86c], R5 ;  /* 0x00086c0501007387 */ /* 0x0003e80000100800 */
[----:B------:R2:W-:Y:S01]  /*44290*/  STL [R1+0x868], R4 ;  /* 0x0008680401007387 */ /* 0x0005e20000100800 */
[----:B-1----:R-:W-:-:S04]  /*442a0*/  LOP3.LUT R5, R5, R4, RZ, 0x3c, !PT ;  /* 0x0000000405057212 */ /* 0x002fc800078e3cff */
[----:B--2---:R-:W-:-:S04]  /*442b0*/  LOP3.LUT R4, R5, R4, RZ, 0x3c, !PT ;  /* 0x0000000405047212 */ /* 0x004fc800078e3cff */
[----:B------:R-:W-:Y:S02]  /*442c0*/  LOP3.LUT R5, R5, R4, RZ, 0x3c, !PT ;  /* 0x0000000405057212 */ /* 0x000fe400078e3cff */
[----:B------:R-:W-:-:S03]  /*442d0*/  IADD3 R150, P1, R150, UR8, RZ ;  /* 0x0000000896967c10 */ /* 0x000fc6000ff3e0ff */
[----:B------:R1:W-:Y:S01]  /*442e0*/  LDGSTS.E [R0+0x16800], desc[UR46][R4.64], P0 ;  /* 0x1680000004007fae */ /* 0x0003e2000812186e */
[----:B------:R-:W-:Y:S02]  /*442f0*/  IADD3.X R151, R151, UR11, RZ, P1, !PT ;  /* 0x0000000b97977c10 */ /* 0x000fe40008ffe4ff */
[----:B------:R-:W-:Y:S01]  /*44300*/  IADD3 R146, P1, R146, UR8, RZ ;  /* 0x0000000892927c10 */ /* 0x000fe2000ff3e0ff */
[----:B-1----:R-:W-:Y:S02]  /*44310*/  IMAD.MOV.U32 R4, RZ, RZ, R237 ;  /* 0x000000ffff047224 */ /* 0x002fe400078e00ed */
[----:B------:R-:W-:Y:S01]  /*44320*/  IMAD.MOV.U32 R5, RZ, RZ, R245 ;  /* 0x000000ffff057224 */ /* 0x000fe200078e00f5 */
[----:B------:R-:W-:Y:S04]  /*44330*/  STL [R1+0x88c], R237 ;  /* 0x00088ced01007387 */ /* 0x000fe80000100800 */
[----:B------:R1:W-:Y:S01]  /*44340*/  LDGSTS.E [R0+0x16c00], desc[UR46][R4.64], P0 ;  /* 0x16c0000004007fae */ /* 0x0003e2000812186e */
[----:B------:R-:W-:-:S02]  /*44350*/  IADD3 R2, P2, R2, UR8, RZ ;  /* 0x0000000802027c10 */ /* 0x000fc4000ff5e0ff */
[----:B------:R-:W-:Y:S01]  /*44360*/  IADD3.X R147, R147, UR11, RZ, P1, !PT ;  /* 0x0000000b93937c10 */ /* 0x000fe20008ffe4ff */
[----:B------:R-:W-:Y:S01]  /*44370*/  STL [R1+0x888], R245 ;  /* 0x000888f501007387 */ /* 0x000fe20000100800 */
[----:B------:R-:W-:Y:S01]  /*44380*/  IADD3.X R6, R6, UR11, RZ, P2, !PT ;  /* 0x0000000b06067c10 */ /* 0x000fe200097fe4ff */
[----:B-1----:R-:W-:Y:S01]  /*44390*/  IMAD.MOV.U32 R4, RZ, RZ, R150 ;  /* 0x000000ffff047224 */ /* 0x002fe200078e0096 */
[----:B------:R-:W-:Y:S01]  /*443a0*/  MOV R5, R151 ;  /* 0x0000009700057202 */ /* 0x000fe20000000f00 */
[----:B------:R-:W-:Y:S04]  /*443b0*/  STL [R1+0x8ac], R150 ;  /* 0x0008ac9601007387 */ /* 0x000fe80000100800 */
[----:B------:R1:W-:Y:S04]  /*443c0*/  LDGSTS.E [R0+0x17000], desc[UR46][R4.64], P0 ;  /* 0x1700000004007fae */ /* 0x0003e8000812186e */
[----:B------:R-:W-:Y:S04]  /*443d0*/  STL [R1+0x8a8], R151 ;  /* 0x0008a89701007387 */ /* 0x000fe80000100800 */
[----:B------:R-:W-:Y:S01]  /*443e0*/  STL [R1+0x8cc], R148 ;  /* 0x0008cc9401007387 */ /* 0x000fe20000100800 */
[----:B-1----:R-:W-:-:S02]  /*443f0*/  IMAD.MOV.U32 R4, RZ, RZ, R148 ;  /* 0x000000ffff047224 */ /* 0x002fc400078e0094 */
[----:B------:R-:W-:Y:S01]  /*44400*/  IMAD.MOV.U32 R5, RZ, RZ, R149 ;  /* 0x000000ffff057224 */ /* 0x000fe200078e0095 */
[----:B------:R-:W-:Y:S04]  /*44410*/  STL [R1+0x8c8], R149 ;  /* 0x0008c89501007387 */ /* 0x000fe80000100800 */
[----:B------:R1:W-:Y:S04]  /*44420*/  STL [R1+0x8ec], R146 ;  /* 0x0008ec9201007387 */ /* 0x0003e80000100800 */
[----:B------:R2:W-:Y:S04]  /*44430*/  STL [R1+0x8e8], R147 ;  /* 0x0008e89301007387 */ /* 0x0005e80000100800 */
[----:B------:R3:W-:Y:S04]  /*44440*/  LDGSTS.E [R0+0x17400], desc[UR46][R4.64], P0 ;  /* 0x1740000004007fae */ /* 0x0007e8000812186e */
[----:B------:R-:W-:Y:S04]  /*44450*/  STL [R1+0x90c], R2 ;  /* 0x00090c0201007387 */ /* 0x000fe80000100800 */
[----:B------:R4:W-:Y:S01]  /*44460*/  STL [R1+0x908], R6 ;  /* 0x0009080601007387 */ /* 0x0009e20000100800 */
[----:B---3--:R-:W-:-:S02]  /*44470*/  IMAD.MOV.U32 R4, RZ, RZ, R146 ;  /* 0x000000ffff047224 */ /* 0x008fc400078e0092 */
[----:B------:R-:W-:Y:S01]  /*44480*/  IMAD.MOV.U32 R5, RZ, RZ, R147 ;  /* 0x000000ffff057224 */ /* 0x000fe200078e0093 */
[----:B-1----:R-:W3:Y:S04]  /*44490*/  LDL.LU R146, [R1+0x214] ;  /* 0x0002140001927983 */ /* 0x002ee80000300800 */
[----:B------:R1:W-:Y:S04]  /*444a0*/  LDGSTS.E [R0+0x17800], desc[UR46][R4.64], P0 ;  /* 0x1780000004007fae */ /* 0x0003e8000812186e */
[----:B------:R-:W3:Y:S04]  /*444b0*/  LDL.LU R149, [R1+0x210] ;  /* 0x0002100001957983 */ /* 0x000ee80000300800 */
[----:B--2---:R-:W2:Y:S01]  /*444c0*/  LDL.LU R147, [R1+0x230] ;  /* 0x0002300001937983 */ /* 0x004ea20000300800 */
[----:B-1----:R-:W-:-:S03]  /*444d0*/  IMAD.MOV.U32 R5, RZ, RZ, R6 ;  /* 0x000000ffff057224 */ /* 0x002fc600078e0006 */
[----:B----4-:R-:W4:Y:S04]  /*444e0*/  LDL.LU R6, [R1+0x234] ;  /* 0x0002340001067983 */ /* 0x010f280000300800 */
[----:B------:R-:W2:Y:S04]  /*444f0*/  LDL.LU R151, [R1+0x250] ;  /* 0x0002500001977983 */ /* 0x000ea80000300800 */
[----:B------:R-:W2:Y:S01]  /*44500*/  LDL.LU R150, [R1+0x254] ;  /* 0x0002540001967983 */ /* 0x000ea20000300800 */
[----:B------:R-:W-:Y:S01]  /*44510*/  IADD3 R202, P1, R202, UR8, RZ ;  /* 0x00000008caca7c10 */ /* 0x000fe2000ff3e0ff */
[----:B------:R-:W-:Y:S01]  /*44520*/  IMAD.MOV.U32 R4, RZ, RZ, R2 ;  /* 0x000000ffff047224 */ /* 0x000fe200078e0002 */
[----:B------:R-:W-:-:S02]  /*44530*/  LOP3.LUT R2, R3, 0x20, RZ, 0x3c, !PT ;  /* 0x0000002003027812 */ /* 0x000fc400078e3cff */
[----:B------:R-:W-:Y:S02]  /*44540*/  IADD3.X R201, R201, UR11, RZ, P1, !PT ;  /* 0x0000000bc9c97c10 */ /* 0x000fe40008ffe4ff */
[----:B------:R-:W-:Y:S01]  /*44550*/  IADD3 R210, P2, R210, UR8, RZ ;  /* 0x00000008d2d27c10 */ /* 0x000fe2000ff5e0ff */
[----:B------:R1:W-:Y:S01]  /*44560*/  LDGSTS.E [R0+0x17c00], desc[UR46][R4.64], P0 ;  /* 0x17c0000004007fae */ /* 0x0003e2000812186e */
[----:B------:R-:W-:Y:S02]  /*44570*/  IADD3 R218, P1, R218, UR8, RZ ;  /* 0x00000008dada7c10 */ /* 0x000fe4000ff3e0ff */
[----:B------:R-:W-:Y:S02]  /*44580*/  IADD3.X R209, R209, UR11, RZ, P2, !PT ;  /* 0x0000000bd1d17c10 */ /* 0x000fe400097fe4ff */
[----:B------:R-:W-:Y:S01]  /*44590*/  IADD3.X R217, R217, UR11, RZ, P1, !PT ;  /* 0x0000000bd9d97c10 */ /* 0x000fe20008ffe4ff */
[----:B-1----:R-:W-:Y:S02]  /*445a0*/  VIADD R0, R2, UR12 ;  /* 0x0000000c02007c36 */ /* 0x002fe40008000000 */
[----:B------:R-:W-:-:S02]  /*445b0*/  IMAD.MOV.U32 R4, RZ, RZ, R202 ;  /* 0x000000ffff047224 */ /* 0x000fc400078e00ca */
[----:B------:R-:W-:Y:S01]  /*445c0*/  IMAD.MOV.U32 R5, RZ, RZ, R201 ;  /* 0x000000ffff057224 */ /* 0x000fe200078e00c9 */
[----:B------:R-:W-:Y:S01]  /*445d0*/  IADD3 R226, P2, R226, UR8, RZ ;  /* 0x00000008e2e27c10 */ /* 0x000fe2000ff5e0ff */
[----:B------:R-:W2:Y:S04]  /*445e0*/  LDL.LU R2, [R1+0x274] ;  /* 0x0002740001027983 */ /* 0x000ea80000300800 */
[----:B------:R1:W-:Y:S01]  /*445f0*/  LDGSTS.E [R0+0x100], desc[UR46][R4.64], P0 ;  /* 0x0010000004007fae */ /* 0x0003e2000812186e */
[----:B------:R-:W-:Y:S02]  /*44600*/  IADD3.X R225, R225, UR11, RZ, P2, !PT ;  /* 0x0000000be1e17c10 */ /* 0x000fe400097fe4ff */
[----:B------:R-:W-:Y:S01]  /*44610*/  IADD3 R234, P1, R234, UR8, RZ ;  /* 0x00000008eaea7c10 */ /* 0x000fe2000ff3e0ff */
[----:B------:R-:W2:Y:S01]  /*44620*/  LDL.LU R148, [R1+0x294] ;  /* 0x0002940001947983 */ /* 0x000ea20000300800 */
[----:B-1----:R-:W-:-:S02]  /*44630*/  IMAD.MOV.U32 R4, RZ, RZ, R210 ;  /* 0x000000ffff047224 */ /* 0x002fc400078e00d2 */
        /* <DEDUP_REMOVED lines=12> */
[----:B------:R-:W-:Y:S01]  /*44700*/  IADD3.X R249, R249, UR11, RZ, P1, !PT ;  /* 0x0000000bf9f97c10 */ /* 0x000fe20008ffe4ff */
[----:B-1----:R-:W-:Y:S02]  /*44710*/  IMAD.MOV.U32 R4, RZ, RZ, R234 ;  /* 0x000000ffff047224 */ /* 0x002fe400078e00ea */
[----:B------:R-:W-:-:S05]  /*44720*/  IMAD.MOV.U32 R5, RZ, RZ, R233 ;  /* 0x000000ffff057224 */ /* 0x000fca00078e00e9 */
[----:B------:R1:W-:Y:S02]  /*44730*/  LDGSTS.E [R0+0x1100], desc[UR46][R4.64], P0 ;  /* 0x0110000004007fae */ /* 0x0003e4000812186e */
[----:B-1----:R-:W-:Y:S02]  /*44740*/  IMAD.MOV.U32 R4, RZ, RZ, R242 ;  /* 0x000000ffff047224 */ /* 0x002fe400078e00f2 */
[----:B------:R-:W-:-:S05]  /*44750*/  IMAD.MOV.U32 R5, RZ, RZ, R241 ;  /* 0x000000ffff057224 */ /* 0x000fca00078e00f1 */
[----:B------:R1:W-:Y:S02]  /*44760*/  LDGSTS.E [R0+0x1500], desc[UR46][R4.64], P0 ;  /* 0x0150000004007fae */ /* 0x0003e4000812186e */
[----:B-1----:R-:W-:Y:S02]  /*44770*/  IMAD.MOV.U32 R4, RZ, RZ, R250 ;  /* 0x000000ffff047224 */ /* 0x002fe400078e00fa */
[----:B------:R-:W-:-:S05]  /*44780*/  IMAD.MOV.U32 R5, RZ, RZ, R249 ;  /* 0x000000ffff057224 */ /* 0x000fca00078e00f9 */
[----:B------:R1:W-:Y:S01]  /*44790*/  LDGSTS.E [R0+0x1900], desc[UR46][R4.64], P0 ;  /* 0x0190000004007fae */ /* 0x0003e2000812186e */
[----:B---3--:R-:W-:-:S04]  /*447a0*/  IADD3 R146, P2, R146, UR8, RZ ;  /* 0x0000000892927c10 */ /* 0x008fc8000ff5e0ff */
[----:B------:R-:W-:Y:S01]  /*447b0*/  IADD3.X R149, R149, UR11, RZ, P2, !PT ;  /* 0x0000000b95957c10 */ /* 0x000fe200097fe4ff */
[----:B------:R3:W-:Y:S01]  /*447c0*/  STL [R1+0x214], R146 ;  /* 0x0002149201007387 */ /* 0x0007e20000100800 */
[----:B-1----:R-:W-:-:S03]  /*447d0*/  IMAD.MOV.U32 R4, RZ, RZ, R146 ;  /* 0x000000ffff047224 */ /* 0x002fc600078e0092 */
[----:B------:R1:W-:Y:S01]  /*447e0*/  STL [R1+0x210], R149 ;  /* 0x0002109501007387 */ /* 0x0003e20000100800 */
[----:B------:R-:W-:Y:S01]  /*447f0*/  IMAD.MOV.U32 R5, RZ, RZ, R149 ;  /* 0x000000ffff057224 */ /* 0x000fe200078e0095 */
[----:B----4-:R-:W-:Y:S02]  /*44800*/  IADD3 R6, P1, R6, UR8, RZ ;  /* 0x0000000806067c10 */ /* 0x010fe4000ff3e0ff */
[----:B---3--:R-:W3:Y:S02]  /*44810*/  LDL.LU R146, [R1+0x270] ;  /* 0x0002700001927983 */ /* 0x008ee40000300800 */
[----:B--2---:R-:W-:Y:S02]  /*44820*/  IADD3.X R147, R147, UR11, RZ, P1, !PT ;  /* 0x0000000b93937c10 */ /* 0x004fe40008ffe4ff */
[----:B-1----:R-:W2:Y:S01]  /*44830*/  LDL.LU R149, [R1+0x290] ;  /* 0x0002900001957983 */ /* 0x002ea20000300800 */
[----:B------:R-:W-:-:S03]  /*44840*/  IADD3 R150, P2, R150, UR8, RZ ;  /* 0x0000000896967c10 */ /* 0x000fc6000ff5e0ff */
[----:B------:R1:W-:Y:S01]  /*44850*/  LDGSTS.E [R0+0x1d00], desc[UR46][R4.64], P0 ;  /* 0x01d0000004007fae */ /* 0x0003e2000812186e */
[----:B------:R-:W-:-:S03]  /*44860*/  IADD3.X R151, R151, UR11, RZ, P2, !PT ;  /* 0x0000000b97977c10 */ /* 0x000fc600097fe4ff */
[----:B------:R4:W-:Y:S04]  /*44870*/  STL [R1+0x234], R6 ;  /* 0x0002340601007387 */ /* 0x0009e80000100800 */
[----:B------:R4:W-:Y:S01]  /*44880*/  STL [R1+0x230], R147 ;  /* 0x0002309301007387 */ /* 0x0009e20000100800 */
[----:B-1----:R-:W-:Y:S01]  /*44890*/  MOV R4, R6 ;  /* 0x0000000600047202 */ /* 0x002fe20000000f00 */
[----:B------:R-:W-:Y:S02]  /*448a0*/  IMAD.MOV.U32 R5, RZ, RZ, R147 ;  /* 0x000000ffff057224 */ /* 0x000fe400078e0093 */
[----:B------:R1:W-:Y:S04]  /*448b0*/  STL [R1+0x254], R150 ;  /* 0x0002549601007387 */ /* 0x0003e80000100800 */
[----:B----4-:R-:W4:Y:S04]  /*448c0*/  LDL.LU R6, [R1+0x2b4] ;  /* 0x0002b40001067983 */ /* 0x010f280000300800 */
[----:B------:R1:W-:Y:S04]  /*448d0*/  STL [R1+0x250], R151 ;  /* 0x0002509701007387 */ /* 0x0003e80000100800 */
[----:B------:R1:W-:Y:S04]  /*448e0*/  LDGSTS.E [R0+0x2100], desc[UR46][R4.64], P0 ;  /* 0x0210000004007fae */ /* 0x0003e8000812186e */
[----:B------:R-:W4:Y:S01]  /*448f0*/  LDL.LU R147, [R1+0x2d4] ;  /* 0x0002d40001937983 */ /* 0x000f220000300800 */
[----:B-1----:R-:W-:-:S03]  /*44900*/  IMAD.MOV.U32 R4, RZ, RZ, R150 ;  /* 0x000000ffff047224 */ /* 0x002fc600078e0096 */
[----:B------:R-:W4:Y:S01]  /*44910*/  LDL.LU R150, [R1+0x2b0] ;  /* 0x0002b00001967983 */ /* 0x000f220000300800 */
[----:B------:R-:W-:-:S03]  /*44920*/  IMAD.MOV.U32 R5, RZ, RZ, R151 ;  /* 0x000000ffff057224 */ /* 0x000fc600078e0097 */
[----:B------:R-:W4:Y:S01]  /*44930*/  LDL.LU R151, [R1+0x2d0] ;  /* 0x0002d00001977983 */ /* 0x000f220000300800 */
[----:B------:R-:W-:Y:S02]  /*44940*/  IADD3 R2, P1, R2, UR8, RZ ;  /* 0x0000000802027c10 */ /* 0x000fe4000ff3e0ff */
[----:B------:R-:W-:Y:S01]  /*44950*/  IADD3 R148, P2, R148, UR8, RZ ;  /* 0x0000000894947c10 */ /* 0x000fe2000ff5e0ff */
[----:B------:R1:W-:Y:S04]  /*44960*/  LDGSTS.E [R0+0x2500], desc[UR46][R4.64], P0 ;  /* 0x0250000004007fae */ /* 0x0003e8000812186e */
[----:B------:R2:W-:Y:S01]  /*44970*/  STL [R1+0x274], R2 ;  /* 0x0002740201007387 */ /* 0x0005e20000100800 */
[----:B-1----:R-:W-:Y:S01]  /*44980*/  IMAD.MOV.U32 R4, RZ, RZ, R2 ;  /* 0x000000ffff047224 */ /* 0x002fe200078e0002 */
[----:B---3--:R-:W-:-:S02]  /*44990*/  IADD3.X R146, R146, UR11, RZ, P1, !PT ;  /* 0x0000000b92927c10 */ /* 0x008fc40008ffe4ff */
[----:B--2---:R-:W-:-:S03]  /*449a0*/  IADD3.X R149, R149, UR11, RZ, P2, !PT ;  /* 0x0000000b95957c10 */ /* 0x004fc600097fe4ff */
[----:B------:R-:W-:Y:S01]  /*449b0*/  IMAD.MOV.U32 R5, RZ, RZ, R146 ;  /* 0x000000ffff057224 */ /* 0x000fe200078e0092 */
[----:B------:R1:W-:Y:S04]  /*449c0*/  STL [R1+0x270], R146 ;  /* 0x0002709201007387 */ /* 0x0003e80000100800 */
[----:B------:R2:W-:Y:S04]  /*449d0*/  STL [R1+0x294], R148 ;  /* 0x0002949401007387 */ /* 0x0005e80000100800 */
[----:B------:R-:W3:Y:S04]  /*449e0*/  LDL.LU R2, [R1+0x2f4] ;  /* 0x0002f40001027983 */ /* 0x000ee80000300800 */
[----:B------:R2:W-:Y:S04]  /*449f0*/  STL [R1+0x290], R149 ;  /* 0x0002909501007387 */ /* 0x0005e80000100800 */
[----:B------:R2:W-:Y:S01]  /*44a00*/  LDGSTS.E [R0+0x2900], desc[UR46][R4.64], P0 ;  /* 0x0290000004007fae */ /* 0x0005e2000812186e */
[----:B----4-:R-:W-:-:S03]  /*44a10*/  IADD3 R6, P1, R6, UR8, RZ ;  /* 0x0000000806067c10 */ /* 0x010fc6000ff3e0ff */
[----:B-1----:R-:W4:Y:S01]  /*44a20*/  LDL.LU R146, [R1+0x314] ;  /* 0x0003140001927983 */ /* 0x002f220000300800 */
[----:B--2---:R-:W-:Y:S02]  /*44a30*/  IMAD.MOV.U32 R4, RZ, RZ, R148 ;  /* 0x000000ffff047224 */ /* 0x004fe400078e0094 */
[----:B------:R-:W-:Y:S01]  /*44a40*/  IMAD.MOV.U32 R5, RZ, RZ, R149 ;  /* 0x000000ffff057224 */ /* 0x000fe200078e0095 */
[----:B------:R-:W2:Y:S01]  /*44a50*/  LDL.LU R148, [R1+0x2f0] ;  /* 0x0002f00001947983 */ /* 0x000ea20000300800 */
[----:B------:R-:W-:-:S03]  /*44a60*/  IADD3 R147, P2, R147, UR8, RZ ;  /* 0x0000000893937c10 */ /* 0x000fc6000ff5e0ff */
[----:B------:R-:W2:Y:S04]  /*44a70*/  LDL.LU R149, [R1+0x310] ;  /* 0x0003100001957983 */ /* 0x000ea80000300800 */
[----:B------:R1:W-:Y:S01]  /*44a80*/  LDGSTS.E [R0+0x2d00], desc[UR46][R4.64], P0 ;  /* 0x02d0000004007fae */ /* 0x0003e2000812186e */
[----:B------:R-:W-:-:S03]  /*44a90*/  IADD3.X R150, R150, UR11, RZ, P1, !PT ;  /* 0x0000000b96967c10 */ /* 0x000fc60008ffe4ff */
[----:B------:R1:W-:Y:S01]  /*44aa0*/  STL [R1+0x2b4], R6 ;  /* 0x0002b40601007387 */ /* 0x0003e20000100800 */
[----:B------:R-:W-:-:S03]  /*44ab0*/  IADD3.X R151, R151, UR11, RZ, P2, !PT ;  /* 0x0000000b97977c10 */ /* 0x000fc600097fe4ff */
[----:B------:R1:W-:Y:S02]  /*44ac0*/  STL [R1+0x2b0], R150 ;  /* 0x0002b09601007387 */ /* 0x0003e40000100800 */
[----:B-1----:R-:W-:Y:S02]  /*44ad0*/  IMAD.MOV.U32 R4, RZ, RZ, R6 ;  /* 0x000000ffff047224 */ /* 0x002fe400078e0006 */
[----:B------:R-:W-:Y:S01]  /*44ae0*/  IMAD.MOV.U32 R5, RZ, RZ, R150 ;  /* 0x000000ffff057224 */ /* 0x000fe200078e0096 */
[----:B------:R1:W-:Y:S04]  /*44af0*/  STL [R1+0x2d4], R147 ;  /* 0x0002d49301007387 */ /* 0x0003e80000100800 */
[----:B------:R-:W2:Y:S04]  /*44b00*/  LDL.LU R6, [R1+0x334] ;  /* 0x0003340001067983 */ /* 0x000ea80000300800 */
[----:B------:R1:W-:Y:S04]  /*44b10*/  STL [R1+0x2d0], R151 ;  /* 0x0002d09701007387 */ /* 0x0003e80000100800 */
[----:B------:R1:W-:Y:S04]  /*44b20*/  LDGSTS.E [R0+0x3100], desc[UR46][R4.64], P0 ;  /* 0x0310000004007fae */ /* 0x0003e8000812186e */
[----:B------:R-:W2:Y:S01]  /*44b30*/  LDL.LU R150, [R1+0x354] ;  /* 0x0003540001967983 */ /* 0x000ea20000300800 */
[----:B-1----:R-:W-:-:S03]  /*44b40*/  IMAD.MOV.U32 R4, RZ, RZ, R147 ;  /* 0x000000ffff047224 */ /* 0x002fc600078e0093 */
[----:B------:R-:W2:Y:S01]  /*44b50*/  LDL.LU R147, [R1+0x330] ;  /* 0x0003300001937983 */ /* 0x000ea20000300800 */
[----:B------:R-:W-:-:S03]  /*44b60*/  IMAD.MOV.U32 R5, RZ, RZ, R151 ;  /* 0x000000ffff057224 */ /* 0x000fc600078e0097 */
[----:B------:R-:W2:Y:S04]  /*44b70*/  LDL.LU R151, [R1+0x350] ;  /* 0x0003500001977983 */ /* 0x000ea80000300800 */
[----:B------:R1:W-:Y:S01]  /*44b80*/  LDGSTS.E [R0+0x3500], desc[UR46][R4.64], P0 ;  /* 0x0350000004007fae */ /* 0x0003e2000812186e */
[----:B---3--:R-:W-:-:S05]  /*44b90*/  IADD3 R2, P1, R2, UR8, RZ ;  /* 0x0000000802027c10 */ /* 0x008fca000ff3e0ff */
[----:B------:R3:W-:Y:S01]  /*44ba0*/  STL [R1+0x2f4], R2 ;  /* 0x0002f40201007387 */ /* 0x0007e20000100800 */
[----:B-1----:R-:W-:Y:S01]  /*44bb0*/  IMAD.MOV.U32 R4, RZ, RZ, R2 ;  /* 0x000000ffff047224 */ /* 0x002fe200078e0002 */
[----:B----4-:R-:W-:Y:S02]  /*44bc0*/  IADD3 R146, P2, R146, UR8, RZ ;  /* 0x0000000892927c10 */ /* 0x010fe4000ff5e0ff */
[----:B--2---:R-:W-:Y:S02]  /*44bd0*/  IADD3.X R148, R148, UR11, RZ, P1, !PT ;  /* 0x0000000b94947c10 */ /* 0x004fe40008ffe4ff */
[----:B------:R-:W-:-:S03]  /*44be0*/  IADD3.X R149, R149, UR11, RZ, P2, !PT ;  /* 0x0000000b95957c10 */ /* 0x000fc600097fe4ff */
[----:B------:R-:W-:Y:S01]  /*44bf0*/  IMAD.MOV.U32 R5, RZ, RZ, R148 ;  /* 0x000000ffff057224 */ /* 0x000fe200078e0094 */
[----:B------:R1:W-:Y:S04]  /*44c00*/  STL [R1+0x2f0], R148 ;  /* 0x0002f09401007387 */ /* 0x0003e80000100800 */
[----:B------:R2:W-:Y:S04]  /*44c10*/  STL [R1+0x314], R146 ;  /* 0x0003149201007387 */ /* 0x0005e80000100800 */
[----:B---3--:R-:W3:Y:S04]  /*44c20*/  LDL.LU R2, [R1+0x374] ;  /* 0x0003740001027983 */ /* 0x008ee80000300800 */
[----:B------:R4:W-:Y:S04]  /*44c30*/  STL [R1+0x310], R149 ;  /* 0x0003109501007387 */ /* 0x0009e80000100800 */
[----:B------:R4:W-:Y:S04]  /*44c40*/  LDGSTS.E [R0+0x3900], desc[UR46][R4.64], P0 ;  /* 0x0390000004007fae */ /* 0x0009e8000812186e */
[----:B-1----:R-:W3:Y:S01]  /*44c50*/  LDL.LU R148, [R1+0x394] ;  /* 0x0003940001947983 */ /* 0x002ee20000300800 */
[----:B------:R-:W-:Y:S01]  /*44c60*/  IADD3 R6, P1, R6, UR8, RZ ;  /* 0x0000000806067c10 */ /* 0x000fe2000ff3e0ff */
[----:B----4-:R-:W-:-:S02]  /*44c70*/  IMAD.MOV.U32 R4, RZ, RZ, R146 ;  /* 0x000000ffff047224 */ /* 0x010fc400078e0092 */
[----:B------:R-:W-:Y:S01]  /*44c80*/  IMAD.MOV.U32 R5, RZ, RZ, R149 ;  /* 0x000000ffff057224 */ /* 0x000fe200078e0095 */
[----:B--2---:R-:W2:Y:S01]  /*44c90*/  LDL.LU R146, [R1+0x370] ;  /* 0x0003700001927983 */ /* 0x004ea20000300800 */
[----:B------:R-:W-:-:S03]  /*44ca0*/  IADD3 R150, P2, R150, UR8, RZ ;  /* 0x0000000896967c10 */ /* 0x000fc6000ff5e0ff */
[----:B------:R-:W4:Y:S04]  /*44cb0*/  LDL.LU R149, [R1+0x390] ;  /* 0x0003900001957983 */ /* 0x000f280000300800 */
        /* <DEDUP_REMOVED lines=8> */
[----:B------:R-:W4:Y:S04]  /*44d40*/  LDL.LU R6, [R1+0x3b4] ;  /* 0x0003b40001067983 */ /* 0x000f280000300800 */
[----:B------:R1:W-:Y:S04]  /*44d50*/  STL [R1+0x350], R151 ;  /* 0x0003509701007387 */ /* 0x0003e80000100800 */
[----:B------:R1:W-:Y:S04]  /*44d60*/  LDGSTS.E [R0+0x4100], desc[UR46][R4.64], P0 ;  /* 0x0410000004007fae */ /* 0x0003e8000812186e */
[----:B------:R-:W4:Y:S01]  /*44d70*/  LDL.LU R147, [R1+0x3d4] ;  /* 0x0003d40001937983 */ /* 0x000f220000300800 */
[----:B-1----:R-:W-:-:S03]  /*44d80*/  IMAD.MOV.U32 R4, RZ, RZ, R150 ;  /* 0x000000ffff047224 */ /* 0x002fc600078e0096 */
[----:B------:R-:W4:Y:S01]  /*44d90*/  LDL.LU R150, [R1+0x3b0] ;  /* 0x0003b00001967983 */ /* 0x000f220000300800 */
[----:B------:R-:W-:-:S03]  /*44da0*/  IMAD.MOV.U32 R5, RZ, RZ, R151 ;  /* 0x000000ffff057224 */ /* 0x000fc600078e0097 */
[----:B------:R-:W4:Y:S04]  /*44db0*/  LDL.LU R151, [R1+0x3d0] ;  /* 0x0003d00001977983 */ /* 0x000f280000300800 */
[----:B------:R1:W-:Y:S01]  /*44dc0*/  LDGSTS.E [R0+0x4500], desc[UR46][R4.64], P0 ;  /* 0x0450000004007fae */ /* 0x0003e2000812186e */
[----:B---3--:R-:W-:-:S05]  /*44dd0*/  IADD3 R2, P1, R2, UR8, RZ ;  /* 0x0000000802027c10 */ /* 0x008fca000ff3e0ff */
[----:B------:R3:W-:Y:S01]  /*44de0*/  STL [R1+0x374], R2 ;  /* 0x0003740201007387 */ /* 0x0007e20000100800 */
[----:B-1----:R-:W-:Y:S01]  /*44df0*/  IMAD.MOV.U32 R4, RZ, RZ, R2 ;  /* 0x000000ffff047224 */ /* 0x002fe200078e0002 */
[----:B------:R-:W-:Y:S02]  /*44e00*/  IADD3 R148, P2, R148, UR8, RZ ;  /* 0x0000000894947c10 */ /* 0x000fe4000ff5e0ff */
[----:B--2---:R-:W-:Y:S02]  /*44e10*/  IADD3.X R146, R146, UR11, RZ, P1, !PT ;  /* 0x0000000b92927c10 */ /* 0x004fe40008ffe4ff */
[----:B----4-:R-:W-:-:S03]  /*44e20*/  IADD3.X R149, R149, UR11, RZ, P2, !PT ;  /* 0x0000000b95957c10 */ /* 0x010fc600097fe4ff */
        /* <DEDUP_REMOVED lines=8> */
[----:B--2---:R-:W-:-:S02]  /*44eb0*/  IMAD.MOV.U32 R4, RZ, RZ, R148 ;  /* 0x000000ffff047224 */ /* 0x004fc400078e0094 */
[----:B------:R-:W-:Y:S01]  /*44ec0*/  IMAD.MOV.U32 R5, RZ, RZ, R149 ;  /* 0x000000ffff057224 */ /* 0x000fe200078e0095 */
[----:B------:R-:W2:Y:S01]  /*44ed0*/  LDL.LU R148, [R1+0x3f0] ;  /* 0x0003f00001947983 */ /* 0x000ea20000300800 */
[----:B------:R-:W-:-:S03]  /*44ee0*/  IADD3 R147, P2, R147, UR8, RZ ;  /* 0x0000000893937c10 */ /* 0x000fc6000ff5e0ff */
[----:B----4-:R-:W4:Y:S04]  /*44ef0*/  LDL.LU R149, [R1+0x410] ;  /* 0x0004100001957983 */ /* 0x010f280000300800 */
[----:B------:R1:W-:Y:S01]  /*44f00*/  LDGSTS.E [R0+0x4d00], desc[UR46][R4.64], P0 ;  /* 0x04d0000004007fae */ /* 0x0003e2000812186e */
[----:B------:R-:W-:-:S03]  /*44f10*/  IADD3.X R150, R150, UR11, RZ, P1, !PT ;  /* 0x0000000b96967c10 */ /* 0x000fc60008ffe4ff */
[----:B------:R1:W-:Y:S01]  /*44f20*/  STL [R1+0x3b4], R6 ;  /* 0x0003b40601007387 */ /* 0x0003e20000100800 */
[----:B------:R-:W-:-:S03]  /*44f30*/  IADD3.X R151, R151, UR11, RZ, P2, !PT ;  /* 0x0000000b97977c10 */ /* 0x000fc600097fe4ff */
[----:B------:R1:W-:Y:S02]  /*44f40*/  STL [R1+0x3b0], R150 ;  /* 0x0003b09601007387 */ /* 0x0003e40000100800 */
[----:B-1----:R-:W-:Y:S01]  /*44f50*/  MOV R4, R6 ;  /* 0x0000000600047202 */ /* 0x002fe20000000f00 */
        /* <DEDUP_REMOVED lines=22> */
[----:B------:R2:W-:Y:S01]  /*450c0*/  LDGSTS.E [R0+0x5900], desc[UR46][R4.64], P0 ;  /* 0x0590000004007fae */ /* 0x0005e2000812186e */
[----:B------:R-:W-:-:S03]  /*450d0*/  IADD3 R6, P1, R6, UR8, RZ ;  /* 0x0000000806067c10 */ /* 0x000fc6000ff3e0ff */
[----:B-1----:R-:W3:Y:S01]  /*450e0*/  LDL.LU R148, [R1+0x494] ;  /* 0x0004940001947983 */ /* 0x002ee20000300800 */
[----:B--2---:R-:W-:Y:S02]  /*450f0*/  IMAD.MOV.U32 R4, RZ, RZ, R146 ;  /* 0x000000ffff047224 */ /* 0x004fe400078e0092 */
        /* <DEDUP_REMOVED lines=186> */
[----:B------:R-:W-:Y:S01]  /*45ca0*/  STL [R1+0x6b4], R6 ;  /* 0x0006b40601007387 */ /* 0x000fe20000100800 */
[----:B------:R-:W-:-:S03]  /*45cb0*/  IADD3.X R151, R151, UR11, RZ, P2, !PT ;  /* 0x0000000b97977c10 */ /* 0x000fc600097fe4ff */
[----:B------:R1:W-:Y:S02]  /*45cc0*/  STL [R1+0x6b0], R150 ;  /* 0x0006b09601007387 */ /* 0x0003e40000100800 */
[----:B-1----:R-:W-:Y:S01]  /*45cd0*/  MOV R4, R6 ;  /* 0x0000000600047202 */ /* 0x002fe20000000f00 */
[----:B------:R-:W-:Y:S01]  /*45ce0*/  IMAD.MOV.U32 R5, RZ, RZ, R150 ;  /* 0x000000ffff057224 */ /* 0x000fe200078e0096 */
[----:B------:R-:W-:Y:S04]  /*45cf0*/  STL [R1+0x6d4], R147 ;  /* 0x0006d49301007387 */ /* 0x000fe80000100800 */
[----:B------:R1:W-:Y:S04]  /*45d00*/  LDGSTS.E [R0+0x13100], desc[UR46][R4.64], P0 ;  /* 0x1310000004007fae */ /* 0x0003e8000812186e */
[----:B------:R-:W4:Y:S04]  /*45d10*/  LDL.LU R150, [R1+0x734] ;  /* 0x0007340001967983 */ /* 0x000f280000300800 */
[----:B------:R1:W-:Y:S04]  /*45d20*/  STL [R1+0x6d0], R151 ;  /* 0x0006d09701007387 */ /* 0x0003e80000100800 */
[----:B------:R-:W4:Y:S01]  /*45d30*/  LDL.LU R6, [R1+0x754] ;  /* 0x0007540001067983 */ /* 0x000f220000300800 */
[----:B-1----:R-:W-:-:S03]  /*45d40*/  IMAD.MOV.U32 R5, RZ, RZ, R151 ;  /* 0x000000ffff057224 */ /* 0x002fc600078e0097 */
[----:B------:R-:W4:Y:S01]  /*45d50*/  LDL.LU R151, [R1+0x730] ;  /* 0x0007300001977983 */ /* 0x000f220000300800 */
[----:B------:R-:W-:-:S03]  /*45d60*/  IMAD.MOV.U32 R4, RZ, RZ, R147 ;  /* 0x000000ffff047224 */ /* 0x000fc600078e0093 */
[----:B------:R-:W4:Y:S04]  /*45d70*/  LDL.LU R147, [R1+0x750] ;  /* 0x0007500001937983 */ /* 0x000f280000300800 */
[----:B------:R1:W-:Y:S01]  /*45d80*/  LDGSTS.E [R0+0x13500], desc[UR46][R4.64], P0 ;  /* 0x1350000004007fae */ /* 0x0003e2000812186e */
[----:B---3--:R-:W-:-:S05]  /*45d90*/  IADD3 R2, P1, R2, UR8, RZ ;  /* 0x0000000802027c10 */ /* 0x008fca000ff3e0ff */
[----:B-1----:R-:W-:Y:S01]  /*45da0*/  IMAD.MOV.U32 R4, RZ, RZ, R2 ;  /* 0x000000ffff047224 */ /* 0x002fe200078e0002 */
[----:B------:R-:W-:Y:S01]  /*45db0*/  STL [R1+0x6f4], R2 ;  /* 0x0006f40201007387 */ /* 0x000fe20000100800 */
[----:B------:R-:W-:Y:S02]  /*45dc0*/  IADD3 R146, P2, R146, UR8, RZ ;  /* 0x0000000892927c10 */ /* 0x000fe4000ff5e0ff */
[----:B--2---:R-:W-:Y:S02]  /*45dd0*/  IADD3.X R148, R148, UR11, RZ, P1, !PT ;  /* 0x0000000b94947c10 */ /* 0x004fe40008ffe4ff */
[----:B----4-:R-:W-:-:S03]  /*45de0*/  IADD3.X R149, R149, UR11, RZ, P2, !PT ;  /* 0x0000000b95957c10 */ /* 0x010fc600097fe4ff */
[----:B------:R-:W-:Y:S01]  /*45df0*/  IMAD.MOV.U32 R5, RZ, RZ, R148 ;  /* 0x000000ffff057224 */ /* 0x000fe200078e0094 */
[----:B------:R1:W-:Y:S04]  /*45e00*/  STL [R1+0x6f0], R148 ;  /* 0x0006f09401007387 */ /* 0x0003e80000100800 */
[----:B------:R-:W-:Y:S04]  /*45e10*/  STL [R1+0x714], R146 ;  /* 0x0007149201007387 */ /* 0x000fe80000100800 */
[----:B------:R2:W-:Y:S04]  /*45e20*/  LDGSTS.E [R0+0x13900], desc[UR46][R4.64], P0 ;  /* 0x1390000004007fae */ /* 0x0005e8000812186e */
[----:B-1----:R-:W3:Y:S04]  /*45e30*/  LDL.LU R148, [R1+0x774] ;  /* 0x0007740001947983 */ /* 0x002ee80000300800 */
[----:B------:R1:W-:Y:S01]  /*45e40*/  STL [R1+0x710], R149 ;  /* 0x0007109501007387 */ /* 0x0003e20000100800 */
[----:B--2---:R-:W-:-:S03]  /*45e50*/  IMAD.MOV.U32 R4, RZ, RZ, R146 ;  /* 0x000000ffff047224 */ /* 0x004fc600078e0092 */
[----:B------:R-:W2:Y:S01]  /*45e60*/  LDL.LU R2, [R1+0x794] ;  /* 0x0007940001027983 */ /* 0x000ea20000300800 */
[----:B------:R-:W-:Y:S01]  /*45e70*/  IADD3 R150, P1, R150, UR8, RZ ;  /* 0x0000000896967c10 */ /* 0x000fe2000ff3e0ff */
[----:B------:R-:W-:Y:S02]  /*45e80*/  IMAD.MOV.U32 R5, RZ, RZ, R149 ;  /* 0x000000ffff057224 */ /* 0x000fe400078e0095 */
[----:B-1----:R-:W4:Y:S04]  /*45e90*/  LDL.LU R149, [R1+0x770] ;  /* 0x0007700001957983 */ /* 0x002f280000300800 */
[----:B------:R1:W-:Y:S01]  /*45ea0*/  LDGSTS.E [R0+0x13d00], desc[UR46][R4.64], P0 ;  /* 0x13d0000004007fae */ /* 0x0003e2000812186e */
[----:B------:R-:W-:-:S03]  /*45eb0*/  IADD3 R6, P2, R6, UR8, RZ ;  /* 0x0000000806067c10 */ /* 0x000fc6000ff5e0ff */
[----:B------:R-:W4:Y:S01]  /*45ec0*/  LDL.LU R146, [R1+0x790] ;  /* 0x0007900001927983 */ /* 0x000f220000300800 */
[----:B------:R-:W-:-:S03]  /*45ed0*/  IADD3.X R151, R151, UR11, RZ, P1, !PT ;  /* 0x0000000b97977c10 */ /* 0x000fc60008ffe4ff */
[----:B------:R-:W-:Y:S01]  /*45ee0*/  STL [R1+0x734], R150 ;  /* 0x0007349601007387 */ /* 0x000fe20000100800 */
[----:B------:R-:W-:Y:S01]  /*45ef0*/  IADD3.X R147, R147, UR11, RZ, P2, !PT ;  /* 0x0000000b93937c10 */ /* 0x000fe200097fe4ff */
[----:B-1----:R-:W-:Y:S02]  /*45f00*/  IMAD.MOV.U32 R4, RZ, RZ, R150 ;  /* 0x000000ffff047224 */ /* 0x002fe400078e0096 */
[----:B------:R-:W-:Y:S01]  /*45f10*/  IMAD.MOV.U32 R5, RZ, RZ, R151 ;  /* 0x000000ffff057224 */ /* 0x000fe200078e0097 */
[----:B------:R-:W-:Y:S04]  /*45f20*/  STL [R1+0x730], R151 ;  /* 0x0007309701007387 */ /* 0x000fe80000100800 */
[----:B------:R-:W-:Y:S04]  /*45f30*/  STL [R1+0x754], R6 ;  /* 0x0007540601007387 */ /* 0x000fe80000100800 */
[----:B------:R1:W-:Y:S04]  /*45f40*/  LDGSTS.E [R0+0x14100], desc[UR46][R4.64], P0 ;  /* 0x1410000004007fae */ /* 0x0003e8000812186e */
[----:B------:R1:W-:Y:S02]  /*45f50*/  STL [R1+0x750], R147 ;  /* 0x0007509301007387 */ /* 0x0003e40000100800 */
[----:B-1----:R-:W-:-:S02]  /*45f60*/  IMAD.MOV.U32 R5, RZ, RZ, R147 ;  /* 0x000000ffff057224 */ /* 0x002fc400078e0093 */
[----:B------:R-:W-:Y:S01]  /*45f70*/  IMAD.MOV.U32 R4, RZ, RZ, R6 ;  /* 0x000000ffff047224 */ /* 0x000fe200078e0006 */
[----:B------:R-:W4:Y:S04]  /*45f80*/  LDL.LU R147, [R1+0x7b0] ;  /* 0x0007b00001937983 */ /* 0x000f280000300800 */
[----:B------:R-:W4:Y:S04]  /*45f90*/  LDL.LU R6, [R1+0x7b4] ;  /* 0x0007b40001067983 */ /* 0x000f280000300800 */
[----:B------:R-:W4:Y:S04]  /*45fa0*/  LDL.LU R245, [R1+0x7d0] ;  /* 0x0007d00001f57983 */ /* 0x000f280000300800 */
[----:B------:R-:W4:Y:S04]  /*45fb0*/  LDL.LU R237, [R1+0x7d4] ;  /* 0x0007d40001ed7983 */ /* 0x000f280000300800 */
[----:B------:R1:W-:Y:S01]  /*45fc0*/  LDGSTS.E [R0+0x14500], desc[UR46][R4.64], P0 ;  /* 0x1450000004007fae */ /* 0x0003e2000812186e */
[----:B---3--:R-:W-:-:S05]  /*45fd0*/  IADD3 R148, P1, R148, UR8, RZ ;  /* 0x0000000894947c10 */ /* 0x008fca000ff3e0ff */
[----:B------:R3:W-:Y:S01]  /*45fe0*/  STL [R1+0x774], R148 ;  /* 0x0007749401007387 */ /* 0x0007e20000100800 */
[----:B--2---:R-:W-:Y:S02]  /*45ff0*/  IADD3 R2, P2, R2, UR8, RZ ;  /* 0x0000000802027c10 */ /* 0x004fe4000ff5e0ff */
[----:B----4-:R-:W-:Y:S01]  /*46000*/  IADD3.X R149, R149, UR11, RZ, P1, !PT ;  /* 0x0000000b95957c10 */ /* 0x010fe20008ffe4ff */
[----:B-1----:R-:W-:-:S04]  /*46010*/  IMAD.MOV.U32 R4, RZ, RZ, R148 ;  /* 0x000000ffff047224 */ /* 0x002fc800078e0094 */
[----:B------:R1:W-:Y:S01]  /*46020*/  STL [R1+0x770], R149 ;  /* 0x0007709501007387 */ /* 0x0003e20000100800 */
[----:B------:R-:W-:-:S03]  /*46030*/  IADD3.X R146, R146, UR11, RZ, P2, !PT ;  /* 0x0000000b92927c10 */ /* 0x000fc600097fe4ff */
[----:B------:R-:W-:Y:S01]  /*46040*/  STL [R1+0x794], R2 ;  /* 0x0007940201007387 */ /* 0x000fe20000100800 */
[----:B------:R-:W-:-:S03]  /*46050*/  IMAD.MOV.U32 R5, RZ, RZ, R149 ;  /* 0x000000ffff057224 */ /* 0x000fc600078e0095 */
[----:B------:R-:W2:Y:S04]  /*46060*/  LDL.LU R150, [R1+0x7f4] ;  /* 0x0007f40001967983 */ /* 0x000ea80000300800 */
[----:B------:R4:W-:Y:S04]  /*46070*/  STL [R1+0x790], R146 ;  /* 0x0007909201007387 */ /* 0x0009e80000100800 */
[----:B---3--:R-:W3:Y:S04]  /*46080*/  LDL.LU R148, [R1+0x814] ;  /* 0x0008140001947983 */ /* 0x008ee80000300800 */
[----:B------:R-:W3:Y:S04]  /*46090*/  LDL.LU R151, [R1+0x7f0] ;  /* 0x0007f00001977983 */ /* 0x000ee80000300800 */
[----:B------:R4:W-:Y:S04]  /*460a0*/  LDGSTS.E [R0+0x14900], desc[UR46][R4.64], P0 ;  /* 0x1490000004007fae */ /* 0x0009e8000812186e */
[----:B-1----:R-:W3:Y:S01]  /*460b0*/  LDL.LU R149, [R1+0x810] ;  /* 0x0008100001957983 */ /* 0x002ee20000300800 */
[----:B----4-:R-:W-:Y:S01]  /*460c0*/  IMAD.MOV.U32 R4, RZ, RZ, R2 ;  /* 0x000000ffff047224 */ /* 0x010fe200078e0002 */
[----:B------:R-:W-:Y:S01]  /*460d0*/  IADD3 R6, P1, R6, UR8, RZ ;  /* 0x0000000806067c10 */ /* 0x000fe2000ff3e0ff */
[----:B------:R-:W-:-:S02]  /*460e0*/  IMAD.MOV.U32 R5, RZ, RZ, R146 ;  /* 0x000000ffff057224 */ /* 0x000fc400078e0092 */
[----:B------:R-:W4:Y:S01]  /*460f0*/  LDL.LU R146, [R1+0x834] ;  /* 0x0008340001927983 */ /* 0x000f220000300800 */
[----:B------:R-:W-:-:S03]  /*46100*/  IADD3.X R147, R147, UR11, RZ, P1, !PT ;  /* 0x0000000b93937c10 */ /* 0x000fc60008ffe4ff */
[----:B------:R-:W4:Y:S01]  /*46110*/  LDL.LU R2, [R1+0x854] ;  /* 0x0008540001027983 */ /* 0x000f220000300800 */
[----:B------:R-:W-:-:S03]  /*46120*/  IADD3 R237, P2, R237, UR8, RZ ;  /* 0x00000008eded7c10 */ /* 0x000fc6000ff5e0ff */
[----:B------:R-:W-:Y:S01]  /*46130*/  STL [R1+0x7b4], R6 ;  /* 0x0007b40601007387 */ /* 0x000fe20000100800 */
[----:B------:R-:W-:-:S03]  /*46140*/  IADD3.X R245, R245, UR11, RZ, P2, !PT ;  /* 0x0000000bf5f57c10 */ /* 0x000fc600097fe4ff */
[----:B------:R1:W-:Y:S04]  /*46150*/  LDGSTS.E [R0+0x14d00], desc[UR46][R4.64], P0 ;  /* 0x14d0000004007fae */ /* 0x0003e8000812186e */
[----:B------:R1:W-:Y:S04]  /*46160*/  STL [R1+0x7b0], R147 ;  /* 0x0007b09301007387 */ /* 0x0003e80000100800 */
[----:B------:R-:W-:Y:S01]  /*46170*/  STL [R1+0x7d4], R237 ;  /* 0x0007d4ed01007387 */ /* 0x000fe20000100800 */
[----:B-1----:R-:W-:-:S03]  /*46180*/  IMAD.MOV.U32 R5, RZ, RZ, R147 ;  /* 0x000000ffff057224 */ /* 0x002fc600078e0093 */
[----:B------:R-:W4:Y:S01]  /*46190*/  LDL.LU R147, [R1+0x830] ;  /* 0x0008300001937983 */ /* 0x000f220000300800 */
[----:B------:R-:W-:-:S03]  /*461a0*/  IMAD.MOV.U32 R4, RZ, RZ, R6 ;  /* 0x000000ffff047224 */ /* 0x000fc600078e0006 */
[----:B------:R1:W-:Y:S04]  /*461b0*/  STL [R1+0x7d0], R245 ;  /* 0x0007d0f501007387 */ /* 0x0003e80000100800 */
[----:B------:R-:W4:Y:S04]  /*461c0*/  LDL.LU R6, [R1+0x850] ;  /* 0x0008500001067983 */ /* 0x000f280000300800 */
[----:B------:R1:W-:Y:S02]  /*461d0*/  LDGSTS.E [R0+0x15100], desc[UR46][R4.64], P0 ;  /* 0x1510000004007fae */ /* 0x0003e4000812186e */
[----:B-1----:R-:W-:-:S02]  /*461e0*/  IMAD.MOV.U32 R4, RZ, RZ, R237 ;  /* 0x000000ffff047224 */ /* 0x002fc400078e00ed */
[----:B------:R-:W-:-:S05]  /*461f0*/  IMAD.MOV.U32 R5, RZ, RZ, R245 ;  /* 0x000000ffff057224 */ /* 0x000fca00078e00f5 */
[----:B------:R1:W-:Y:S01]  /*46200*/  LDGSTS.E [R0+0x15500], desc[UR46][R4.64], P0 ;  /* 0x1550000004007fae */ /* 0x0003e2000812186e */
[----:B--2---:R-:W-:-:S05]  /*46210*/  IADD3 R150, P1, R150, UR8, RZ ;  /* 0x0000000896967c10 */ /* 0x004fca000ff3e0ff */
[----:B-1----:R-:W-:Y:S01]  /*46220*/  IMAD.MOV.U32 R4, RZ, RZ, R150 ;  /* 0x000000ffff047224 */ /* 0x002fe200078e0096 */
[----:B---3--:R-:W-:Y:S02]  /*46230*/  IADD3 R148, P2, R148, UR8, RZ ;  /* 0x0000000894947c10 */ /* 0x008fe4000ff5e0ff */
[----:B------:R-:W-:-:S05]  /*46240*/  IADD3.X R151, R151, UR11, RZ, P1, !PT ;  /* 0x0000000b97977c10 */ /* 0x000fca0008ffe4ff */
[----:B------:R-:W-:Y:S01]  /*46250*/  IMAD.MOV.U32 R5, RZ, RZ, R151 ;  /* 0x000000ffff057224 */ /* 0x000fe200078e0097 */
[----:B------:R-:W-:Y:S01]  /*46260*/  IADD3.X R149, R149, UR11, RZ, P2, !PT ;  /* 0x0000000b95957c10 */ /* 0x000fe200097fe4ff */
[----:B------:R1:W-:Y:S04]  /*46270*/  STL [R1+0x7f4], R150 ;  /* 0x0007f49601007387 */ /* 0x0003e80000100800 */
[----:B------:R2:W-:Y:S04]  /*46280*/  LDGSTS.E [R0+0x15900], desc[UR46][R4.64], P0 ;  /* 0x1590000004007fae */ /* 0x0005e8000812186e */
[----:B------:R-:W-:Y:S01]  /*46290*/  STL [R1+0x7f0], R151 ;  /* 0x0007f09701007387 */ /* 0x000fe20000100800 */
[----:B----4-:R-:W-:Y:S01]  /*462a0*/  IADD3 R146, P1, R146, UR8, RZ ;  /* 0x0000000892927c10 */ /* 0x010fe2000ff3e0ff */
[----:B--2---:R-:W-:-:S02]  /*462b0*/  IMAD.MOV.U32 R4, RZ, RZ, R148 ;  /* 0x000000ffff047224 */ /* 0x004fc400078e0094 */
[----:B------:R-:W-:Y:S01]  /*462c0*/  IMAD.MOV.U32 R5, RZ, RZ, R149 ;  /* 0x000000ffff057224 */ /* 0x000fe200078e0095 */
[----:B------:R-:W-:Y:S01]  /*462d0*/  IADD3 R2, P2, R2, UR8, RZ ;  /* 0x0000000802027c10 */ /* 0x000fe2000ff5e0ff */
[----:B------:R2:W-:Y:S04]  /*462e0*/  STL [R1+0x814], R148 ;  /* 0x0008149401007387 */ /* 0x0005e80000100800 */
[----:B------:R3:W-:Y:S04]  /*462f0*/  STL [R1+0x810], R149 ;  /* 0x0008109501007387 */ /* 0x0007e80000100800 */
[----:B------:R-:W4:Y:S04]  /*46300*/  LDL.LU R245, [R1+0x890] ;  /* 0x0008900001f57983 */ /* 0x000f280000300800 */
[----:B------:R-:W4:Y:S04]  /*46310*/  LDL.LU R237, [R1+0x894] ;  /* 0x0008940001ed7983 */ /* 0x000f280000300800 */
[----:B------:R1:W-:Y:S01]  /*46320*/  LDGSTS.E [R0+0x15d00], desc[UR46][R4.64], P0 ;  /* 0x15d0000004007fae */ /* 0x0003e2000812186e */
[----:B------:R-:W-:-:S03]  /*46330*/  IADD3.X R147, R147, UR11, RZ, P1, !PT ;  /* 0x0000000b93937c10 */ /* 0x000fc60008ffe4ff */
[----:B------:R-:W-:Y:S04]  /*46340*/  STL [R1+0x834], R146 ;  /* 0x0008349201007387 */ /* 0x000fe80000100800 */
[----:B------:R3:W-:Y:S01]  /*46350*/  STL [R1+0x830], R147 ;  /* 0x0008309301007387 */ /* 0x0007e20000100800 */
[----:B-1----:R-:W-:Y:S01]  /*46360*/  MOV R4, R146 ;  /* 0x0000009200047202 */ /* 0x002fe20000000f00 */
[----:B------:R-:W-:Y:S01]  /*46370*/  IMAD.MOV.U32 R5, RZ, RZ, R147 ;  /* 0x000000ffff057224 */ /* 0x000fe200078e0093 */
[----:B------:R-:W-:Y:S01]  /*46380*/  IADD3.X R6, R6, UR11, RZ, P2, !PT ;  /* 0x0000000b06067c10 */ /* 0x000fe200097fe4ff */
[----:B------:R-:W-:Y:S04]  /*46390*/  STL [R1+0x854], R2 ;  /* 0x0008540201007387 */ /* 0x000fe80000100800 */
[----:B------:R-:W4:Y:S04]  /*463a0*/  LDL.LU R150, [R1+0x8b4] ;  /* 0x0008b40001967983 */ /* 0x000f280000300800 */
[----:B------:R1:W-:Y:S04]  /*463b0*/  STL [R1+0x850], R6 ;  /* 0x0008500601007387 */ /* 0x0003e80000100800 */
[----:B--2---:R-:W2:Y:S04]  /*463c0*/  LDL.LU R148, [R1+0x8d4] ;  /* 0x0008d40001947983 */ /* 0x004ea80000300800 */
[----:B------:R1:W-:Y:S04]  /*463d0*/  LDGSTS.E [R0+0x16100], desc[UR46][R4.64], P0 ;  /* 0x1610000004007fae */ /* 0x0003e8000812186e */
[----:B------:R-:W2:Y:S04]  /*463e0*/  LDL.LU R151, [R1+0x8b0] ;  /* 0x0008b00001977983 */ /* 0x000ea80000300800 */
[----:B---3--:R-:W3:Y:S01]  /*463f0*/  LDL.LU R149, [R1+0x8d0] ;  /* 0x0008d00001957983 */ /* 0x008ee20000300800 */
[----:B-1----:R-:W-:-:S03]  /*46400*/  IMAD.MOV.U32 R4, RZ, RZ, R2 ;  /* 0x000000ffff047224 */ /* 0x002fc600078e0002 */
[----:B------:R-:W3:Y:S01]  /*46410*/  LDL.LU R147, [R1+0x8f0] ;  /* 0x0008f00001937983 */ /* 0x000ee20000300800 */
[----:B------:R-:W-:-:S03]  /*46420*/  IMAD.MOV.U32 R5, RZ, RZ, R6 ;  /* 0x000000ffff057224 */ /* 0x000fc600078e0006 */
[----:B------:R-:W3:Y:S04]  /*46430*/  LDL.LU R146, [R1+0x8f4] ;  /* 0x0008f40001927983 */ /* 0x000ee80000300800 */
[----:B------:R-:W3:Y:S04]  /*46440*/  LDL.LU R6, [R1+0x910] ;  /* 0x0009100001067983 */ /* 0x000ee80000300800 */
[----:B------:R-:W3:Y:S04]  /*46450*/  LDL.LU R2, [R1+0x914] ;  /* 0x0009140001027983 */ /* 0x000ee80000300800 */
[----:B------:R1:W-:Y:S04]  /*46460*/  LDGSTS.E [R0+0x16500], desc[UR46][R4.64], P0 ;  /* 0x1650000004007fae */ /* 0x0003e8000812186e */
[----:B------:R-:W3:Y:S04]  /*46470*/  LDL.LU R4, [R1+0x870] ;  /* 0x0008700001047983 */ /* 0x000ee80000300800 */
[----:B------:R-:W1:Y:S01]  /*46480*/  LDL.LU R5, [R1+0x874] ;  /* 0x0008740001057983 */ /* 0x000e620000300800 */
[----:B----4-:R-:W-:-:S04]  /*46490*/  IADD3 R237, P2, R237, UR8, RZ ;  /* 0x00000008eded7c10 */ /* 0x010fc8000ff5e0ff */
[----:B------:R-:W-:Y:S02]  /*464a0*/  IADD3.X R245, R245, UR11, RZ, P2, !PT ;  /* 0x0000000bf5f57c10 */ /* 0x000fe400097fe4ff */
[----:B--2---:R-:W-:-:S04]  /*464b0*/  IADD3 R148, P2, R148, UR8, RZ ;  /* 0x0000000894947c10 */ /* 0x004fc8000ff5e0ff */
[----:B---3--:R-:W-:Y:S02]  /*464c0*/  IADD3.X R149, R149, UR11, RZ, P2, !PT ;  /* 0x0000000b95957c10 */ /* 0x008fe400097fe4ff */
[----:B-1----:R-:W-:-:S04]  /*464d0*/  IADD3 R5, P1, R5, UR8, RZ ;  /* 0x0000000805057c10 */ /* 0x002fc8000ff3e0ff */
[----:B------:R-:W-:Y:S01]  /*464e0*/  IADD3.X R4, R4, UR11, RZ, P1, !PT ;  /* 0x0000000b04047c10 */ /* 0x000fe20008ffe4ff */
        /* <DEDUP_REMOVED lines=17> */
[----:B-1----:R-:W-:Y:S02]  /*46600*/  IMAD.MOV.U32 R4, RZ, RZ, R150 ;  /* 0x000000ffff047224 */ /* 0x002fe400078e0096 */
[----:B------:R-:W-:Y:S01]  /*46610*/  IMAD.MOV.U32 R5, RZ, RZ, R151 ;  /* 0x000000ffff057224 */ /* 0x000fe200078e0097 */
        /* <DEDUP_REMOVED lines=12> */
[----:B---3--:R-:W-:-:S03]  /*466e0*/  IMAD.MOV.U32 R4, RZ, RZ, R146 ;  /* 0x000000ffff047224 */ /* 0x008fc600078e0092 */
[----:B-1----:R-:W3:Y:S01]  /*466f0*/  LDL.LU R146, [R1+0x21c] ;  /* 0x00021c0001927983 */ /* 0x002ee20000300800 */
[----:B------:R-:W-:-:S03]  /*46700*/  IMAD.MOV.U32 R5, RZ, RZ, R147 ;  /* 0x000000ffff057224 */ /* 0x000fc600078e0093 */
[----:B------:R-:W3:Y:S04]  /*46710*/  LDL.LU R149, [R1+0x218] ;  /* 0x0002180001957983 */ /* 0x000ee80000300800 */
[----:B------:R1:W-:Y:S04]  /*46720*/  LDGSTS.E [R0+0x17900], desc[UR46][R4.64], P0 ;  /* 0x1790000004007fae */ /* 0x0003e8000812186e */
        /* <DEDUP_REMOVED lines=37> */
[----:B-1----:R-:W-:Y:S01]  /*46980*/  IMAD.MOV.U32 R4, RZ, RZ, R236 ;  /* 0x000000ffff047224 */ /* 0x002fe200078e00ec */
[----:B------:R-:W-:-:S05]  /*46990*/  MOV R5, R235 ;  /* 0x000000eb00057202 */ /* 0x000fca0000000f00 */
        /* <DEDUP_REMOVED lines=12> */
[----:B------:R-:W-:-:S03]  /*46a60*/  IMAD.MOV.U32 R5, RZ, RZ, R149 ;  /* 0x000000ffff057224 */ /* 0x000fc600078e0095 */
[----:B---3--:R-:W3:Y:S04]  /*46a70*/  LDL.LU R146, [R1+0x278] ;  /* 0x0002780001927983 */ /* 0x008ee80000300800 */
[----:B-1----:R-:W3:Y:S01]  /*46a80*/  LDL.LU R149, [R1+0x298] ;  /* 0x0002980001957983 */ /* 0x002ee20000300800 */
[----:B----4-:R-:W-:-:S03]  /*46a90*/  IADD3 R6, P1, R6, UR8, RZ ;  /* 0x0000000806067c10 */ /* 0x010fc6000ff3e0ff */
[----:B------:R1:W-:Y:S01]  /*46aa0*/  LDGSTS.E [R0+0x1e00], desc[UR46][R4.64], P0 ;  /* 0x01e0000004007fae */ /* 0x0003e2000812186e */
[----:B--2---:R-:W-:Y:S02]  /*46ab0*/  IADD3.X R147, R147, UR11, RZ, P1, !PT ;  /* 0x0000000b93937c10 */ /* 0x004fe40008ffe4ff */
[----:B------:R-:W-:Y:S01]  /*46ac0*/  IADD3 R150, P2, R150, UR8, RZ ;  /* 0x0000000896967c10 */ /* 0x000fe2000ff5e0ff */
[----:B------:R2:W-:Y:S03]  /*46ad0*/  STL [R1+0x23c], R6 ;  /* 0x00023c0601007387 */ /* 0x0005e60000100800 */
[----:B------:R-:W-:Y:S01]  /*46ae0*/  IADD3.X R151, R151, UR11, RZ, P2, !PT ;  /* 0x0000000b97977c10 */ /* 0x000fe200097fe4ff */
[----:B-1----:R-:W-:Y:S01]  /*46af0*/  IMAD.MOV.U32 R4, RZ, RZ, R6 ;  /* 0x000000ffff047224 */ /* 0x002fe200078e0006 */
[----:B------:R1:W-:Y:S01]  /*46b00*/  STL [R1+0x238], R147 ;  /* 0x0002389301007387 */ /* 0x0003e20000100800 */
[----:B------:R-:W-:-:S03]  /*46b10*/  IMAD.MOV.U32 R5, RZ, RZ, R147 ;  /* 0x000000ffff057224 */ /* 0x000fc600078e0093 */
[----:B------:R4:W-:Y:S04]  /*46b20*/  STL [R1+0x25c], R150 ;  /* 0x00025c9601007387 */ /* 0x0009e80000100800 */
[----:B--2---:R-:W2:Y:S04]  /*46b30*/  LDL.LU R6, [R1+0x2bc] ;  /* 0x0002bc0001067983 */ /* 0x004ea80000300800 */
[----:B------:R4:W-:Y:S04]  /*46b40*/  STL [R1+0x258], R151 ;  /* 0x0002589701007387 */ /* 0x0009e80000100800 */
[----:B------:R4:W-:Y:S04]  /*46b50*/  LDGSTS.E [R0+0x2200], desc[UR46][R4.64], P0 ;  /* 0x0220000004007fae */ /* 0x0009e8000812186e */
[----:B-1----:R-:W2:Y:S01]  /*46b60*/  LDL.LU R147, [R1+0x2dc] ;  /* 0x0002dc0001937983 */ /* 0x002ea20000300800 */
[----:B----4-:R-:W-:-:S03]  /*46b70*/  IMAD.MOV.U32 R4, RZ, RZ, R150 ;  /* 0x000000ffff047224 */ /* 0x010fc600078e0096 */
        /* <DEDUP_REMOVED lines=9> */
[----:B------:R-:W-:-:S03]  /*46c10*/  IADD3.X R149, R149, UR11, RZ, P2, !PT ;  /* 0x0000000b95957c10 */ /* 0x000fc600097fe4ff */
[----:B------:R-:W-:Y:S01]  /*46c20*/  IMAD.MOV.U32 R5, RZ, RZ, R146 ;  /* 0x000000ffff057224 */ /* 0x000fe200078e0092 */
[----:B------:R1:W-:Y:S04]  /*46c30*/  STL [R1+0x278], R146 ;  /* 0x0002789201007387 */ /* 0x0003e80000100800 */
[----:B------:R3:W-:Y:S04]  /*46c40*/  STL [R1+0x29c], R148 ;  /* 0x00029c9401007387 */ /* 0x0007e80000100800 */
[----:B------:R-:W4:Y:S04]  /*46c50*/  LDL.LU R2, [R1+0x2fc] ;  /* 0x0002fc0001027983 */ /* 0x000f280000300800 */
[----:B------:R3:W-:Y:S04]  /*46c60*/  STL [R1+0x298], R149 ;  /* 0x0002989501007387 */ /* 0x0007e80000100800 */
[----:B------:R3:W-:Y:S04]  /*46c70*/  LDGSTS.E [R0+0x2a00], desc[UR46][R4.64], P0 ;  /* 0x02a0000004007fae */ /* 0x0007e8000812186e */
[----:B-1----:R-:W4:Y:S01]  /*46c80*/  LDL.LU R146, [R1+0x31c] ;  /* 0x00031c0001927983 */ /* 0x002f220000300800 */
[----:B--2---:R-:W-:Y:S01]  /*46c90*/  IADD3 R6, P1, R6, UR8, RZ ;  /* 0x0000000806067c10 */ /* 0x004fe2000ff3e0ff */
[----:B---3--:R-:W-:-:S02]  /*46ca0*/  IMAD.MOV.U32 R4, RZ, RZ, R148 ;  /* 0x000000ffff047224 */ /* 0x008fc400078e0094 */
[----:B------:R-:W2:Y:S01]  /*46cb0*/  LDL.LU R148, [R1+0x2f8] ;  /* 0x0002f80001947983 */ /* 0x000ea20000300800 */
[----:B------:R-:W-:-:S03]  /*46cc0*/  IMAD.MOV.U32 R5, RZ, RZ, R149 ;  /* 0x000000ffff057224 */ /* 0x000fc600078e0095 */
[----:B------:R-:W3:Y:S01]  /*46cd0*/  LDL.LU R149, [R1+0x318] ;  /* 0x0003180001957983 */ /* 0x000ee20000300800 */
[----:B------:R-:W-:-:S03]  /*46ce0*/  IADD3 R147, P2, R147, UR8, RZ ;  /* 0x0000000893937c10 */ /* 0x000fc6000ff5e0ff */
[----:B------:R1:W-:Y:S01]  /*46cf0*/  LDGSTS.E [R0+0x2e00], desc[UR46][R4.64], P0 ;  /* 0x02e0000004007fae */ /* 0x0003e2000812186e */
[----:B----4-:R-:W-:-:S03]  /*46d00*/  IADD3.X R150, R150, UR11, RZ, P1, !PT ;  /* 0x0000000b96967c10 */ /* 0x010fc60008ffe4ff */
[----:B------:R4:W-:Y:S01]  /*46d10*/  STL [R1+0x2bc], R6 ;  /* 0x0002bc0601007387 */ /* 0x0009e20000100800 */
[----:B------:R-:W-:Y:S01]  /*46d20*/  IADD3.X R151, R151, UR11, RZ, P2, !PT ;  /* 0x0000000b97977c10 */ /* 0x000fe200097fe4ff */
[----:B-1----:R-:W-:Y:S02]  /*46d30*/  IMAD.MOV.U32 R4, RZ, RZ, R6 ;  /* 0x000000ffff047224 */ /* 0x002fe400078e0006 */
[----:B------:R1:W-:Y:S01]  /*46d40*/  STL [R1+0x2b8], R150 ;  /* 0x0002b89601007387 */ /* 0x0003e20000100800 */
[----:B------:R-:W-:-:S03]  /*46d50*/  IMAD.MOV.U32 R5, RZ, RZ, R150 ;  /* 0x000000ffff057224 */ /* 0x000fc600078e0096 */
[----:B------:R1:W-:Y:S04]  /*46d60*/  STL [R1+0x2dc], R147 ;  /* 0x0002dc9301007387 */ /* 0x0003e80000100800 */
[----:B----4-:R-:W4:Y:S04]  /*46d70*/  LDL.LU R6, [R1+0x33c] ;  /* 0x00033c0001067983 */ /* 0x010f280000300800 */
[----:B------:R1:W-:Y:S04]  /*46d80*/  STL [R1+0x2d8], R151 ;  /* 0x0002d89701007387 */ /* 0x0003e80000100800 */
[----:B------:R1:W-:Y:S04]  /*46d90*/  LDGSTS.E [R0+0x3200], desc[UR46][R4.64], P0 ;  /* 0x0320000004007fae */ /* 0x0003e8000812186e */
[----:B-1----:R-:W4:Y:S01]  /*46da0*/  LDL.LU R150, [R1+0x35c] ;  /* 0x00035c0001967983 */ /* 0x002f220000300800 */
[----:B------:R-:W-:-:S03]  /*46db0*/  IMAD.MOV.U32 R4, RZ, RZ, R147 ;  /* 0x000000ffff047224 */ /* 0x000fc600078e0093 */
[----:B------:R-:W4:Y:S01]  /*46dc0*/  LDL.LU R147, [R1+0x338] ;  /* 0x0003380001937983 */ /* 0x000f220000300800 */
[----:B------:R-:W-:-:S03]  /*46dd0*/  IMAD.MOV.U32 R5, RZ, RZ, R151 ;  /* 0x000000ffff057224 */ /* 0x000fc600078e0097 */
[----:B------:R-:W4:Y:S04]  /*46de0*/  LDL.LU R151, [R1+0x358] ;  /* 0x0003580001977983 */ /* 0x000f280000300800 */
[----:B------:R1:W-:Y:S01]  /*46df0*/  LDGSTS.E [R0+0x3600], desc[UR46][R4.64], P0 ;  /* 0x0360000004007fae */ /* 0x0003e2000812186e */
[----:B------:R-:W-:-:S05]  /*46e00*/  IADD3 R2, P1, R2, UR8, RZ ;  /* 0x0000000802027c10 */ /* 0x000fca000ff3e0ff */
[----:B------:R3:W-:Y:S01]  /*46e10*/  STL [R1+0x2fc], R2 ;  /* 0x0002fc0201007387 */ /* 0x0007e20000100800 */
[----:B-1----:R-:W-:Y:S01]  /*46e20*/  IMAD.MOV.U32 R4, RZ, RZ, R2 ;  /* 0x000000ffff047224 */ /* 0x002fe200078e0002 */
[----:B------:R-:W-:Y:S02]  /*46e30*/  IADD3 R146, P2, R146, UR8, RZ ;  /* 0x0000000892927c10 */ /* 0x000fe4000ff5e0ff */
[----:B--2---:R-:W-:Y:S02]  /*46e40*/  IADD3.X R148, R148, UR11, RZ, P1, !PT ;  /* 0x0000000b94947c10 */ /* 0x004fe40008ffe4ff */
[----:B---3--:R-:W-:-:S03]  /*46e50*/  IADD3.X R149, R149, UR11, RZ, P2, !PT ;  /* 0x0000000b95957c10 */ /* 0x008fc600097fe4ff */
[----:B------:R-:W-:Y:S01]  /*46e60*/  IMAD.MOV.U32 R5, RZ, RZ, R148 ;  /* 0x000000ffff057224 */ /* 0x000fe200078e0094 */
[----:B------:R1:W-:Y:S04]  /*46e70*/  STL [R1+0x2f8], R148 ;  /* 0x0002f89401007387 */ /* 0x0003e80000100800 */
[----:B------:R2:W-:Y:S04]  /*46e80*/  STL [R1+0x31c], R146 ;  /* 0x00031c9201007387 */ /* 0x0005e80000100800 */
[----:B------:R-:W3:Y:S04]  /*46e90*/  LDL.LU R2, [R1+0x37c] ;  /* 0x00037c0001027983 */ /* 0x000ee80000300800 */
[----:B------:R2:W-:Y:S04]  /*46ea0*/  STL [R1+0x318], R149 ;  /* 0x0003189501007387 */ /* 0x0005e80000100800 */
[----:B------:R2:W-:Y:S04]  /*46eb0*/  LDGSTS.E [R0+0x3a00], desc[UR46][R4.64], P0 ;  /* 0x03a0000004007fae */ /* 0x0005e8000812186e */
[----:B-1----:R-:W3:Y:S01]  /*46ec0*/  LDL.LU R148, [R1+0x39c] ;  /* 0x00039c0001947983 */ /* 0x002ee20000300800 */
[----:B----4-:R-:W-:Y:S01]  /*46ed0*/  IADD3 R6, P1, R6, UR8, RZ ;  /* 0x0000000806067c10 */ /* 0x010fe2000ff3e0ff */
[----:B--2---:R-:W-:-:S02]  /*46ee0*/  IMAD.MOV.U32 R4, RZ, RZ, R146 ;  /* 0x000000ffff047224 */ /* 0x004fc400078e0092 */
[----:B------:R-:W2:Y:S01]  /*46ef0*/  LDL.LU R146, [R1+0x378] ;  /* 0x0003780001927983 */ /* 0x000ea20000300800 */
[----:B------:R-:W-:-:S03]  /*46f00*/  IMAD.MOV.U32 R5, RZ, RZ, R149 ;  /* 0x000000ffff057224 */ /* 0x000fc600078e0095 */
[----:B------:R-:W4:Y:S01]  /*46f10*/  LDL.LU R149, [R1+0x398] ;  /* 0x0003980001957983 */ /* 0x000f220000300800 */
[----:B------:R-:W-:-:S03]  /*46f20*/  IADD3 R150, P2, R150, UR8, RZ ;  /* 0x0000000896967c10 */ /* 0x000fc6000ff5e0ff */
[----:B------:R1:W-:Y:S01]  /*46f30*/  LDGSTS.E [R0+0x3e00], desc[UR46][R4.64], P0 ;  /* 0x03e0000004007fae */ /* 0x0003e2000812186e */
[----:B------:R-:W-:-:S03]  /*46f40*/  IADD3.X R147, R147, UR11, RZ, P1, !PT ;  /* 0x0000000b93937c10 */ /* 0x000fc60008ffe4ff */
[----:B------:R1:W-:Y:S01]  /*46f50*/  STL [R1+0x33c], R6 ;  /* 0x00033c0601007387 */ /* 0x0003e20000100800 */
[----:B------:R-:W-:Y:S01]  /*46f60*/  IADD3.X R151, R151, UR11, RZ, P2, !PT ;  /* 0x0000000b97977c10 */ /* 0x000fe200097fe4ff */
[----:B-1----:R-:W-:Y:S01]  /*46f70*/  IMAD.MOV.U32 R4, RZ, RZ, R6 ;  /* 0x000000ffff047224 */ /* 0x002fe200078e0006 */
[----:B------:R-:W-:Y:S01]  /*46f80*/  MOV R5, R147 ;  /* 0x0000009300057202 */ /* 0x000fe20000000f00 */
[----:B------:R1:W-:Y:S04]  /*46f90*/  STL [R1+0x338], R147 ;  /* 0x0003389301007387 */ /* 0x0003e80000100800 */
[----:B------:R1:W-:Y:S04]  /*46fa0*/  STL [R1+0x35c], R150 ;  /* 0x00035c9601007387 */ /* 0x0003e80000100800 */
[----:B------:R-:W4:Y:S04]  /*46fb0*/  LDL.LU R6, [R1+0x3bc] ;  /* 0x0003bc0001067983 */ /* 0x000f280000300800 */
        /* <DEDUP_REMOVED lines=23> */
[----:B------:R-:W2:Y:S01]  /*47130*/  LDL.LU R148, [R1+0x3f8] ;  /* 0x0003f80001947983 */ /* 0x000ea20000300800 */
[----:B------:R-:W-:-:S03]  /*47140*/  IMAD.MOV.U32 R5, RZ, RZ, R149 ;  /* 0x000000ffff057224 */ /* 0x000fc600078e0095 */
[----:B----4-:R-:W4:Y:S01]  /*47150*/  LDL.LU R149, [R1+0x418] ;  /* 0x0004180001957983 */ /* 0x010f220000300800 */
[----:B------:R-:W-:-:S03]  /*47160*/  IADD3 R147, P2, R147, UR8, RZ ;  /* 0x0000000893937c10 */ /* 0x000fc6000ff5e0ff */
[----:B------:R1:W-:Y:S01]  /*47170*/  LDGSTS.E [R0+0x4e00], desc[UR46][R4.64], P0 ;  /* 0x04e0000004007fae */ /* 0x0003e2000812186e */
[----:B------:R-:W-:-:S03]  /*47180*/  IADD3.X R150, R150, UR11, RZ, P1, !PT ;  /* 0x0000000b96967c10 */ /* 0x000fc60008ffe4ff */
[----:B------:R1:W-:Y:S01]  /*47190*/  STL [R1+0x3bc], R6 ;  /* 0x0003bc0601007387 */ /* 0x0003e20000100800 */
[----:B------:R-:W-:Y:S01]  /*471a0*/  IADD3.X R151, R151, UR11, RZ, P2, !PT ;  /* 0x0000000b97977c10 */ /* 0x000fe200097fe4ff */
[----:B-1----:R-:W-:Y:S02]  /*471b0*/  IMAD.MOV.U32 R4, RZ, RZ, R6 ;  /* 0x000000ffff047224 */ /* 0x002fe400078e0006 */
[----:B------:R1:W-:Y:S01]  /*471c0*/  STL [R1+0x3b8], R150 ;  /* 0x0003b89601007387 */ /* 0x0003e20000100800 */
[----:B------:R-:W-:-:S03]  /*471d0*/  IMAD.MOV.U32 R5, RZ, RZ, R150 ;  /* 0x000000ffff057224 */ /* 0x000fc600078e0096 */
        /* <DEDUP_REMOVED lines=62> */
[----:B------:R-:W2:Y:S04]  /*475c0*/  LDL.LU R148, [R1+0x4f8] ;  /* 0x0004f80001947983 */ /* 0x000ea80000300800 */
[----:B----4-:R-:W4:Y:S01]  /*475d0*/  LDL.LU R149, [R1+0x518] ;  /* 0x0005180001957983 */ /* 0x010f220000300800 */
        /* <DEDUP_REMOVED lines=114> */
[----:B-1----:R-:W-:Y:S01]  /*47d00*/  IMAD.MOV.U32 R4, RZ, RZ, R6 ;  /* 0x000000ffff047224 */ /* 0x002fe200078e0006 */
[----:B------:R-:W-:Y:S01]  /*47d10*/  MOV R5, R147 ;  /* 0x0000009300057202 */ /* 0x000fe20000000f00 */
        /* <DEDUP_REMOVED lines=34> */
[----:B-1----:R-:W-:Y:S02]  /*47f40*/  IMAD.MOV.U32 R4, RZ, RZ, R6 ;  /* 0x000000ffff047224 */ /* 0x002fe400078e0006 */
[----:B------:R-:W-:Y:S01]  /*47f50*/  IMAD.MOV.U32 R5, RZ, RZ, R150 ;  /* 0x000000ffff057224 */ /* 0x000fe200078e0096 */
[----:B------:R-:W-:Y:S04]  /*47f60*/  STL [R1+0x6dc], R147 ;  /* 0x0006dc9301007387 */ /* 0x000fe80000100800 */
        /* <DEDUP_REMOVED lines=21> */
[----:B------:R-:W-:Y:S01]  /*480c0*/  IADD3 R150, P1, R150, UR8, RZ ;  /* 0x0000000896967c10 */ /* 0x000fe2000ff3e0ff */
[----:B--2---:R-:W-:-:S02]  /*480d0*/  IMAD.MOV.U32 R4, RZ, RZ, R146 ;  /* 0x000000ffff047224 */ /* 0x004fc400078e0092 */
[----:B------:R-:W2:Y:S01]  /*480e0*/  LDL.LU R2, [R1+0x79c] ;  /* 0x00079c0001027983 */ /* 0x000ea20000300800 */
[----:B------:R-:W-:-:S03]  /*480f0*/  IMAD.MOV.U32 R5, RZ, RZ, R149 ;  /* 0x000000ffff057224 */ /* 0x000fc600078e0095 */
[----:B-1----:R-:W4:Y:S04]  /*48100*/  LDL.LU R149, [R1+0x778] ;  /* 0x0007780001957983 */ /* 0x002f280000300800 */
[----:B------:R1:W-:Y:S01]  /*48110*/  LDGSTS.E [R0+0x13e00], desc[UR46][R4.64], P0 ;  /* 0x13e0000004007fae */ /* 0x0003e2000812186e */
[----:B------:R-:W-:-:S03]  /*48120*/  IADD3 R6, P2, R6, UR8, RZ ;  /* 0x0000000806067c10 */ /* 0x000fc6000ff5e0ff */
[----:B------:R-:W4:Y:S01]  /*48130*/  LDL.LU R146, [R1+0x798] ;  /* 0x0007980001927983 */ /* 0x000f220000300800 */
[----:B------:R-:W-:Y:S01]  /*48140*/  IADD3.X R151, R151, UR11, RZ, P1, !PT ;  /* 0x0000000b97977c10 */ /* 0x000fe20008ffe4ff */
[----:B-1----:R-:W-:Y:S02]  /*48150*/  IMAD.MOV.U32 R4, RZ, RZ, R150 ;  /* 0x000000ffff047224 */ /* 0x002fe400078e0096 */
[----:B------:R-:W-:Y:S01]  /*48160*/  STL [R1+0x73c], R150 ;  /* 0x00073c9601007387 */ /* 0x000fe20000100800 */
[----:B------:R-:W-:Y:S01]  /*48170*/  IADD3.X R147, R147, UR11, RZ, P2, !PT ;  /* 0x0000000b93937c10 */ /* 0x000fe200097fe4ff */
[----:B------:R-:W-:Y:S02]  /*48180*/  IMAD.MOV.U32 R5, RZ, RZ, R151 ;  /* 0x000000ffff057224 */ /* 0x000fe400078e0097 */
        /* <DEDUP_REMOVED lines=26> */
[----:B----4-:R-:W-:-:S02]  /*48330*/  IMAD.MOV.U32 R4, RZ, RZ, R2 ;  /* 0x000000ffff047224 */ /* 0x010fc400078e0002 */
[----:B------:R-:W-:Y:S02]  /*48340*/  IMAD.MOV.U32 R5, RZ, RZ, R146 ;  /* 0x000000ffff057224 */ /* 0x000fe400078e0092 */
[----:B------:R-:W4:Y:S01]  /*48350*/  LDL.LU R146, [R1+0x83c] ;  /* 0x00083c0001927983 */ /* 0x000f220000300800 */
[----:B------:R-:W-:-:S03]  /*48360*/  IADD3 R6, P1, R6, UR8, RZ ;  /* 0x0000000806067c10 */ /* 0x000fc6000ff3e0ff */
[----:B------:R-:W4:Y:S01]  /*48370*/  LDL.LU R2, [R1+0x85c] ;  /* 0x00085c0001027983 */ /* 0x000f220000300800 */
[----:B------:R-:W-:-:S03]  /*48380*/  IADD3.X R147, R147, UR11, RZ, P1, !PT ;  /* 0x0000000b93937c10 */ /* 0x000fc60008ffe4ff */
[----:B------:R-:W-:Y:S01]  /*48390*/  STL [R1+0x7bc], R6 ;  /* 0x0007bc0601007387 */ /* 0x000fe20000100800 */
[----:B------:R-:W-:-:S03]  /*483a0*/  IADD3 R237, P2, R237, UR8, RZ ;  /* 0x00000008eded7c10 */ /* 0x000fc6000ff5e0ff */
[----:B------:R1:W-:Y:S01]  /*483b0*/  LDGSTS.E [R0+0x14e00], desc[UR46][R4.64], P0 ;  /* 0x14e0000004007fae */ /* 0x0003e2000812186e */
[----:B------:R-:W-:-:S03]  /*483c0*/  IADD3.X R245, R245, UR11, RZ, P2, !PT ;  /* 0x0000000bf5f57c10 */ /* 0x000fc600097fe4ff */
[----:B------:R1:W-:Y:S04]  /*483d0*/  STL [R1+0x7b8], R147 ;  /* 0x0007b89301007387 */ /* 0x0003e80000100800 */
[----:B------:R4:W-:Y:S01]  /*483e0*/  STL [R1+0x7dc], R237 ;  /* 0x0007dced01007387 */ /* 0x0009e20000100800 */
[----:B-1----:R-:W-:-:S03]  /*483f0*/  MOV R5, R147 ;  /* 0x0000009300057202 */ /* 0x002fc60000000f00 */
        /* <DEDUP_REMOVED lines=15> */
[----:B------:R2:W-:Y:S01]  /*484f0*/  LDGSTS.E [R0+0x15a00], desc[UR46][R4.64], P0 ;  /* 0x15a0000004007fae */ /* 0x0005e2000812186e */
[----:B----4-:R-:W-:-:S03]  /*48500*/  IADD3 R146, P1, R146, UR8, RZ ;  /* 0x0000000892927c10 */ /* 0x010fc6000ff3e0ff */
[----:B------:R-:W-:Y:S01]  /*48510*/  STL [R1+0x7f8], R151 ;  /* 0x0007f89701007387 */ /* 0x000fe20000100800 */
[----:B--2---:R-:W-:Y:S01]  /*48520*/  IMAD.MOV.U32 R4, RZ, RZ, R148 ;  /* 0x000000ffff047224 */ /* 0x004fe200078e0094 */
[----:B------:R-:W-:Y:S01]  /*48530*/  IADD3 R2, P2, R2, UR8, RZ ;  /* 0x0000000802027c10 */ /* 0x000fe2000ff5e0ff */
[----:B------:R-:W-:Y:S01]  /*48540*/  IMAD.MOV.U32 R5, RZ, RZ, R149 ;  /* 0x000000ffff057224 */ /* 0x000fe200078e0095 */
        /* <DEDUP_REMOVED lines=8> */
[----:B------:R-:W-:Y:S01]  /*485d0*/  IADD3.X R6, R6, UR11, RZ, P2, !PT ;  /* 0x0000000b06067c10 */ /* 0x000fe200097fe4ff */
[----:B-1----:R-:W-:Y:S02]  /*485e0*/  IMAD.MOV.U32 R4, RZ, RZ, R146 ;  /* 0x000000ffff047224 */ /* 0x002fe400078e0092 */
[----:B------:R-:W-:Y:S01]  /*485f0*/  IMAD.MOV.U32 R5, RZ, RZ, R147 ;  /* 0x000000ffff057224 */ /* 0x000fe200078e0093 */
        /* <DEDUP_REMOVED lines=31> */
[----:B------:R-:W-:Y:S01]  /*487f0*/  STL [R1+0x89c], R245 ;  /* 0x00089cf501007387 */ /* 0x000fe20000100800 */
[----:B-1----:R-:W-:Y:S02]  /*48800*/  IMAD.MOV.U32 R4, RZ, RZ, R245 ;  /* 0x000000ffff047224 */ /* 0x002fe400078e00f5 */
[----:B------:R-:W-:Y:S01]  /*48810*/  IMAD.MOV.U32 R5, RZ, RZ, R237 ;  /* 0x000000ffff057224 */ /* 0x000fe200078e00ed */
[----:B------:R1:W-:Y:S01]  /*48820*/  STL [R1+0x898], R237 ;  /* 0x000898ed01007387 */ /* 0x0003e20000100800 */
[----:B------:R-:W-:-:S03]  /*48830*/  IADD3 R2, P2, R2, UR8, RZ ;  /* 0x0000000802027c10 */ /* 0x000fc6000ff5e0ff */
[----:B------:R2:W-:Y:S01]  /*48840*/  LDGSTS.E [R0+0x16e00], desc[UR46][R4.64], P0 ;  /* 0x16e0000004007fae */ /* 0x0005e2000812186e */
[----:B------:R-:W-:-:S03]  /*48850*/  IADD3.X R147, R147, UR11, RZ, P1, !PT ;  /* 0x0000000b93937c10 */ /* 0x000fc60008ffe4ff */
[----:B-1----:R-:W3:Y:S01]  /*48860*/  LDL.LU R237, [R1+0xf98] ;  /* 0x000f980001ed7983 */ /* 0x002ee20000300800 */
[----:B------:R-:W-:-:S03]  /*48870*/  IADD3.X R6, R6, UR11, RZ, P2, !PT ;  /* 0x0000000b06067c10 */ /* 0x000fc600097fe4ff */
[----:B------:R-:W4:Y:S01]  /*48880*/  LDL.LU R245, [R1+0xf94] ;  /* 0x000f940001f57983 */ /* 0x000f220000300800 */
[----:B--2---:R-:W-:Y:S02]  /*48890*/  IMAD.MOV.U32 R4, RZ, RZ, R150 ;  /* 0x000000ffff047224 */ /* 0x004fe400078e0096 */
[----:B------:R-:W-:Y:S01]  /*488a0*/  IMAD.MOV.U32 R5, RZ, RZ, R151 ;  /* 0x000000ffff057224 */ /* 0x000fe200078e0097 */
[----:B------:R-:W-:Y:S04]  /*488b0*/  STL [R1+0x8bc], R150 ;  /* 0x0008bc9601007387 */ /* 0x000fe80000100800 */
[----:B------:R-:W-:Y:S04]  /*488c0*/  STL [R1+0x8b8], R151 ;  /* 0x0008b89701007387 */ /* 0x000fe80000100800 */
[----:B------:R1:W-:Y:S04]  /*488d0*/  LDGSTS.E [R0+0x17200], desc[UR46][R4.64], P0 ;  /* 0x1720000004007fae */ /* 0x0003e8000812186e */
[----:B------:R-:W-:Y:S04]  /*488e0*/  STL [R1+0x8dc], R148 ;  /* 0x0008dc9401007387 */ /* 0x000fe80000100800 */
[----:B------:R2:W-:Y:S01]  /*488f0*/  STL [R1+0x8d8], R149 ;  /* 0x0008d89501007387 */ /* 0x0005e20000100800 */
[----:B-1----:R-:W-:-:S02]  /*48900*/  IMAD.MOV.U32 R4, RZ, RZ, R148 ;  /* 0x000000ffff047224 */ /* 0x002fc400078e0094 */
[----:B------:R-:W-:Y:S01]  /*48910*/  IMAD.MOV.U32 R5, RZ, RZ, R149 ;  /* 0x000000ffff057224 */ /* 0x000fe200078e0095 */
[----:B------:R1:W-:Y:S04]  /*48920*/  STL [R1+0x8fc], R146 ;  /* 0x0008fc9201007387 */ /* 0x0003e80000100800 */
[----:B------:R-:W-:Y:S04]  /*48930*/  STL [R1+0x8f8], R147 ;  /* 0x0008f89301007387 */ /* 0x000fe80000100800 */
[----:B------:R1:W-:Y:S04]  /*48940*/  STL [R1+0x91c], R2 ;  /* 0x00091c0201007387 */ /* 0x0003e80000100800 */
[----:B------:R1:W-:Y:S04]  /*48950*/  LDGSTS.E [R0+0x17600], desc[UR46][R4.64], P0 ;  /* 0x1760000004007fae */ /* 0x0003e8000812186e */
[----:B------:R1:W-:Y:S04]  /*48960*/  STL [R1+0x918], R6 ;  /* 0x0009180601007387 */ /* 0x0003e80000100800 */
[----:B--2---:R-:W2:Y:S01]  /*48970*/  LDL.LU R149, [R1+0x200] ;  /* 0x0002000001957983 */ /* 0x004ea20000300800 */
[----:B-1----:R-:W-:-:S02]  /*48980*/  IMAD.MOV.U32 R4, RZ, RZ, R146 ;  /* 0x000000ffff047224 */ /* 0x002fc400078e0092 */
[----:B------:R-:W-:Y:S01]  /*48990*/  IMAD.MOV.U32 R5, RZ, RZ, R147 ;  /* 0x000000ffff057224 */ /* 0x000fe200078e0093 */
[----:B------:R-:W2:Y:S04]  /*489a0*/  LDL.LU R146, [R1+0x204] ;  /* 0x0002040001927983 */ /* 0x000ea80000300800 */
[----:B------:R1:W-:Y:S04]  /*489b0*/  LDGSTS.E [R0+0x17a00], desc[UR46][R4.64], P0 ;  /* 0x17a0000004007fae */ /* 0x0003e8000812186e */
[----:B------:R-:W2:Y:S04]  /*489c0*/  LDL.LU R151, [R1+0x220] ;  /* 0x0002200001977983 */ /* 0x000ea80000300800 */
[----:B------:R-:W2:Y:S01]  /*489d0*/  LDL.LU R148, [R1+0x224] ;  /* 0x0002240001947983 */ /* 0x000ea20000300800 */
[----:B-1----:R-:W-:Y:S01]  /*489e0*/  IMAD.MOV.U32 R4, RZ, RZ, R2 ;  /* 0x000000ffff047224 */ /* 0x002fe200078e0002 */
[----:B------:R-:W-:Y:S01]  /*489f0*/  LOP3.LUT R2, R3, 0x60, RZ, 0x3c, !PT ;  /* 0x0000006003027812 */ /* 0x000fe200078e3cff */
[----:B------:R-:W-:-:S02]  /*48a00*/  IMAD.MOV.U32 R5, RZ, RZ, R6 ;  /* 0x000000ffff057224 */ /* 0x000fc400078e0006 */
[----:B------:R-:W2:Y:S04]  /*48a10*/  LDL.LU R6, [R1+0x240] ;  /* 0x0002400001067983 */ /* 0x000ea80000300800 */
[----:B------:R1:W-:Y:S02]  /*48a20*/  LDGSTS.E [R0+0x17e00], desc[UR46][R4.64], P0 ;  /* 0x17e0000004007fae */ /* 0x0003e4000812186e */
[----:B-1----:R-:W-:Y:S02]  /*48a30*/  VIADD R0, R2, UR12 ;  /* 0x0000000c02007c36 */ /* 0x002fe40008000000 */
[----:B------:R-:W2:Y:S04]  /*48a40*/  LDL.LU R2, [R1+0x244] ;  /* 0x0002440001027983 */ /* 0x000ea80000300800 */
[----:B------:R-:W2:Y:S04]  /*48a50*/  LDL.LU R150, [R1+0x260] ;  /* 0x0002600001967983 */ /* 0x000ea80000300800 */
[----:B------:R-:W2:Y:S01]  /*48a60*/  LDL.LU R147, [R1+0x264] ;  /* 0x0002640001937983 */ /* 0x000ea20000300800 */
[----:B------:R-:W-:-:S02]  /*48a70*/  IADD3 R206, P1, R206, UR8, RZ ;  /* 0x00000008cece7c10 */ /* 0x000fc4000ff3e0ff */
[----:B------:R-:W-:Y:S02]  /*48a80*/  IADD3 R214, P2, R214, UR8, RZ ;  /* 0x00000008d6d67c10 */ /* 0x000fe4000ff5e0ff */
[----:B------:R-:W-:Y:S01]  /*48a90*/  IADD3.X R205, R205, UR11, RZ, P1, !PT ;  /* 0x0000000bcdcd7c10 */ /* 0x000fe20008ffe4ff */
[----:B------:R-:W-:Y:S01]  /*48aa0*/  IMAD.MOV.U32 R4, RZ, RZ, R206 ;  /* 0x000000ffff047224 */ /* 0x000fe200078e00ce */
[----:B------:R-:W-:-:S03]  /*48ab0*/  IADD3.X R213, R213, UR11, RZ, P2, !PT ;  /* 0x0000000bd5d57c10 */ /* 0x000fc600097fe4ff */
[----:B------:R-:W-:Y:S01]  /*48ac0*/  IMAD.MOV.U32 R5, RZ, RZ, R205 ;  /* 0x000000ffff057224 */ /* 0x000fe200078e00cd */
[----:B------:R-:W-:-:S04]  /*48ad0*/  IADD3 R222, P1, R222, UR8, RZ ;  /* 0x00000008dede7c10 */ /* 0x000fc8000ff3e0ff */
[----:B------:R1:W-:Y:S01]  /*48ae0*/  LDGSTS.E [R0+0x300], desc[UR46][R4.64], P0 ;  /* 0x0030000004007fae */ /* 0x0003e2000812186e */
[----:B------:R-:W-:Y:S02]  /*48af0*/  IADD3.X R221, R221, UR11, RZ, P1, !PT ;  /* 0x0000000bdddd7c10 */ /* 0x000fe40008ffe4ff */
[----:B------:R-:W-:Y:S02]  /*48b00*/  IADD3 R230, P2, R230, UR8, RZ ;  /* 0x00000008e6e67c10 */ /* 0x000fe4000ff5e0ff */
[----:B-1----:R-:W-:Y:S01]  /*48b10*/  MOV R4, R214 ;  /* 0x000000d600047202 */ /* 0x002fe20000000f00 */
[----:B------:R-:W-:Y:S01]  /*48b20*/  IMAD.MOV.U32 R5, RZ, RZ, R213 ;  /* 0x000000ffff057224 */ /* 0x000fe200078e00d5 */
[----:B------:R-:W-:-:S04]  /*48b30*/  IADD3.X R229, R229, UR11, RZ, P2, !PT ;  /* 0x0000000be5e57c10 */ /* 0x000fc800097fe4ff */
[----:B------:R1:W-:Y:S01]  /*48b40*/  LDGSTS.E [R0+0x700], desc[UR46][R4.64], P0 ;  /* 0x0070000004007fae */ /* 0x0003e2000812186e */
[----:B------:R-:W-:Y:S02]  /*48b50*/  IADD3 R238, P1, R238, UR8, RZ ;  /* 0x00000008eeee7c10 */ /* 0x000fe4000ff3e0ff */
[----:B------:R-:W-:Y:S01]  /*48b60*/  IADD3 R246, P2, R246, UR8, RZ ;  /* 0x00000008f6f67c10 */ /* 0x000fe2000ff5e0ff */
[----:B-1----:R-:W-:Y:S02]  /*48b70*/  IMAD.MOV.U32 R4, RZ, RZ, R222 ;  /* 0x000000ffff047224 */ /* 0x002fe400078e00de */
[----:B------:R-:W-:-:S05]  /*48b80*/  IMAD.MOV.U32 R5, RZ, RZ, R221 ;  /* 0x000000ffff057224 */ /* 0x000fca00078e00dd */
[----:B------:R1:W-:Y:S02]  /*48b90*/  LDGSTS.E [R0+0xb00], desc[UR46][R4.64], P0 ;  /* 0x00b0000004007fae */ /* 0x0003e4000812186e */
[----:B-1----:R-:W-:Y:S02]  /*48ba0*/  IMAD.MOV.U32 R4, RZ, RZ, R230 ;  /* 0x000000ffff047224 */ /* 0x002fe400078e00e6 */
[----:B------:R-:W-:-:S05]  /*48bb0*/  IMAD.MOV.U32 R5, RZ, RZ, R229 ;  /* 0x000000ffff057224 */ /* 0x000fca00078e00e5 */
[----:B------:R1:W-:Y:S02]  /*48bc0*/  LDGSTS.E [R0+0xf00], desc[UR46][R4.64], P0 ;  /* 0x00f0000004007fae */ /* 0x0003e4000812186e */
[----:B-1----:R-:W-:Y:S01]  /*48bd0*/  IMAD.MOV.U32 R4, RZ, RZ, R238 ;  /* 0x000000ffff047224 */ /* 0x002fe200078e00ee */
[----:B---3--:R-:W-:Y:S02]  /*48be0*/  IADD3.X R237, R237, UR11, RZ, P1, !PT ;  /* 0x0000000beded7c10 */ /* 0x008fe40008ffe4ff */
[----:B----4-:R-:W-:-:S03]  /*48bf0*/  IADD3.X R245, R245, UR11, RZ, P2, !PT ;  /* 0x0000000bf5f57c10 */ /* 0x010fc600097fe4ff */
[----:B------:R-:W-:-:S05]  /*48c00*/  IMAD.MOV.U32 R5, RZ, RZ, R237 ;  /* 0x000000ffff057224 */ /* 0x000fca00078e00ed */
[----:B------:R1:W-:Y:S02]  /*48c10*/  LDGSTS.E [R0+0x1300], desc[UR46][R4.64], P0 ;  /* 0x0130000004007fae */ /* 0x0003e4000812186e */
[----:B-1----:R-:W-:Y:S02]  /*48c20*/  IMAD.MOV.U32 R4, RZ, RZ, R246 ;  /* 0x000000ffff047224 */ /* 0x002fe400078e00f6 */
[----:B------:R-:W-:-:S05]  /*48c30*/  IMAD.MOV.U32 R5, RZ, RZ, R245 ;  /* 0x000000ffff057224 */ /* 0x000fca00078e00f5 */
[----:B------:R1:W-:Y:S01]  /*48c40*/  LDGSTS.E [R0+0x1700], desc[UR46][R4.64], P0 ;  /* 0x0170000004007fae */ /* 0x0003e2000812186e */
[----:B--2---:R-:W-:-:S04]  /*48c50*/  IADD3 R146, P1, R146, UR8, RZ ;  /* 0x0000000892927c10 */ /* 0x004fc8000ff3e0ff */
[----:B------:R-:W-:Y:S01]  /*48c60*/  IADD3.X R149, R149, UR11, RZ, P1, !PT ;  /* 0x0000000b95957c10 */ /* 0x000fe20008ffe4ff */
[----:B------:R2:W-:Y:S01]  /*48c70*/  STL [R1+0x204], R146 ;  /* 0x0002049201007387 */ /* 0x0005e20000100800 */
[----:B-1----:R-:W-:Y:S01]  /*48c80*/  IMAD.MOV.U32 R4, RZ, RZ, R146 ;  /* 0x000000ffff047224 */ /* 0x002fe200078e0092 */
[----:B------:R-:W-:Y:S02]  /*48c90*/  IADD3 R148, P2, R148, UR8, RZ ;  /* 0x0000000894947c10 */ /* 0x000fe4000ff5e0ff */
[----:B------:R-:W-:Y:S01]  /*48ca0*/  IMAD.MOV.U32 R5, RZ, RZ, R149 ;  /* 0x000000ffff057224 */ /* 0x000fe200078e0095 */
[----:B------:R1:W-:Y:S01]  /*48cb0*/  STL [R1+0x200], R149 ;  /* 0x0002009501007387 */ /* 0x0003e20000100800 */
[----:B------:R-:W-:-:S03]  /*48cc0*/  IADD3.X R151, R151, UR11, RZ, P2, !PT ;  /* 0x0000000b97977c10 */ /* 0x000fc600097fe4ff */
[----:B------:R3:W-:Y:S04]  /*48cd0*/  STL [R1+0x224], R148 ;  /* 0x0002249401007387 */ /* 0x0007e80000100800 */
[----:B--2---:R-:W2:Y:S04]  /*48ce0*/  LDL.LU R146, [R1+0x284] ;  /* 0x0002840001927983 */ /* 0x004ea80000300800 */
[----:B------:R4:W-:Y:S04]  /*48cf0*/  STL [R1+0x220], R151 ;  /* 0x0002209701007387 */ /* 0x0009e80000100800 */
[----:B------:R3:W-:Y:S04]  /*48d00*/  LDGSTS.E [R0+0x1b00], desc[UR46][R4.64], P0 ;  /* 0x01b0000004007fae */ /* 0x0007e8000812186e */
[----:B-1----:R-:W2:Y:S01]  /*48d10*/  LDL.LU R149, [R1+0x2a4] ;  /* 0x0002a40001957983 */ /* 0x002ea20000300800 */
[----:B------:R-:W-:Y:S01]  /*48d20*/  IADD3 R2, P1, R2, UR8, RZ ;  /* 0x0000000802027c10 */ /* 0x000fe2000ff3e0ff */
[----:B---3--:R-:W-:-:S03]  /*48d30*/  IMAD.MOV.U32 R4, RZ, RZ, R148 ;  /* 0x000000ffff047224 */ /* 0x008fc600078e0094 */
[----:B------:R-:W-:Y:S01]  /*48d40*/  IADD3.X R6, R6, UR11, RZ, P1, !PT ;  /* 0x0000000b06067c10 */ /* 0x000fe20008ffe4ff */
[----:B------:R-:W-:Y:S01]  /*48d50*/  IMAD.MOV.U32 R5, RZ, RZ, R151 ;  /* 0x000000ffff057224 */ /* 0x000fe200078e0097 */
[----:B------:R-:W3:Y:S01]  /*48d60*/  LDL.LU R148, [R1+0x280] ;  /* 0x0002800001947983 */ /* 0x000ee20000300800 */
[----:B------:R-:W-:-:S03]  /*48d70*/  IADD3 R147, P2, R147, UR8, RZ ;  /* 0x0000000893937c10 */ /* 0x000fc6000ff5e0ff */
[----:B----4-:R-:W4:Y:S01]  /*48d80*/  LDL.LU R151, [R1+0x2a0] ;  /* 0x0002a00001977983 */ /* 0x010f220000300800 */
[----:B------:R-:W-:-:S03]  /*48d90*/  IADD3.X R150, R150, UR11, RZ, P2, !PT ;  /* 0x0000000b96967c10 */ /* 0x000fc600097fe4ff */
[----:B------:R1:W-:Y:S04]  /*48da0*/  LDGSTS.E [R0+0x1f00], desc[UR46][R4.64], P0 ;  /* 0x01f0000004007fae */ /* 0x0003e8000812186e */
[----:B------:R1:W-:Y:S04]  /*48db0*/  STL [R1+0x244], R2 ;  /* 0x0002440201007387 */ /* 0x0003e80000100800 */
[----:B------:R1:W-:Y:S02]  /*48dc0*/  STL [R1+0x240], R6 ;  /* 0x0002400601007387 */ /* 0x0003e40000100800 */
[----:B-1----:R-:W-:-:S02]  /*48dd0*/  IMAD.MOV.U32 R4, RZ, RZ, R2 ;  /* 0x000000ffff047224 */ /* 0x002fc400078e0002 */
        /* <DEDUP_REMOVED lines=11> */
[----:B--2---:R-:W-:-:S05]  /*48e90*/  IADD3 R146, P1, R146, UR8, RZ ;  /* 0x0000000892927c10 */ /* 0x004fca000ff3e0ff */
[----:B------:R2:W-:Y:S01]  /*48ea0*/  STL [R1+0x284], R146 ;  /* 0x0002849201007387 */ /* 0x0005e20000100800 */
[----:B-1----:R-:W-:Y:S01]  /*48eb0*/  IMAD.MOV.U32 R4, RZ, RZ, R146 ;  /* 0x000000ffff047224 */ /* 0x002fe200078e0092 */
[----:B------:R-:W-:Y:S02]  /*48ec0*/  IADD3 R149, P2, R149, UR8, RZ ;  /* 0x0000000895957c10 */ /* 0x000fe4000ff5e0ff */
[----:B---3--:R-:W-:Y:S02]  /*48ed0*/  IADD3.X R148, R148, UR11, RZ, P1, !PT ;  /* 0x0000000b94947c10 */ /* 0x008fe40008ffe4ff */
[----:B----4-:R-:W-:-:S03]  /*48ee0*/  IADD3.X R151, R151, UR11, RZ, P2, !PT ;  /* 0x0000000b97977c10 */ /* 0x010fc600097fe4ff */
[----:B------:R-:W-:Y:S01]  /*48ef0*/  IMAD.MOV.U32 R5, RZ, RZ, R148 ;  /* 0x000000ffff057224 */ /* 0x000fe200078e0094 */
[----:B------:R1:W-:Y:S04]  /*48f00*/  STL [R1+0x280], R148 ;  /* 0x0002809401007387 */ /* 0x0003e80000100800 */
[----:B------:R3:W-:Y:S04]  /*48f10*/  STL [R1+0x2a4], R149 ;  /* 0x0002a49501007387 */ /* 0x0007e80000100800 */
[----:B--2---:R-:W2:Y:S04]  /*48f20*/  LDL.LU R146, [R1+0x304] ;  /* 0x0003040001927983 */ /* 0x004ea80000300800 */
[----:B------:R4:W-:Y:S04]  /*48f30*/  STL [R1+0x2a0], R151 ;  /* 0x0002a09701007387 */ /* 0x0009e80000100800 */
[----:B------:R3:W-:Y:S04]  /*48f40*/  LDGSTS.E [R0+0x2b00], desc[UR46][R4.64], P0 ;  /* 0x02b0000004007fae */ /* 0x0007e8000812186e */
[----:B-1----:R-:W2:Y:S01]  /*48f50*/  LDL.LU R148, [R1+0x324] ;  /* 0x0003240001947983 */ /* 0x002ea20000300800 */
[----:B------:R-:W-:Y:S01]  /*48f60*/  IADD3 R2, P1, R2, UR8, RZ ;  /* 0x0000000802027c10 */ /* 0x000fe2000ff3e0ff */
[----:B---3--:R-:W-:-:S02]  /*48f70*/  IMAD.MOV.U32 R4, RZ, RZ, R149 ;  /* 0x000000ffff047224 */ /* 0x008fc400078e0095 */
[----:B------:R-:W-:Y:S01]  /*48f80*/  IMAD.MOV.U32 R5, RZ, RZ, R151 ;  /* 0x000000ffff057224 */ /* 0x000fe200078e0097 */
[----:B------:R-:W3:Y:S01]  /*48f90*/  LDL.LU R149, [R1+0x300] ;  /* 0x0003000001957983 */ /* 0x000ee20000300800 */
        /* <DEDUP_REMOVED lines=14> */
[----:B-1----:R-:W-:-:S03]  /*49080*/  MOV R4, R6 ;  /* 0x0000000600047202 */ /* 0x002fc60000000f00 */
        /* <DEDUP_REMOVED lines=257> */
[----:B------:R-:W-:Y:S01]  /*4a0a0*/  STL [R1+0x684], R146 ;  /* 0x0006849201007387 */ /* 0x000fe20000100800 */
[----:B-1----:R-:W-:Y:S01]  /*4a0b0*/  IMAD.MOV.U32 R4, RZ, RZ, R146 ;  /* 0x000000ffff047224 */ /* 0x002fe200078e0092 */
[----:B------:R-:W-:Y:S02]  /*4a0c0*/  IADD3 R149, P2, R149, UR8, RZ ;  /* 0x0000000895957c10 */ /* 0x000fe4000ff5e0ff */
[----:B---3--:R-:W-:Y:S02]  /*4a0d0*/  IADD3.X R148, R148, UR11, RZ, P1, !PT ;  /* 0x0000000b94947c10 */ /* 0x008fe40008ffe4ff */
[----:B----4-:R-:W-:-:S03]  /*4a0e0*/  IADD3.X R151, R151, UR11, RZ, P2, !PT ;  /* 0x0000000b97977c10 */ /* 0x010fc600097fe4ff */
[----:B------:R-:W-:Y:S01]  /*4a0f0*/  IMAD.MOV.U32 R5, RZ, RZ, R148 ;  /* 0x000000ffff057224 */ /* 0x000fe200078e0094 */
[----:B------:R1:W-:Y:S04]  /*4a100*/  STL [R1+0x680], R148 ;  /* 0x0006809401007387 */ /* 0x0003e80000100800 */
[----:B------:R-:W-:Y:S04]  /*4a110*/  STL [R1+0x6a4], R149 ;  /* 0x0006a49501007387 */ /* 0x000fe80000100800 */
[----:B------:R2:W-:Y:S04]  /*4a120*/  LDGSTS.E [R0+0x12b00], desc[UR46][R4.64], P0 ;  /* 0x12b0000004007fae */ /* 0x0005e8000812186e */
[----:B-1----:R-:W3:Y:S04]  /*4a130*/  LDL.LU R148, [R1+0x704] ;  /* 0x0007040001947983 */ /* 0x002ee80000300800 */
[----:B------:R1:W-:Y:S04]  /*4a140*/  STL [R1+0x6a0], R151 ;  /* 0x0006a09701007387 */ /* 0x0003e80000100800 */
[----:B------:R-:W4:Y:S01]  /*4a150*/  LDL.LU R146, [R1+0x724] ;  /* 0x0007240001927983 */ /* 0x000f220000300800 */
[----:B------:R-:W-:Y:S01]  /*4a160*/  IADD3 R2, P1, R2, UR8, RZ ;  /* 0x0000000802027c10 */ /* 0x000fe2000ff3e0ff */
[----:B--2---:R-:W-:-:S02]  /*4a170*/  IMAD.MOV.U32 R4, RZ, RZ, R149 ;  /* 0x000000ffff047224 */ /* 0x004fc400078e0095 */
[----:B------:R-:W-:Y:S02]  /*4a180*/  IMAD.MOV.U32 R5, RZ, RZ, R151 ;  /* 0x000000ffff057224 */ /* 0x000fe400078e0097 */
[----:B-1----:R-:W2:Y:S04]  /*4a190*/  LDL.LU R151, [R1+0x700] ;  /* 0x0007000001977983 */ /* 0x002ea80000300800 */
[----:B------:R-:W2:Y:S01]  /*4a1a0*/  LDL.LU R149, [R1+0x720] ;  /* 0x0007200001957983 */ /* 0x000ea20000300800 */
[----:B------:R-:W-:-:S03]  /*4a1b0*/  IADD3 R6, P2, R6, UR8, RZ ;  /* 0x0000000806067c10 */ /* 0x000fc6000ff5e0ff */
[----:B------:R1:W-:Y:S04]  /*4a1c0*/  LDGSTS.E [R0+0x12f00], desc[UR46][R4.64], P0 ;  /* 0x12f0000004007fae */ /* 0x0003e8000812186e */
[----:B------:R1:W-:Y:S01]  /*4a1d0*/  STL [R1+0x6c4], R2 ;  /* 0x0006c40201007387 */ /* 0x0003e20000100800 */
[----:B------:R-:W-:Y:S01]  /*4a1e0*/  IADD3.X R147, R147, UR11, RZ, P1, !PT ;  /* 0x0000000b93937c10 */ /* 0x000fe20008ffe4ff */
[----:B-1----:R-:W-:Y:S01]  /*4a1f0*/  IMAD.MOV.U32 R4, RZ, RZ, R2 ;  /* 0x000000ffff047224 */ /* 0x002fe200078e0002 */
[----:B------:R-:W-:-:S03]  /*4a200*/  IADD3.X R150, R150, UR11, RZ, P2, !PT ;  /* 0x0000000b96967c10 */ /* 0x000fc600097fe4ff */
[----:B------:R-:W-:Y:S01]  /*4a210*/  IMAD.MOV.U32 R5, RZ, RZ, R147 ;  /* 0x000000ffff057224 */ /* 0x000fe200078e0093 */
[----:B------:R1:W-:Y:S04]  /*4a220*/  STL [R1+0x6c0], R147 ;  /* 0x0006c09301007387 */ /* 0x0003e80000100800 */
[----:B------:R1:W-:Y:S04]  /*4a230*/  STL [R1+0x6e4], R6 ;  /* 0x0006e40601007387 */ /* 0x0003e80000100800 */
[----:B------:R-:W2:Y:S04]  /*4a240*/  LDL.LU R2, [R1+0x744] ;  /* 0x0007440001027983 */ /* 0x000ea80000300800 */
[----:B------:R1:W-:Y:S04]  /*4a250*/  STL [R1+0x6e0], R150 ;  /* 0x0006e09601007387 */ /* 0x0003e80000100800 */
[----:B------:R1:W-:Y:S04]  /*4a260*/  LDGSTS.E [R0+0x13300], desc[UR46][R4.64], P0 ;  /* 0x1330000004007fae */ /* 0x0003e8000812186e */
[----:B-1----:R-:W2:Y:S01]  /*4a270*/  LDL.LU R147, [R1+0x764] ;  /* 0x0007640001937983 */ /* 0x002ea20000300800 */
[----:B------:R-:W-:-:S03]  /*4a280*/  IMAD.MOV.U32 R4, RZ, RZ, R6 ;  /* 0x000000ffff047224 */ /* 0x000fc600078e0006 */
[----:B------:R-:W2:Y:S01]  /*4a290*/  LDL.LU R6, [R1+0x740] ;  /* 0x0007400001067983 */ /* 0x000ea20000300800 */
[----:B------:R-:W-:-:S03]  /*4a2a0*/  IMAD.MOV.U32 R5, RZ, RZ, R150 ;  /* 0x000000ffff057224 */ /* 0x000fc600078e0096 */
[----:B------:R-:W2:Y:S04]  /*4a2b0*/  LDL.LU R150, [R1+0x760] ;  /* 0x0007600001967983 */ /* 0x000ea80000300800 */
[----:B------:R1:W-:Y:S01]  /*4a2c0*/  LDGSTS.E [R0+0x13700], desc[UR46][R4.64], P0 ;  /* 0x1370000004007fae */ /* 0x0003e2000812186e */
[----:B---3--:R-:W-:Y:S02]  /*4a2d0*/  IADD3 R148, P1, R148, UR8, RZ ;  /* 0x0000000894947c10 */ /* 0x008fe4000ff3e0ff */
[----:B----4-:R-:W-:-:S03]  /*4a2e0*/  IADD3 R146, P2, R146, UR8, RZ ;  /* 0x0000000892927c10 */ /* 0x010fc6000ff5e0ff */
[----:B------:R3:W-:Y:S01]  /*4a2f0*/  STL [R1+0x704], R148 ;  /* 0x0007049401007387 */ /* 0x0007e20000100800 */
[----:B--2---:R-:W-:Y:S01]  /*4a300*/  IADD3.X R151, R151, UR11, RZ, P1, !PT ;  /* 0x0000000b97977c10 */ /* 0x004fe20008ffe4ff */
[----:B-1----:R-:W-:Y:S01]  /*4a310*/  IMAD.MOV.U32 R4, RZ, RZ, R148 ;  /* 0x000000ffff047224 */ /* 0x002fe200078e0094 */
[----:B------:R-:W-:-:S03]  /*4a320*/  IADD3.X R149, R149, UR11, RZ, P2, !PT ;  /* 0x0000000b95957c10 */ /* 0x000fc600097fe4ff */
[----:B------:R-:W-:Y:S01]  /*4a330*/  IMAD.MOV.U32 R5, RZ, RZ, R151 ;  /* 0x000000ffff057224 */ /* 0x000fe200078e0097 */
[----:B------:R1:W-:Y:S04]  /*4a340*/  STL [R1+0x700], R151 ;  /* 0x0007009701007387 */ /* 0x0003e80000100800 */
[----:B------:R-:W-:Y:S04]  /*4a350*/  STL [R1+0x724], R146 ;  /* 0x0007249201007387 */ /* 0x000fe80000100800 */
[----:B---3--:R-:W2:Y:S04]  /*4a360*/  LDL.LU R148, [R1+0x784] ;  /* 0x0007840001947983 */ /* 0x008ea80000300800 */
[----:B------:R3:W-:Y:S04]  /*4a370*/  STL [R1+0x720], R149 ;  /* 0x0007209501007387 */ /* 0x0007e80000100800 */
[----:B------:R4:W-:Y:S04]  /*4a380*/  LDGSTS.E [R0+0x13b00], desc[UR46][R4.64], P0 ;  /* 0x13b0000004007fae */ /* 0x0009e8000812186e */
[----:B-1----:R-:W2:Y:S01]  /*4a390*/  LDL.LU R151, [R1+0x7a4] ;  /* 0x0007a40001977983 */ /* 0x002ea20000300800 */
[----:B------:R-:W-:Y:S01]  /*4a3a0*/  IADD3 R2, P1, R2, UR8, RZ ;  /* 0x0000000802027c10 */ /* 0x000fe2000ff3e0ff */
[----:B----4-:R-:W-:-:S02]  /*4a3b0*/  IMAD.MOV.U32 R4, RZ, RZ, R146 ;  /* 0x000000ffff047224 */ /* 0x010fc400078e0092 */
[----:B------:R-:W-:Y:S02]  /*4a3c0*/  IMAD.MOV.U32 R5, RZ, RZ, R149 ;  /* 0x000000ffff057224 */ /* 0x000fe400078e0095 */
[----:B---3--:R-:W3:Y:S04]  /*4a3d0*/  LDL.LU R149, [R1+0x780] ;  /* 0x0007800001957983 */ /* 0x008ee80000300800 */
[----:B------:R-:W4:Y:S01]  /*4a3e0*/  LDL.LU R146, [R1+0x7a0] ;  /* 0x0007a00001927983 */ /* 0x000f220000300800 */
        /* <DEDUP_REMOVED lines=8> */
[----:B------:R-:W-:Y:S04]  /*4a470*/  STL [R1+0x764], R147 ;  /* 0x0007649301007387 */ /* 0x000fe80000100800 */
[----:B------:R-:W4:Y:S04]  /*4a480*/  LDL.LU R2, [R1+0x7c4] ;  /* 0x0007c40001027983 */ /* 0x000f280000300800 */
[----:B------:R1:W-:Y:S04]  /*4a490*/  STL [R1+0x760], R150 ;  /* 0x0007609601007387 */ /* 0x0003e80000100800 */
[----:B------:R1:W-:Y:S04]  /*4a4a0*/  LDGSTS.E [R0+0x14300], desc[UR46][R4.64], P0 ;  /* 0x1430000004007fae */ /* 0x0003e8000812186e */
[----:B-1----:R-:W4:Y:S01]  /*4a4b0*/  LDL.LU R6, [R1+0x7e4] ;  /* 0x0007e40001067983 */ /* 0x002f220000300800 */
[----:B------:R-:W-:-:S03]  /*4a4c0*/  IMAD.MOV.U32 R5, RZ, RZ, R150 ;  /* 0x000000ffff057224 */ /* 0x000fc600078e0096 */
[----:B------:R-:W4:Y:S01]  /*4a4d0*/  LDL.LU R150, [R1+0x7c0] ;  /* 0x0007c00001967983 */ /* 0x000f220000300800 */
[----:B------:R-:W-:-:S03]  /*4a4e0*/  MOV R4, R147 ;  /* 0x0000009300047202 */ /* 0x000fc60000000f00 */
[----:B------:R-:W4:Y:S04]  /*4a4f0*/  LDL.LU R147, [R1+0x7e0] ;  /* 0x0007e00001937983 */ /* 0x000f280000300800 */
[----:B------:R1:W-:Y:S01]  /*4a500*/  LDGSTS.E [R0+0x14700], desc[UR46][R4.64], P0 ;  /* 0x1470000004007fae */ /* 0x0003e2000812186e */
[----:B--2---:R-:W-:-:S05]  /*4a510*/  IADD3 R148, P1, R148, UR8, RZ ;  /* 0x0000000894947c10 */ /* 0x004fca000ff3e0ff */
[----:B-1----:R-:W-:Y:S01]  /*4a520*/  IMAD.MOV.U32 R4, RZ, RZ, R148 ;  /* 0x000000ffff047224 */ /* 0x002fe200078e0094 */
[----:B------:R-:W-:Y:S02]  /*4a530*/  IADD3 R151, P2, R151, UR8, RZ ;  /* 0x0000000897977c10 */ /* 0x000fe4000ff5e0ff */
[----:B---3--:R-:W-:Y:S02]  /*4a540*/  IADD3.X R149, R149, UR11, RZ, P1, !PT ;  /* 0x0000000b95957c10 */ /* 0x008fe40008ffe4ff */
[----:B----4-:R-:W-:-:S03]  /*4a550*/  IADD3.X R146, R146, UR11, RZ, P2, !PT ;  /* 0x0000000b92927c10 */ /* 0x010fc600097fe4ff */
[----:B------:R-:W-:Y:S01]  /*4a560*/  IMAD.MOV.U32 R5, RZ, RZ, R149 ;  /* 0x000000ffff057224 */ /* 0x000fe200078e0095 */
[----:B------:R-:W-:Y:S04]  /*4a570*/  STL [R1+0x784], R148 ;  /* 0x0007849401007387 */ /* 0x000fe80000100800 */
[----:B------:R1:W-:Y:S04]  /*4a580*/  LDGSTS.E [R0+0x14b00], desc[UR46][R4.64], P0 ;  /* 0x14b0000004007fae */ /* 0x0003e8000812186e */
[----:B------:R2:W-:Y:S04]  /*4a590*/  STL [R1+0x780], R149 ;  /* 0x0007809501007387 */ /* 0x0005e80000100800 */
[----:B------:R-:W-:Y:S01]  /*4a5a0*/  STL [R1+0x7a4], R151 ;  /* 0x0007a49701007387 */ /* 0x000fe20000100800 */
[----:B-1----:R-:W-:-:S02]  /*4a5b0*/  IMAD.MOV.U32 R4, RZ, RZ, R151 ;  /* 0x000000ffff047224 */ /* 0x002fc400078e0097 */
[----:B------:R-:W-:Y:S01]  /*4a5c0*/  IMAD.MOV.U32 R5, RZ, RZ, R146 ;  /* 0x000000ffff057224 */ /* 0x000fe200078e0092 */
[----:B--2---:R-:W2:Y:S01]  /*4a5d0*/  LDL.LU R149, [R1+0x804] ;  /* 0x0008040001957983 */ /* 0x004ea20000300800 */
[----:B------:R-:W-:-:S03]  /*4a5e0*/  IADD3 R2, P1, R2, UR8, RZ ;  /* 0x0000000802027c10 */ /* 0x000fc6000ff3e0ff */
[----:B------:R1:W-:Y:S04]  /*4a5f0*/  LDGSTS.E [R0+0x14f00], desc[UR46][R4.64], P0 ;  /* 0x14f0000004007fae */ /* 0x0003e8000812186e */
[----:B------:R3:W-:Y:S04]  /*4a600*/  STL [R1+0x7a0], R146 ;  /* 0x0007a09201007387 */ /* 0x0007e80000100800 */
[----:B------:R-:W4:Y:S01]  /*4a610*/  LDL.LU R148, [R1+0x824] ;  /* 0x0008240001947983 */ /* 0x000f220000300800 */
[----:B------:R-:W-:Y:S01]  /*4a620*/  IADD3 R6, P2, R6, UR8, RZ ;  /* 0x0000000806067c10 */ /* 0x000fe2000ff5e0ff */
[----:B-1----:R-:W-:-:S02]  /*4a630*/  IMAD.MOV.U32 R4, RZ, RZ, R2 ;  /* 0x000000ffff047224 */ /* 0x002fc400078e0002 */
[----:B---3--:R-:W5:Y:S04]  /*4a640*/  LDL.LU R146, [R1+0xf90] ;  /* 0x000f900001927983 */ /* 0x008f680000300800 */
[----:B------:R-:W3:Y:S01]  /*4a650*/  LDL.LU R151, [R1+0x820] ;  /* 0x0008200001977983 */ /* 0x000ee20000300800 */
[----:B------:R-:W-:-:S03]  /*4a660*/  IADD3.X R150, R150, UR11, RZ, P1, !PT ;  /* 0x0000000b96967c10 */ /* 0x000fc60008ffe4ff */
[----:B------:R-:W-:Y:S01]  /*4a670*/  STL [R1+0x7c4], R2 ;  /* 0x0007c40201007387 */ /* 0x000fe20000100800 */
[----:B------:R-:W-:Y:S01]  /*4a680*/  IADD3.X R147, R147, UR11, RZ, P2, !PT ;  /* 0x0000000b93937c10 */ /* 0x000fe200097fe4ff */
[----:B------:R-:W-:Y:S02]  /*4a690*/  IMAD.MOV.U32 R5, RZ, RZ, R150 ;  /* 0x000000ffff057224 */ /* 0x000fe400078e0096 */
[----:B------:R1:W-:Y:S04]  /*4a6a0*/  STL [R1+0x7c0], R150 ;  /* 0x0007c09601007387 */ /* 0x0003e80000100800 */
[----:B------:R1:W-:Y:S04]  /*4a6b0*/  LDGSTS.E [R0+0x15300], desc[UR46][R4.64], P0 ;  /* 0x1530000004007fae */ /* 0x0003e8000812186e */
[----:B------:R-:W-:Y:S04]  /*4a6c0*/  STL [R1+0x7e4], R6 ;  /* 0x0007e40601007387 */ /* 0x000fe80000100800 */
[----:B-1----:R-:W3:Y:S01]  /*4a6d0*/  LDL.LU R150, [R1+0x844] ;  /* 0x0008440001967983 */ /* 0x002ee20000300800 */
[----:B------:R-:W-:-:S02]  /*4a6e0*/  IMAD.MOV.U32 R4, RZ, RZ, R6 ;  /* 0x000000ffff047224 */ /* 0x000fc400078e0006 */
[----:B------:R-:W-:Y:S01]  /*4a6f0*/  IMAD.MOV.U32 R5, RZ, RZ, R147 ;  /* 0x000000ffff057224 */ /* 0x000fe200078e0093 */
[----:B------:R1:W-:Y:S04]  /*4a700*/  STL [R1+0x7e0], R147 ;  /* 0x0007e09301007387 */ /* 0x0003e80000100800 */
[----:B------:R-:W3:Y:S04]  /*4a710*/  LDL.LU R2, [R1+0x864] ;  /* 0x0008640001027983 */ /* 0x000ee80000300800 */
[----:B------:R2:W-:Y:S04]  /*4a720*/  LDGSTS.E [R0+0x15700], desc[UR46][R4.64], P0 ;  /* 0x1570000004007fae */ /* 0x0005e8000812186e */
[----:B-1----:R-:W5:Y:S04]  /*4a730*/  LDL.LU R147, [R1+0xf8c] ;  /* 0x000f8c0001937983 */ /* 0x002f680000300800 */
[----:B------:R-:W3:Y:S04]  /*4a740*/  LDL.LU R6, [R1+0x860] ;  /* 0x0008600001067983 */ /* 0x000ee80000300800 */
[----:B------:R-:W3:Y:S01]  /*4a750*/  LDL.LU R5, [R1+0x800] ;  /* 0x0008000001057983 */ /* 0x000ee20000300800 */
[----:B--2---:R-:W-:-:S05]  /*4a760*/  IADD3 R149, P1, R149, UR8, RZ ;  /* 0x0000000895957c10 */ /* 0x004fca000ff3e0ff */
[----:B------:R-:W-:Y:S01]  /*4a770*/  IMAD.MOV.U32 R4, RZ, RZ, R149 ;  /* 0x000000ffff047224 */ /* 0x000fe200078e0095 */
[----:B------:R1:W-:Y:S01]  /*4a780*/  STL [R1+0x804], R149 ;  /* 0x0008049501007387 */ /* 0x0003e20000100800 */
[----:B----4-:R-:W-:-:S04]  /*4a790*/  IADD3 R148, P2, R148, UR8, RZ ;  /* 0x0000000894947c10 */ /* 0x010fc8000ff5e0ff */
[----:B---3--:R-:W-:Y:S02]  /*4a7a0*/  IADD3.X R151, R151, UR11, RZ, P2, !PT ;  /* 0x0000000b97977c10 */ /* 0x008fe400097fe4ff */
[----:B------:R-:W-:-:S05]  /*4a7b0*/  IADD3.X R5, R5, UR11, RZ, P1, !PT ;  /* 0x0000000b05057c10 */ /* 0x000fca0008ffe4ff */
[----:B------:R2:W-:Y:S04]  /*4a7c0*/  STL [R1+0x800], R5 ;  /* 0x0008000501007387 */ /* 0x0005e80000100800 */
[----:B------:R3:W-:Y:S04]  /*4a7d0*/  LDGSTS.E [R0+0x15b00], desc[UR46][R4.64], P0 ;  /* 0x15b0000004007fae */ /* 0x0007e8000812186e */
[----:B------:R4:W-:Y:S04]  /*4a7e0*/  STL [R1+0x824], R148 ;  /* 0x0008249401007387 */ /* 0x0009e80000100800 */
[----:B-1----:R-:W4:Y:S01]  /*4a7f0*/  LDL.LU R149, [R1+0x8a4] ;  /* 0x0008a40001957983 */ /* 0x002f220000300800 */
[----:B---3--:R-:W-:-:S02]  /*4a800*/  IMAD.MOV.U32 R4, RZ, RZ, R148 ;  /* 0x000000ffff047224 */ /* 0x008fc400078e0094 */
[----:B--2---:R-:W-:Y:S01]  /*4a810*/  IMAD.MOV.U32 R5, RZ, RZ, R151 ;  /* 0x000000ffff057224 */ /* 0x004fe200078e0097 */
[----:B------:R1:W-:Y:S04]  /*4a820*/  STL [R1+0x820], R151 ;  /* 0x0008209701007387 */ /* 0x0003e80000100800 */
[----:B----4-:R-:W2:Y:S04]  /*4a830*/  LDL.LU R148, [R1+0x8a0] ;  /* 0x0008a00001947983 */ /* 0x010ea80000300800 */
[----:B------:R3:W-:Y:S04]  /*4a840*/  LDGSTS.E [R0+0x15f00], desc[UR46][R4.64], P0 ;  /* 0x15f0000004007fae */ /* 0x0007e8000812186e */
[----:B-1----:R-:W4:Y:S04]  /*4a850*/  LDL.LU R151, [R1+0x8e4] ;  /* 0x0008e40001977983 */ /* 0x002f280000300800 */
[----:B------:R-:W2:Y:S01]  /*4a860*/  LDL.LU R5, [R1+0x840] ;  /* 0x0008400001057983 */ /* 0x000ea20000300800 */
[----:B------:R-:W-:-:S02]  /*4a870*/  IADD3 R150, P1, R150, UR8, RZ ;  /* 0x0000000896967c10 */ /* 0x000fc4000ff3e0ff */
[----:B------:R-:W-:-:S03]  /*4a880*/  IADD3 R2, P2, R2, UR8, RZ ;  /* 0x0000000802027c10 */ /* 0x000fc6000ff5e0ff */
[----:B---3--:R-:W-:Y:S01]  /*4a890*/  IMAD.MOV.U32 R4, RZ, RZ, R150 ;  /* 0x000000ffff047224 */ /* 0x008fe200078e0096 */
[----:B------:R-:W-:Y:S01]  /*4a8a0*/  IADD3.X R6, R6, UR11, RZ, P2, !PT ;  /* 0x0000000b06067c10 */ /* 0x000fe200097fe4ff */
[----:B------:R1:W-:Y:S01]  /*4a8b0*/  STL [R1+0x844], R150 ;  /* 0x0008449601007387 */ /* 0x0003e20000100800 */
[----:B--2---:R-:W-:-:S05]  /*4a8c0*/  IADD3.X R5, R5, UR11, RZ, P1, !PT ;  /* 0x0000000b05057c10 */ /* 0x004fca0008ffe4ff */
        /* <DEDUP_REMOVED lines=10> */
[----:B------:R-:W2:Y:S04]  /*4a970*/  LDL.LU R4, [R1+0x880] ;  /* 0x0008800001047983 */ /* 0x000ea80000300800 */
[----:B------:R-:W3:Y:S01]  /*4a980*/  LDL.LU R5, [R1+0x884] ;  /* 0x0008840001057983 */ /* 0x000ee20000300800 */
[----:B------:R-:W-:-:S04]  /*4a990*/  IADD3 R149, P2, R149, UR8, RZ ;  /* 0x0000000895957c10 */ /* 0x000fc8000ff5e0ff */
[----:B------:R-:W-:Y:S02]  /*4a9a0*/  IADD3.X R148, R148, UR11, RZ, P2, !PT ;  /* 0x0000000b94947c10 */ /* 0x000fe400097fe4ff */
[----:B---3--:R-:W-:-:S04]  /*4a9b0*/  IADD3 R5, P1, R5, UR8, RZ ;  /* 0x0000000805057c10 */ /* 0x008fc8000ff3e0ff */
[----:B--2---:R-:W-:Y:S01]  /*4a9c0*/  IADD3.X R4, R4, UR11, RZ, P1, !PT ;  /* 0x0000000b04047c10 */ /* 0x004fe20008ffe4ff */
[----:B------:R1:W-:Y:S04]  /*4a9d0*/  STL [R1+0x884], R5 ;  /* 0x0008840501007387 */ /* 0x0003e80000100800 */
[----:B------:R2:W-:Y:S01]  /*4a9e0*/  STL [R1+0x880], R4 ;  /* 0x0008800401007387 */ /* 0x0005e20000100800 */
[----:B-1----:R-:W-:-:S04]  /*4a9f0*/  LOP3.LUT R5, R5, R4, RZ, 0x3c, !PT ;  /* 0x0000000405057212 */ /* 0x002fc800078e3cff */
[----:B--2---:R-:W-:-:S04]  /*4aa00*/  LOP3.LUT R4, R5, R4, RZ, 0x3c, !PT ;  /* 0x0000000405047212 */ /* 0x004fc800078e3cff */
[----:B------:R-:W-:Y:S01]  /*4aa10*/  LOP3.LUT R5, R5, R4, RZ, 0x3c, !PT ;  /* 0x0000000405057212 */ /* 0x000fe200078e3cff */
[----:B------:R-:W-:Y:S04]  /*4aa20*/  STL [R1+0x8a4], R149 ;  /* 0x0008a49501007387 */ /* 0x000fe80000100800 */
[----:B------:R1:W-:Y:S04]  /*4aa30*/  LDGSTS.E [R0+0x16b00], desc[UR46][R4.64], P0 ;  /* 0x16b0000004007fae */ /* 0x0003e8000812186e */
[----:B------:R2:W-:Y:S01]  /*4aa40*/  STL [R1+0x8a0], R148 ;  /* 0x0008a09401007387 */ /* 0x0005e20000100800 */
[----:B-1----:R-:W-:-:S02]  /*4aa50*/  IMAD.MOV.U32 R4, RZ, RZ, R149 ;  /* 0x000000ffff047224 */ /* 0x002fc400078e0095 */
[----:B------:R-:W-:Y:S02]  /*4aa60*/  IMAD.MOV.U32 R5, RZ, RZ, R148 ;  /* 0x000000ffff057224 */ /* 0x000fe400078e0094 */
[----:B--2---:R-:W5:Y:S04]  /*4aa70*/  LDL.LU R148, [R1+0xf88] ;  /* 0x000f880001947983 */ /* 0x004f680000300800 */
[----:B------:R-:W5:Y:S04]  /*4aa80*/  LDL.LU R149, [R1+0xf84] ;  /* 0x000f840001957983 */ /* 0x000f680000300800 */
[----:B------:R1:W-:Y:S04]  /*4aa90*/  LDGSTS.E [R0+0x16f00], desc[UR46][R4.64], P0 ;  /* 0x16f0000004007fae */ /* 0x0003e8000812186e */
[----:B------:R-:W2:Y:S04]  /*4aaa0*/  LDL.LU R4, [R1+0x8c0] ;  /* 0x0008c00001047983 */ /* 0x000ea80000300800 */
[----:B------:R-:W1:Y:S01]  /*4aab0*/  LDL.LU R5, [R1+0x8c4] ;  /* 0x0008c40001057983 */ /* 0x000e620000300800 */
[----:B------:R-:W-:-:S04]  /*4aac0*/  IADD3 R151, P2, R151, UR8, RZ ;  /* 0x0000000897977c10 */ /* 0x000fc8000ff5e0ff */
[----:B------:R-:W-:Y:S02]  /*4aad0*/  IADD3.X R150, R150, UR11, RZ, P2, !PT ;  /* 0x0000000b96967c10 */ /* 0x000fe400097fe4ff */
[----:B-1----:R-:W-:-:S04]  /*4aae0*/  IADD3 R5, P1, R5, UR8, RZ ;  /* 0x0000000805057c10 */ /* 0x002fc8000ff3e0ff */
        /* <DEDUP_REMOVED lines=16> */
[----:B----4-:R-:W-:-:S04]  /*4abf0*/  IADD3 R6, P2, R6, UR8, RZ ;  /* 0x0000000806067c10 */ /* 0x010fc8000ff5e0ff */
        /* <DEDUP_REMOVED lines=11> */
[----:B-1----:R-:W-:-:S03]  /*4acb0*/  IMAD.MOV.U32 R5, RZ, RZ, R2 ;  /* 0x000000ffff057224 */ /* 0x002fc600078e0002 */
[----:B--2---:R-:W5:Y:S01]  /*4acc0*/  LDL.LU R2, [R1+0xf78] ;  /* 0x000f780001027983 */ /* 0x004f620000300800 */
[----:B------:R-:W-:-:S05]  /*4acd0*/  IMAD.MOV.U32 R4, RZ, RZ, R6 ;  /* 0x000000ffff047224 */ /* 0x000fca00078e0006 */
[----:B------:R1:W-:Y:S01]  /*4ace0*/  LDGSTS.E [R0+0x17f00], desc[UR46][R4.64], P0 ;  /* 0x17f0000004007fae */ /* 0x0003e2000812186e */
[----:B------:R-:W2:Y:S01]  /*4acf0*/  S2R R6, SR_TID.X ;  /* 0x0000000000067919 */ /* 0x000ea20000002100 */
[----:B------:R-:W-:Y:S02]  /*4ad00*/  UIADD3 UR4, UR4, 0x1, URZ ;  /* 0x0000000104047890 */ /* 0x000fe4000fffe03f */
[----:B------:R-:W0:Y:S01]  /*4ad10*/  LDGDEPBAR ;  /* 0x00000000000079af */ /* 0x000e220000000000 */
[----:B-1----:R-:W1:Y:S02]  /*4ad20*/  LDC R5, c[0x0][0x230] ;  /* 0x00008c00ff057b82 */ /* 0x002e640000000800 */
[----:B-1----:R-:W-:-:S05]  /*4ad30*/  VIADD R4, R5, 0x3f ;  /* 0x0000003f05047836 */ /* 0x002fca0000000000 */
[----:B------:R-:W-:-:S04]  /*4ad40*/  SHF.R.S32.HI R5, RZ, 0x1f, R4 ;  /* 0x0000001fff057819 */ /* 0x000fc80000011404 */
[----:B------:R-:W-:-:S04]  /*4ad50*/  LEA.HI R5, R5, R4, RZ, 0x6 ;  /* 0x0000000405057211 */ /* 0x000fc800078f30ff */
[----:B------:R-:W-:-:S04]  /*4ad60*/  SHF.R.S32.HI R5, RZ, 0x6, R5 ;  /* 0x00000006ff057819 */ /* 0x000fc80000011405 */
[----:B------:R-:W-:Y:S02]  /*4ad70*/  ISETP.NE.U32.AND P0, PT, R5, UR4, PT ;  /* 0x0000000405007c0c */ /* 0x000fe4000bf05070 */
[----:B--2---:R-:W-:-:S04]  /*4ad80*/  SHF.R.U32.HI R6, RZ, 0x6, R6 ;  /* 0x00000006ff067819 */ /* 0x004fc80000011606 */
[----:B------:R-:W-:-:S07]  /*4ad90*/  SGXT.U32 R6, R6, 0x1 ;  /* 0x000000010606781a */ /* 0x000fce0000000000 */
[----:B------:R-:W-:Y:S05]  /*4ada0*/  @P0 BRA `(.L_x_1) ;  /* 0xffffff4400280947 */ /* 0x000fea000383ffff */
.L_x_0:
[----:B------:R-:W2:Y:S01]  /*4adb0*/  LDL.LU R251, [R1+0xaf0] ;  /* 0x000af00001fb7983 */ /* 0x000ea20000300800 */
[----:B------:R-:W-:-:S04]  /*4adc0*/  DEPBAR.LE SB0, 0x0 ;  /* 0x000080000000791a */ /* 0x000fc80000000000 */
[----:B-----5:R1:W-:Y:S01]  /*4add0*/  STL [R1+0xf8c], R151 ;  /* 0x000f8c9701007387 */ /* 0x0203e20000100800 */
[----:B------:R-:W-:Y:S01]  /*4ade0*/  ULDC UR4, c[0x0][0x22c] ;  /* 0x00008b0000047ab9 */ /* 0x000fe20000000800 */
[----:B------:R-:W-:Y:S01]  /*4adf0*/  ULDC UR6, c[0x0][0x22c] ;  /* 0x00008b0000067ab9 */ /* 0x000fe20000000800 */
[----:B------:R-:W3:Y:S01]  /*4ae00*/  LDC R252, c[0x0][0x248] ;  /* 0x00009200fffc7b82 */ /* 0x000ee20000000800 */
[----:B------:R-:W4:Y:S01]  /*4ae10*/  S2R R0, SR_TID.X ;  /* 0x0000000000007919 */ /* 0x000f220000002100 */
[----:B-1----:R-:W3:Y:S04]  /*4ae20*/  LDL.LU R151, [R1+0xaf4] ;  /* 0x000af40001977983 */ /* 0x002ee80000300800 */
[----:B------:R-:W2:Y:S01]  /*4ae30*/  LDL.LU R6, [R1+0xb7c] ;  /* 0x000b7c0001067983 */ /* 0x000ea20000300800 */
[----:B------:R-:W1:Y:S01]  /*4ae40*/  S2R R3, SR_TID.X ;  /* 0x0000000000037919 */ /* 0x000e620000002100 */
[C---:B----4-:R-:W-:Y:S01]  /*4ae50*/  IMAD.SHL.U32 R4, R0.reuse, 0x8, RZ ;  /* 0x0000000800047824 */ /* 0x050fe200078e00ff */
[----:B------:R-:W-:-:S04]  /*4ae60*/  SHF.L.U32 R0, R0, 0x7, RZ ;  /* 0x0000000700007819 */ /* 0x000fc800000006ff */
[----:B------:R-:W-:Y:S02]  /*4ae70*/  LOP3.LUT R4, R4, 0x380, RZ, 0xc0, !PT ;  /* 0x0000038004047812 */ /* 0x000fe400078ec0ff */
[----:B------:R-:W-:-:S04]  /*4ae80*/  LOP3.LUT R0, R0, 0x400, RZ, 0xc0, !PT ;  /* 0x0000040000007812 */ /* 0x000fc800078ec0ff */
[----:B------:R-:W-:Y:S02]  /*4ae90*/  IADD3 R0, R4, UR45, R0 ;  /* 0x0000002d04007c10 */ /* 0x000fe4000fffe000 */
[----:B------:R-:W4:Y:S01]  /*4aea0*/  LDL.LU R4, [R1+0xb78] ;  /* 0x000b780001047983 */ /* 0x000f220000300800 */
[----:B-1----:R-:W-:-:S05]  /*4aeb0*/  IMAD.SHL.U32 R3, R3, 0x10, RZ ;  /* 0x0000001003037824 */ /* 0x002fca00078e00ff */
[----:B------:R-:W-:Y:S01]  /*4aec0*/  LOP3.LUT R5, R3, 0x70, RZ, 0xc0, !PT ;  /* 0x0000007003057812 */ /* 0x000fe200078ec0ff */
[----:B------:R-:W-:Y:S06]  /*4aed0*/  BAR.SYNC.DEFER_BLOCKING 0x0 ;  /* 0x0000000000007b1d */ /* 0x000fec0000010000 */
[----:B---3--:R-:W-:Y:S01]  /*4aee0*/  STL.64 [R1+0x1188], R150 ;  /* 0x0011889601007387 */ /* 0x008fe20000100a00 */
[----:B--2---:R-:W-:-:S03]  /*4aef0*/  ISETP.GE.AND P0, PT, R151, R251, PT ;  /* 0x000000fb9700720c */ /* 0x004fc60003f06270 */
        /* <DEDUP_REMOVED lines=63> */
[----:B-1----:R-:W2:Y:S04]  /*4b2f0*/  LDL.LU R24, [R1] ;  /* 0x0000000001187983 */ /* 0x002ea80000300800 */
[----:B------:R-:W2:Y:S04]  /*4b300*/  LDL.LU R25, [R1+0x4] ;  /* 0x0000040001197983 */ /* 0x000ea80000300800 */
[----:B------:R-:W2:Y:S04]  /*4b310*/  LDL.LU R26, [R1+0x8] ;  /* 0x00000800011a7983 */ /* 0x000ea80000300800 */
[----:B------:R-:W2:Y:S04]  /*4b320*/  LDL.LU R27, [R1+0xc] ;  /* 0x00000c00011b7983 */ /* 0x000ea80000300800 */
[----:B------:R-:W3:Y:S04]  /*4b330*/  LDL.LU R28, [R1+0x10] ;  /* 0x00001000011c7983 */ /* 0x000ee80000300800 */
        /* <DEDUP_REMOVED lines=41> */
[----:B------:R-:W3:Y:S01]  /*4b5d0*/  LDL.LU R70, [R1+0xb8] ;  /* 0x0000b80001467983 */ /* 0x000ee20000300800 */
[----:B------:R-:W-:-:S03]  /*4b5e0*/  IMAD.IADD R0, R5, 0x1, R0 ;  /* 0x0000000105007824 */ /* 0x000fc600078e0200 */
        /* <DEDUP_REMOVED lines=25> */
[----:B------:R-:W-:-:S03]  /*4b780*/  LOP3.LUT R3, R3, 0x7f0, RZ, 0xc0, !PT ;  /* 0x000007f003037812 */ /* 0x000fc600078ec0ff */
[----:B------:R-:W3:Y:S04]  /*4b790*/  LDL.LU R96, [R1+0x120] ;  /* 0x0001200001607983 */ /* 0x000ee80000300800 */
[----:B------:R-:W3:Y:S04]  /*4b7a0*/  LDL.LU R97, [R1+0x124] ;  /* 0x0001240001617983 */ /* 0x000ee80000300800 */
[----:B------:R-:W3:Y:S04]  /*4b7b0*/  LDL.LU R98, [R1+0x128] ;  /* 0x0001280001627983 */ /* 0x000ee80000300800 */
[----:B------:R-:W3:Y:S01]  /*4b7c0*/  LDL.LU R99, [R1+0x12c] ;  /* 0x00012c0001637983 */ /* 0x000ee20000300800 */
[----:B------:R-:W-:Y:S01]  /*4b7d0*/  ISETP.LT.AND P6, PT, R6, UR4, !P0 ;  /* 0x0000000406007c0c */ /* 0x000fe2000c7c1270 */
[----:B------:R-:W-:-:S02]  /*4b7e0*/  ULDC UR4, c[0x0][0x244] ;  /* 0x0000910000047ab9 */ /* 0x000fc40000000800 */
[----:B------:R-:W3:Y:S01]  /*4b7f0*/  LDL.LU R100, [R1+0x130] ;  /* 0x0001300001647983 */ /* 0x000ee20000300800 */
[----:B----4-:R-:W-:Y:S01]  /*4b800*/  ISETP.LT.AND P1, PT, R4, UR6, !P0 ;  /* 0x0000000604007c0c */ /* 0x010fe2000c721270 */
[----:B------:R-:W-:Y:S02]  /*4b810*/  ULDC.64 UR6, c[0x0][0x220] ;  /* 0x0000880000067ab9 */ /* 0x000fe40000000a00 */
[----:B------:R-:W4:Y:S04]  /*4b820*/  LDL.LU R101, [R1+0x134] ;  /* 0x0001340001657983 */ /* 0x000f280000300800 */
[----:B--2---:R-:W-:Y:S01]  /*4b830*/  STSM.16.M88.4 [R0], R24 ;  /* 0x0000001800007844 */ /* 0x004fe20000000200 */
[----:B------:R-:W-:Y:S06]  /*4b840*/  BAR.SYNC.DEFER_BLOCKING 0x0 ;  /* 0x0000000000007b1d */ /* 0x000fec0000010000 */
[----:B------:R-:W4:Y:S04]  /*4b850*/  LDL.LU R102, [R1+0x138] ;  /* 0x0001380001667983 */ /* 0x000f280000300800 */
[----:B------:R-:W4:Y:S04]  /*4b860*/  LDL.LU R103, [R1+0x13c] ;  /* 0x00013c0001677983 */ /* 0x000f280000300800 */
[----:B------:R-:W2:Y:S04]  /*4b870*/  LDL.LU R104, [R1+0x140] ;  /* 0x0001400001687983 */ /* 0x000ea80000300800 */
[----:B------:R-:W2:Y:S04]  /*4b880*/  LDL.LU R105, [R1+0x144] ;  /* 0x0001440001697983 */ /* 0x000ea80000300800 */
[----:B------:R-:W1:Y:S01]  /*4b890*/  LDS.128 R4, [R3+UR45] ;  /* 0x0000002d03047984 */ /* 0x000e620008000c00 */
[----:B------:R-:W-:Y:S06]  /*4b8a0*/  BAR.SYNC.DEFER_BLOCKING 0x0 ;  /* 0x0000000000007b1d */ /* 0x000fec0000010000 */
        /* <DEDUP_REMOVED lines=24> */
[----:B---3--:R-:W-:Y:S04]  /*4ba30*/  STSM.16.M88.4 [R0], R28 ;  /* 0x0000001c00007844 */ /* 0x008fe80000000200 */
[----:B------:R-:W3:Y:S04]  /*4ba40*/  LDL.LU R130, [R1+0x1a8] ;  /* 0x0001a80001827983 */ /* 0x000ee80000300800 */
[----:B------:R-:W3:Y:S01]  /*4ba50*/  LDL.LU R131, [R1+0x1ac] ;  /* 0x0001ac0001837983 */ /* 0x000ee20000300800 */
[----:B------:R-:W-:Y:S06]  /*4ba60*/  BAR.SYNC.DEFER_BLOCKING 0x0 ;  /* 0x0000000000007b1d */ /* 0x000fec0000010000 */
        /* <DEDUP_REMOVED lines=20> */
[----:B-1----:R-:W-:Y:S04]  /*4bbb0*/  STL.64 [R1+0x200], R4 ;  /* 0x0002000401007387 */ /* 0x002fe80000100a00 */
[----:B------:R-:W-:Y:S04]  /*4bbc0*/  STL.64 [R1+0x208], R6 ;  /* 0x0002080601007387 */ /* 0x000fe80000100a00 */
[----:B------:R-:W1:Y:S01]  /*4bbd0*/  LDS.128 R4, [R3+UR45] ;  /* 0x0000002d03047984 */ /* 0x000e620008000c00 */
[----:B------:R-:W-:Y:S06]  /*4bbe0*/  BAR.SYNC.DEFER_BLOCKING 0x0 ;  /* 0x0000000000007b1d */ /* 0x000fec0000010000 */
[----:B------:R-:W-:Y:S02]  /*4bbf0*/  STSM.16.M88.4 [R0], R32 ;  /* 0x0000002000007844 */ /* 0x000fe40000000200 */
[----:B------:R-:W-:Y:S06]  /*4bc00*/  BAR.SYNC.DEFER_BLOCKING 0x0 ;  /* 0x0000000000007b1d */ /* 0x000fec0000010000 */
[----:B------:R-:W1:Y:S02]  /*4bc10*/  LDS.128 R248, [R3+UR45] ;  /* 0x0000002d03f87984 */ /* 0x000e640008000c00 */
[----:B------:R-:W-:Y:S06]  /*4bc20*/  BAR.SYNC.DEFER_BLOCKING 0x0 ;  /* 0x0000000000007b1d */ /* 0x000fec0000010000 */
[----:B-1----:R-:W-:Y:S04]  /*4bc30*/  STL.64 [R1], R4 ;  /* 0x0000000401007387 */ /* 0x002fe80000100a00 */
[----:B------:R-:W-:Y:S04]  /*4bc40*/  STL.64 [R1+0x8], R6 ;  /* 0x0000080601007387 */ /* 0x000fe80000100a00 */
[----:B------:R-:W-:Y:S04]  /*4bc50*/  STL [R1+0xf88], R250 ;  /* 0x000f88fa01007387 */ /* 0x000fe80000100800 */
[----:B------:R-:W-:Y:S04]  /*4bc60*/  STL.64 [R1+0xf80], R248 ;  /* 0x000f80f801007387 */ /* 0x000fe80000100a00 */
[----:B------:R1:W-:Y:S02]  /*4bc70*/  STL [R1+0xf78], R251 ;  /* 0x000f78fb01007387 */ /* 0x0003e40000100800 */
[----:B-1----:R-:W1:Y:S02]  /*4bc80*/  S2R R251, SR_TID.X ;  /* 0x0000000000fb7919 */ /* 0x002e640000002100 */
[----:B------:R-:W-:Y:S01]  /*4bc90*/  STSM.16.M88.4 [R0], R36 ;  /* 0x0000002400007844 */ /* 0x000fe20000000200 */
[----:B-1----:R-:W-:-:S05]  /*4bca0*/  IMAD.SHL.U32 R251, R251, 0x10, RZ ;  /* 0x00000010fbfb7824 */ /* 0x002fca00078e00ff */
[----:B------:R-:W-:Y:S01]  /*4bcb0*/  LOP3.LUT R251, R251, 0x7f0, RZ, 0xc0, !PT ;  /* 0x000007f0fbfb7812 */ /* 0x000fe200078ec0ff */
[----:B------:R-:W-:Y:S06]  /*4bcc0*/  BAR.SYNC.DEFER_BLOCKING 0x0 ;  /* 0x0000000000007b1d */ /* 0x000fec0000010000 */
[----:B------:R-:W1:Y:S02]  /*4bcd0*/  LDS.128 R244, [R251+UR45] ;  /* 0x0000002dfbf47984 */ /* 0x000e640008000c00 */
[----:B------:R-:W-:Y:S06]  /*4bce0*/  BAR.SYNC.DEFER_BLOCKING 0x0 ;  /* 0x0000000000007b1d */ /* 0x000fec0000010000 */
[----:B------:R-:W-:Y:S02]  /*4bcf0*/  STSM.16.M88.4 [R0], R40 ;  /* 0x0000002800007844 */ /* 0x000fe40000000200 */
        /* <DEDUP_REMOVED lines=59> */
[----:B----4-:R-:W-:Y:S02]  /*4c0b0*/  STSM.16.M88.4 [R0], R100 ;  /* 0x0000006400007844 */ /* 0x010fe40000000200 */
[----:B------:R-:W-:Y:S06]  /*4c0c0*/  BAR.SYNC.DEFER_BLOCKING 0x0 ;  /* 0x0000000000007b1d */ /* 0x000fec0000010000 */
[----:B------:R-:W4:Y:S02]  /*4c0d0*/  LDS.128 R192, [R251+UR45] ;  /* 0x0000002dfbc07984 */ /* 0x000f240008000c00 */
[----:B------:R-:W-:Y:S06]  /*4c0e0*/  BAR.SYNC.DEFER_BLOCKING 0x0 ;  /* 0x0000000000007b1d */ /* 0x000fec0000010000 */
[----:B--2---:R-:W-:Y:S02]  /*4c0f0*/  STSM.16.M88.4 [R0], R104 ;  /* 0x0000006800007844 */ /* 0x004fe40000000200 */
[----:B------:R-:W-:Y:S06]  /*4c100*/  BAR.SYNC.DEFER_BLOCKING 0x0 ;  /* 0x0000000000007b1d */ /* 0x000fec0000010000 */
[----:B------:R-:W2:Y:S02]  /*4c110*/  LDS.128 R196, [R251+UR45] ;  /* 0x0000002dfbc47984 */ /* 0x000ea40008000c00 */
[----:B------:R-:W-:Y:S06]  /*4c120*/  BAR.SYNC.DEFER_BLOCKING 0x0 ;  /* 0x0000000000007b1d */ /* 0x000fec0000010000 */
[----:B------:R-:W-:Y:S02]  /*4c130*/  STSM.16.M88.4 [R0], R108 ;  /* 0x0000006c00007844 */ /* 0x000fe40000000200 */
        /* <DEDUP_REMOVED lines=19> */
[----:B---3--:R-:W-:Y:S02]  /*4c270*/  STSM.16.M88.4 [R0], R128 ;  /* 0x0000008000007844 */ /* 0x008fe40000000200 */
[----:B------:R-:W-:Y:S06]  /*4c280*/  BAR.SYNC.DEFER_BLOCKING 0x0 ;  /* 0x0000000000007b1d */ /* 0x000fec0000010000 */
[----:B------:R-:W3:Y:S02]  /*4c290*/  LDS.128 R220, [R251+UR45] ;  /* 0x0000002dfbdc7984 */ /* 0x000ee40008000c00 */
[----:B------:R-:W-:Y:S06]  /*4c2a0*/  BAR.SYNC.DEFER_BLOCKING 0x0 ;  /* 0x0000000000007b1d */ /* 0x000fec0000010000 */
[----:B------:R-:W-:Y:S02]  /*4c2b0*/  STSM.16.M88.4 [R0], R132 ;  /* 0x0000008400007844 */ /* 0x000fe40000000200 */
        /* <DEDUP_REMOVED lines=15> */
[----:B------:R1:W-:Y:S02]  /*4c3b0*/  STSM.16.M88.4 [R0], R148 ;  /* 0x0000009400007844 */ /* 0x0003e40000000200 */
[----:B------:R-:W-:Y:S06]  /*4c3c0*/  BAR.SYNC.DEFER_BLOCKING 0x0 ;  /* 0x0000000000007b1d */ /* 0x000fec0000010000 */
[----:B-1----:R-:W4:Y:S04]  /*4c3d0*/  LDL.LU.64 R150, [R1+0x1188] ;  /* 0x0011880001967983 */ /* 0x002f280000300a00 */
[----:B------:R-:W2:Y:S04]  /*4c3e0*/  LDL.LU.64 R148, [R1+0x1180] ;  /* 0x0011800001947983 */ /* 0x000ea80000300a00 */
[----:B------:R-:W3:Y:S04]  /*4c3f0*/  LDL.LU.64 R146, [R1+0x1178] ;  /* 0x0011780001927983 */ /* 0x000ee80000300a00 */
[----:B------:R-:W3:Y:S04]  /*4c400*/  LDL.LU.64 R144, [R1+0x1170] ;  /* 0x0011700001907983 */ /* 0x000ee80000300a00 */
[----:B------:R-:W2:Y:S04]  /*4c410*/  LDL.LU.64 R142, [R1+0x1168] ;  /* 0x00116800018e7983 */ /* 0x000ea80000300a00 */
        /* <DEDUP_REMOVED lines=9> */
[----:B------:R-:W4:Y:S04]  /*4c4b0*/  LDL.LU.64 R122, [R1+0x1118] ;  /* 0x00111800017a7983 */ /* 0x000f280000300a00 */
[----:B------:R-:W4:Y:S04]  /*4c4c0*/  LDL.LU.64 R120, [R1+0x1110] ;  /* 0x0011100001787983 */ /* 0x000f280000300a00 */
        /* <DEDUP_REMOVED lines=48> */
[----:B------:R-:W1:Y:S01]  /*4c7d0*/  LDS.128 R240, [R251+UR45] ;  /* 0x0000002dfbf07984 */ /* 0x000e620008000c00 */
[----:B------:R-:W-:Y:S06]  /*4c7e0*/  BAR.SYNC.DEFER_BLOCKING 0x0 ;  /* 0x0000000000007b1d */ /* 0x000fec0000010000 */
[----:B------:R-:W3:Y:S04]  /*4c7f0*/  LDL.LU R248, [R1+0xaf8] ;  /* 0x000af80001f87983 */ /* 0x000ee80000300800 */
[----:B----4-:R-:W-:Y:S01]  /*4c800*/  STSM.16.M88.4 [R0], R24 ;  /* 0x0000001800007844 */ /* 0x010fe20000000200 */
[----:B------:R-:W-:Y:S06]  /*4c810*/  BAR.SYNC.DEFER_BLOCKING 0x0 ;  /* 0x0000000000007b1d */ /* 0x000fec0000010000 */
[----:B------:R-:W4:Y:S02]  /*4c820*/  LDS.128 R24, [R251+UR45] ;  /* 0x0000002dfb187984 */ /* 0x000f240008000c00 */
[----:B------:R-:W-:Y:S06]  /*4c830*/  BAR.SYNC.DEFER_BLOCKING 0x0 ;  /* 0x0000000000007b1d */ /* 0x000fec0000010000 */
[----:B--2---:R-:W-:Y:S02]  /*4c840*/  STSM.16.M88.4 [R0], R28 ;  /* 0x0000001c00007844 */ /* 0x004fe40000000200 */
        /* <DEDUP_REMOVED lines=94> */
[----:B------:R-:W-:Y:S01]  /*4ce30*/  BAR.SYNC.DEFER_BLOCKING 0x0 ;  /* 0x0000000000007b1d */ /* 0x000fe20000010000 */
[----:B------:R-:W-:-:S05]  /*4ce40*/  IMAD R249, R151, UR4, RZ ;  /* 0x0000000497f97c24 */ /* 0x000fca000f8e02ff */
[----:B------:R-:W4:Y:S04]  /*4ce50*/  LDL.LU R151, [R1+0xf8c] ;  /* 0x000f8c0001977983 */ /* 0x000f280000300800 */
[----:B------:R-:W-:Y:S01]  /*4ce60*/  STSM.16.M88.4 [R0], R124 ;  /* 0x0000007c00007844 */ /* 0x000fe20000000200 */
[-C--:B------:R-:W-:Y:S01]  /*4ce70*/  IMAD R250, R248, R252.reuse, RZ ;  /* 0x000000fcf8fa7224 */ /* 0x080fe200078e02ff */
[----:B------:R-:W-:Y:S01]  /*4ce80*/  ULDC UR4, c[0x0][0x22c] ;  /* 0x00008b0000047ab9 */ /* 0x000fe20000000800 */
        /* <DEDUP_REMOVED lines=20> */
[----:B-1----:R-:W-:-:S05]  /*4cfd0*/  IMAD R144, R2, R252, RZ ;  /* 0x000000fc02907224 */ /* 0x002fca00078e02ff */
[----:B------:R-:W-:Y:S01]  /*4cfe0*/  STL [R1+0x14], R144 ;  /* 0x0000149001007387 */ /* 0x000fe20000100800 */
[----:B------:R-:W-:Y:S06]  /*4cff0*/  BAR.SYNC.DEFER_BLOCKING 0x0 ;  /* 0x0000000000007b1d */ /* 0x000fec0000010000 */
[----:B------:R-:W2:Y:S04]  /*4d000*/  LDL.LU R252, [R1+0x14] ;  /* 0x0000140001fc7983 */ /* 0x000ea80000300800 */
[----:B------:R1:W3:Y:S01]  /*4d010*/  LDS.128 R144, [R251+UR45] ;  /* 0x0000002dfb907984 */ /* 0x0002e20008000c00 */
[----:B------:R-:W-:Y:S06]  /*4d020*/  BAR.SYNC.DEFER_BLOCKING 0x0 ;  /* 0x0000000000007b1d */ /* 0x000fec0000010000 */
[----:B-1----:R-:W3:Y:S04]  /*4d030*/  LDL.LU R251, [R1+0xb04] ;  /* 0x000b040001fb7983 */ /* 0x002ee80000300800 */
[----:B----4-:R1:W-:Y:S04]  /*4d040*/  STSM.16.M88.4 [R0], R148 ;  /* 0x0000009400007844 */ /* 0x0103e80000000200 */
[----:B-1----:R-:W4:Y:S04]  /*4d050*/  LDL.LU R151, [R1+0xafc] ;  /* 0x000afc0001977983 */ /* 0x002f280000300800 */
[----:B------:R-:W3:Y:S04]  /*4d060*/  LDL.LU R150, [R1+0x200] ;  /* 0x0002000001967983 */ /* 0x000ee80000300800 */
[----:B------:R-:W3:Y:S01]  /*4d070*/  LDL.LU R0, [R1+0xb00] ;  /* 0x000b000001007983 */ /* 0x000ee20000300800 */
[----:B------:R-:W-:Y:S01]  /*4d080*/  BAR.SYNC.DEFER_BLOCKING 0x0 ;  /* 0x0000000000007b1d */ /* 0x000fe20000010000 */
[----:B------:R-:W-:-:S02]  /*4d090*/  LEA R3, P3, R249, UR6, 0x2 ;  /* 0x00000006f9037c11 */ /* 0x000fc4000f8610ff */
[----:B------:R-:W-:Y:S02]  /*4d0a0*/  ISETP.LT.AND P2, PT, R2, UR5, !P0 ;  /* 0x0000000502007c0c */ /* 0x000fe4000c741270 */
[----:B------:R-:W-:Y:S01]  /*4d0b0*/  ISETP.LT.AND P5, PT, R248, UR4, !P0 ;  /* 0x00000004f8007c0c */ /* 0x000fe2000c7a1270 */
[----:B------:R-:W-:Y:S01]  /*4d0c0*/  ULDC UR4, c[0x0][0x22c] ;  /* 0x00008b0000047ab9 */ /* 0x000fe20000000800 */
[----:B------:R-:W-:Y:S02]  /*4d0d0*/  LEA.HI.X.SX32 R2, R249, UR7, 0x2, P3 ;  /* 0x00000007f9027c11 */ /* 0x000fe400098f16ff */
[----:B------:R-:W-:-:S04]  /*4d0e0*/  LEA R148, P3, R250, R3, 0x2 ;  /* 0x00000003fa947211 */ /* 0x000fc800078610ff */
[----:B------:R-:W-:Y:S02]  /*4d0f0*/  LEA.HI.X.SX32 R149, R250, R2, 0x2, P3 ;  /* 0x00000002fa957211 */ /* 0x000fe400018f16ff */
[----:B------:R-:W3:Y:S01]  /*4d100*/  LDL.LU R250, [R1+0xf88] ;  /* 0x000f880001fa7983 */ /* 0x000ee20000300800 */
[----:B--2---:R-:W-:-:S04]  /*4d110*/  LEA R248, P4, R252, R3, 0x2 ;  /* 0x00000003fcf87211 */ /* 0x004fc800078810ff */
[----:B------:R-:W-:Y:S02]  /*4d120*/  LEA.HI.X.SX32 R249, R252, R2, 0x2, P4 ;  /* 0x00000002fcf97211 */ /* 0x000fe400020f16ff */
[----:B------:R-:W1:Y:S01]  /*4d130*/  LDC R252, c[0x0][0x248] ;  /* 0x00009200fffc7b82 */ /* 0x000e620000000800 */
[C---:B----4-:R-:W-:Y:S01]  /*4d140*/  ISETP.LT.AND P4, PT, R151.reuse, UR4, !P0 ;  /* 0x0000000497007c0c */ /* 0x050fe2000c781270 */
[----:B------:R-:W-:Y:S01]  /*4d150*/  ULDC UR4, c[0x0][0x22c] ;  /* 0x00008b0000047ab9 */ /* 0x000fe20000000800 */
[-C--:B-1----:R-:W-:Y:S01]  /*4d160*/  IMAD R151, R151, R252.reuse, RZ ;  /* 0x000000fc97977224 */ /* 0x082fe200078e02ff */
[----:B---3--:R1:W-:Y:S01]  /*4d170*/  @P2 STG.E desc[UR46][R248.64], R150 ;  /* 0x00000096f8002986 */ /* 0x0083e2000c10192e */
[C---:B------:R-:W-:Y:S01]  /*4d180*/  ISETP.LT.AND P3, PT, R0.reuse, UR4, !P0 ;  /* 0x0000000400007c0c */ /* 0x040fe2000c761270 */
[----:B------:R-:W-:Y:S01]  /*4d190*/  IMAD R0, R0, R252, RZ ;  /* 0x000000fc00007224 */ /* 0x000fe200078e02ff */
[----:B------:R-:W-:Y:S01]  /*4d1a0*/  ULDC UR4, c[0x0][0x22c] ;  /* 0x00008b0000047ab9 */ /* 0x000fe20000000800 */
[----:B-1----:R-:W2:Y:S04]  /*4d1b0*/  LDL.LU.64 R248, [R1+0xf80] ;  /* 0x000f800001f87983 */ /* 0x002ea80000300a00 */
[----:B------:R-:W3:Y:S01]  /*4d1c0*/  LDL.LU R252, [R1+0x204] ;  /* 0x0002040001fc7983 */ /* 0x000ee20000300800 */
[----:B------:R-:W-:-:S04]  /*4d1d0*/  LEA R150, P2, R151, R3, 0x2 ;  /* 0x0000000397967211 */ /* 0x000fc800078410ff */
[----:B------:R-:W-:Y:S02]  /*4d1e0*/  LEA.HI.X.SX32 R151, R151, R2, 0x2, P2 ;  /* 0x0000000297977211 */ /* 0x000fe400010f16ff */
[C---:B------:R-:W-:Y:S01]  /*4d1f0*/  ISETP.LT.AND P2, PT, R251.reuse, UR4, !P0 ;  /* 0x00000004fb007c0c */ /* 0x040fe2000c741270 */
[----:B------:R-:W-:Y:S01]  /*4d200*/  ULDC UR4, c[0x0][0x22c] ;  /* 0x00008b0000047ab9 */ /* 0x000fe20000000800 */
[----:B---3--:R1:W-:Y:S02]  /*4d210*/  @P5 STG.E desc[UR46][R148.64], R252 ;  /* 0x000000fc94005986 */ /* 0x0083e4000c10192e */
[----:B-1----:R-:W1:Y:S01]  /*4d220*/  LDC R252, c[0x0][0x248] ;  /* 0x00009200fffc7b82 */ /* 0x002e620000000800 */
[C---:B------:R-:W-:Y:S01]  /*4d230*/  LEA R148, P5, R0.reuse, R3, 0x2 ;  /* 0x0000000300947211 */ /* 0x040fe200078a10ff */
[----:B-1----:R-:W-:Y:S02]  /*4d240*/  IMAD R149, R251, R252, RZ ;  /* 0x000000fcfb957224 */ /* 0x002fe400078e02ff */
[----:B------:R-:W3:Y:S04]  /*4d250*/  LDL.LU R252, [R1+0x208] ;  /* 0x0002080001fc7983 */ /* 0x000ee80000300800 */
[----:B------:R-:W4:Y:S04]  /*4d260*/  LDL.LU R251, [R1+0xb10] ;  /* 0x000b100001fb7983 */ /* 0x000f280000300800 */
[----:B------:R1:W-:Y:S02]  /*4d270*/  STL [R1+0x10], R149 ;  /* 0x0000109501007387 */ /* 0x0003e40000100800 */
[----:B-1----:R-:W-:-:S02]  /*4d280*/  LEA.HI.X.SX32 R149, R0, R2, 0x2, P5 ;  /* 0x0000000200957211 */ /* 0x002fc400028f16ff */
[----:B------:R-:W2:Y:S04]  /*4d290*/  LDL.LU R0, [R1+0xb08] ;  /* 0x000b080001007983 */ /* 0x000ea80000300800 */
[----:B---3--:R1:W-:Y:S02]  /*4d2a0*/  @P4 STG.E desc[UR46][R150.64], R252 ;  /* 0x000000fc96004986 */ /* 0x0083e4000c10192e */
[----:B-1----:R-:W1:Y:S01]  /*4d2b0*/  LDC R252, c[0x0][0x248] ;  /* 0x00009200fffc7b82 */ /* 0x002e620000000800 */
[C---:B--2---:R-:W-:Y:S01]  /*4d2c0*/  ISETP.LT.AND P5, PT, R0.reuse, UR4, !P0 ;  /* 0x0000000400007c0c */ /* 0x044fe2000c7a1270 */
[----:B------:R-:W-:Y:S01]  /*4d2d0*/  ULDC UR4, c[0x0][0x22c] ;  /* 0x00008b0000047ab9 */ /* 0x000fe20000000800 */
[----:B-1----:R-:W-:Y:S02]  /*4d2e0*/  IMAD R0, R0, R252, RZ ;  /* 0x000000fc00007224 */ /* 0x002fe400078e02ff */
[----:B------:R-:W2:Y:S04]  /*4d2f0*/  LDL.LU R252, [R1+0x10] ;  /* 0x0000100001fc7983 */ /* 0x000ea80000300800 */
[----:B------:R-:W3:Y:S04]  /*4d300*/  LDL.LU R151, [R1+0x20c] ;  /* 0x00020c0001977983 */ /* 0x000ee80000300800 */
[----:B---3--:R1:W-:Y:S04]  /*4d310*/  @P3 STG.E desc[UR46][R148.64], R151 ;  /* 0x0000009794003986 */ /* 0x0083e8000c10192e */
[----:B-1----:R-:W3:Y:S01]  /*4d320*/  LDL.LU R149, [R1+0xb0c] ;  /* 0x000b0c0001957983 */ /* 0x002ee20000300800 */
[----:B--2---:R-:W-:-:S04]  /*4d330*/  LEA R150, P4, R252, R3, 0x2 ;  /* 0x00000003fc967211 */ /* 0x004fc800078810ff */
[----:B------:R-:W-:Y:S02]  /*4d340*/  LEA.HI.X.SX32 R151, R252, R2, 0x2, P4 ;  /* 0x00000002fc977211 */ /* 0x000fe400020f16ff */
[----:B------:R-:W1:Y:S01]  /*4d350*/  LDC R252, c[0x0][0x248] ;  /* 0x00009200fffc7b82 */ /* 0x000e620000000800 */
[----:B------:R-:W-:Y:S02]  /*4d360*/  LEA R148, P3, R0, R3, 0x2 ;  /* 0x0000000300947211 */ /* 0x000fe400078610ff */
[C---:B---3--:R-:W-:Y:S01]  /*4d370*/  ISETP.LT.AND P4, PT, R149.reuse, UR4, !P0 ;  /* 0x0000000495007c0c */ /* 0x048fe2000c781270 */
[----:B-1----:R-:W-:Y:S01]  /*4d380*/  IMAD R149, R149, R252, RZ ;  /* 0x000000fc95957224 */ /* 0x002fe200078e02ff */
[----:B------:R-:W-:-:S04]  /*4d390*/  ULDC UR4, c[0x0][0x22c] ;  /* 0x00008b0000047ab9 */ /* 0x000fc80000000800 */
[----:B------:R1:W-:Y:S02]  /*4d3a0*/  STL [R1+0x10], R149 ;  /* 0x0000109501007387 */ /* 0x0003e40000100800 */
[----:B-1----:R-:W-:Y:S02]  /*4d3b0*/  LEA.HI.X.SX32 R149, R0, R2, 0x2, P3 ;  /* 0x0000000200957211 */ /* 0x002fe400018f16ff */
[----:B------:R-:W2:Y:S01]  /*4d3c0*/  LDL.LU R0, [R1] ;  /* 0x0000000001007983 */ /* 0x000ea20000300800 */
[C---:B----4-:R-:W-:Y:S01]  /*4d3d0*/  ISETP.LT.AND P3, PT, R251.reuse, UR4, !P0 ;  /* 0x00000004fb007c0c */ /* 0x050fe2000c761270 */
[----:B------:R-:W-:Y:S02]  /*4d3e0*/  ULDC UR4, c[0x0][0x22c] ;  /* 0x00008b0000047ab9 */ /* 0x000fe40000000800 */
[----:B--2---:R1:W-:Y:S02]  /*4d3f0*/  @P2 STG.E desc[UR46][R150.64], R0 ;  /* 0x0000000096002986 */ /* 0x0043e4000c10192e */
[----:B-1----:R-:W-:-:S02]  /*4d400*/  IMAD R0, R251, R252, RZ ;  /* 0x000000fcfb007224 */ /* 0x002fc400078e02ff */
[----:B------:R-:W2:Y:S04]  /*4d410*/  LDL.LU R252, [R1+0x10] ;  /* 0x0000100001fc7983 */ /* 0x000ea80000300800 */
[----:B------:R-:W3:Y:S04]  /*4d420*/  LDL.LU R251, [R1+0xb1c] ;  /* 0x000b1c0001fb7983 */ /* 0x000ee80000300800 */
[----:B------:R-:W4:Y:S04]  /*4d430*/  LDL.LU R151, [R1+0x4] ;  /* 0x0000040001977983 */ /* 0x000f280000300800 */
[----:B----4-:R1:W-:Y:S04]  /*4d440*/  @P5 STG.E desc[UR46][R148.64], R151 ;  /* 0x0000009794005986 */ /* 0x0103e8000c10192e */
[----:B-1----:R-:W4:Y:S01]  /*4d450*/  LDL.LU R149, [R1+0xb14] ;  /* 0x000b140001957983 */ /* 0x002f220000300800 */
[----:B--2---:R-:W-:-:S04]  /*4d460*/  LEA R150, P2, R252, R3, 0x2 ;  /* 0x00000003fc967211 */ /* 0x004fc800078410ff */
[----:B------:R-:W-:Y:S02]  /*4d470*/  LEA.HI.X.SX32 R151, R252, R2, 0x2, P2 ;  /* 0x00000002fc977211 */ /* 0x000fe400010f16ff */
[----:B------:R-:W1:Y:S01]  /*4d480*/  LDC R252, c[0x0][0x248] ;  /* 0x00009200fffc7b82 */ /* 0x000e620000000800 */
[C---:B------:R-:W-:Y:S02]  /*4d490*/  LEA R148, P5, R0.reuse, R3, 0x2 ;  /* 0x0000000300947211 */ /* 0x040fe400078a10ff */
[C---:B----4-:R-:W-:Y:S01]  /*4d4a0*/  ISETP.LT.AND P2, PT, R149.reuse, UR4, !P0 ;  /* 0x0000000495007c0c */ /* 0x050fe2000c741270 */
[----:B-1----:R-:W-:Y:S01]  /*4d4b0*/  IMAD R149, R149, R252, RZ ;  /* 0x000000fc95957224 */ /* 0x002fe200078e02ff */
[----:B------:R-:W-:Y:S01]  /*4d4c0*/  ULDC UR4, c[0x0][0x22c] ;  /* 0x00008b0000047ab9 */ /* 0x000fe20000000800 */
[----:B------:R-:W2:Y:S04]  /*4d4d0*/  LDL.LU R252, [R1+0x8] ;  /* 0x0000080001fc7983 */ /* 0x000ea80000300800 */
[----:B------:R1:W-:Y:S02]  /*4d4e0*/  STL [R1], R149 ;  /* 0x0000009501007387 */ /* 0x0003e40000100800 */
[----:B-1----:R-:W-:-:S02]  /*4d4f0*/  LEA.HI.X.SX32 R149, R0, R2, 0x2, P5 ;  /* 0x0000000200957211 */ /* 0x002fc400028f16ff */
[----:B------:R-:W4:Y:S04]  /*4d500*/  LDL.LU R0, [R1+0xb18] ;  /* 0x000b180001007983 */ /* 0x000f280000300800 */
[----:B--2---:R1:W-:Y:S02]  /*4d510*/  @P4 STG.E desc[UR46][R150.64], R252 ;  /* 0x000000fc96004986 */ /* 0x0043e4000c10192e */
[----:B-1----:R-:W1:Y:S01]  /*4d520*/  LDC R252, c[0x0][0x248] ;  /* 0x00009200fffc7b82 */ /* 0x002e620000000800 */
[C---:B----4-:R-:W-:Y:S01]  /*4d530*/  ISETP.LT.AND P5, PT, R0.reuse, UR4, !P0 ;  /* 0x0000000400007c0c */ /* 0x050fe2000c7a1270 */
[----:B------:R-:W-:Y:S01]  /*4d540*/  ULDC UR4, c[0x0][0x22c] ;  /* 0x00008b0000047ab9 */ /* 0x000fe20000000800 */
[----:B-1----:R-:W-:Y:S02]  /*4d550*/  IMAD R0, R0, R252, RZ ;  /* 0x000000fc00007224 */ /* 0x002fe400078e02ff */
[----:B------:R-:W2:Y:S04]  /*4d560*/  LDL.LU R252, [R1] ;  /* 0x0000000001fc7983 */ /* 0x000ea80000300800 */
[----:B------:R-:W4:Y:S01]  /*4d570*/  LDL.LU R151, [R1+0xc] ;  /* 0x00000c0001977983 */ /* 0x000f220000300800 */
[----:B--2---:R-:W-:-:S03]  /*4d580*/  LEA R150, P4, R252, R3, 0x2 ;  /* 0x00000003fc967211 */ /* 0x004fc600078810ff */
[----:B----4-:R1:W-:Y:S02]  /*4d590*/  @P3 STG.E desc[UR46][R148.64], R151 ;  /* 0x0000009794003986 */ /* 0x0103e4000c10192e */
[-C--:B-1----:R-:W-:Y:S02]  /*4d5a0*/  LEA.HI.X.SX32 R151, R252, R2.reuse, 0x2, P4 ;  /* 0x00000002fc977211 */ /* 0x082fe400020f16ff */
[----:B------:R-:W1:Y:S01]  /*4d5b0*/  LDC R252, c[0x0][0x248] ;  /* 0x00009200fffc7b82 */ /* 0x000e620000000800 */
[C---:B------:R-:W-:Y:S02]  /*4d5c0*/  LEA R148, P3, R0.reuse, R3, 0x2 ;  /* 0x0000000300947211 */ /* 0x040fe400078610ff */
[----:B---3--:R-:W-:Y:S01]  /*4d5d0*/  ISETP.LT.AND P4, PT, R251, UR4, !P0 ;  /* 0x00000004fb007c0c */ /* 0x008fe2000c781270 */
[----:B------:R2:W-:Y:S01]  /*4d5e0*/  @P2 STG.E desc[UR46][R150.64], R248 ;  /* 0x000000f896002986 */ /* 0x0005e2000c10192e */
[----:B------:R-:W-:Y:S01]  /*4d5f0*/  LEA.HI.X.SX32 R149, R0, R2, 0x2, P3 ;  /* 0x0000000200957211 */ /* 0x000fe200018f16ff */
[----:B------:R-:W-:-:S02]  /*4d600*/  ULDC UR4, c[0x0][0x22c] ;  /* 0x00008b0000047ab9 */ /* 0x000fc40000000800 */
[----:B------:R-:W3:Y:S04]  /*4d610*/  LDL.LU R0, [R1+0xb20] ;  /* 0x000b200001007983 */ /* 0x000ee80000300800 */
[----:B------:R4:W-:Y:S01]  /*4d620*/  @P5 STG.E desc[UR46][R148.64], R249 ;  /* 0x000000f994005986 */ /* 0x0009e2000c10192e */
[----:B-1----:R-:W-:-:S04]  /*4d630*/  IMAD R251, R251, R252, RZ ;  /* 0x000000fcfbfb7224 */ /* 0x002fc800078e02ff */
[----:B--2---:R-:W-:Y:S02]  /*4d640*/  IMAD.MOV.U32 R151, RZ, RZ, R251 ;  /* 0x000000ffff977224 */ /* 0x004fe400078e00fb */
[----:B------:R-:W2:Y:S02]  /*4d650*/  LDL.LU R251, [R1+0xf78] ;  /* 0x000f780001fb7983 */ /* 0x000ea40000300800 */
[----:B----4-:R-:W-:Y:S01]  /*4d660*/  IMAD.MOV.U32 R249, RZ, RZ, R151 ;  /* 0x000000fffff97224 */ /* 0x010fe200078e0097 */
[----:B------:R-:W-:Y:S01]  /*4d670*/  LEA R248, P2, R151, R3, 0x2 ;  /* 0x0000000397f87211 */ /* 0x000fe200078410ff */
[----:B------:R-:W4:Y:S03]  /*4d680*/  LDL.LU R149, [R1+0xb24] ;  /* 0x000b240001957983 */ /* 0x000f260000300800 */
[----:B------:R-:W-:Y:S01]  /*4d690*/  LEA.HI.X.SX32 R249, R249, R2, 0x2, P2 ;  /* 0x00000002f9f97211 */ /* 0x000fe200010f16ff */
[----:B------:R-:W2:Y:S04]  /*4d6a0*/  LDL.LU R148, [R1+0xb28] ;  /* 0x000b280001947983 */ /* 0x000ea80000300800 */
[----:B------:R1:W-:Y:S04]  /*4d6b0*/  @P4 STG.E desc[UR46][R248.64], R250 ;  /* 0x000000faf8004986 */ /* 0x0003e8000c10192e */
[----:B-1----:R-:W2:Y:S04]  /*4d6c0*/  LDL.LU R248, [R1+0xb2c] ;  /* 0x000b2c0001f87983 */ /* 0x002ea80000300800 */
[----:B------:R-:W2:Y:S04]  /*4d6d0*/  LDL.LU R249, [R1+0xb30] ;  /* 0x000b300001f97983 */ /* 0x000ea80000300800 */
[----:B------:R-:W2:Y:S01]  /*4d6e0*/  LDL.LU R250, [R1+0xb38] ;  /* 0x000b380001fa7983 */ /* 0x000ea20000300800 */
[C---:B---3--:R-:W-:Y:S01]  /*4d6f0*/  ISETP.LT.AND P3, PT, R0.reuse, UR4, !P0 ;  /* 0x0000000400007c0c */ /* 0x048fe2000c761270 */
[----:B------:R-:W-:Y:S01]  /*4d700*/  IMAD R0, R0, R252, RZ ;  /* 0x000000fc00007224 */ /* 0x000fe200078e02ff */
[----:B------:R-:W-:-:S04]  /*4d710*/  ULDC UR4, c[0x0][0x22c] ;  /* 0x00008b0000047ab9 */ /* 0x000fc80000000800 */
[----:B------:R-:W-:-:S04]  /*4d720*/  LEA R150, P5, R0, R3, 0x2 ;  /* 0x0000000300967211 */ /* 0x000fc800078a10ff */
[----:B------:R-:W-:Y:S02]  /*4d730*/  LEA.HI.X.SX32 R151, R0, R2, 0x2, P5 ;  /* 0x0000000200977211 */ /* 0x000fe400028f16ff */
[C---:B----4-:R-:W-:Y:S01]  /*4d740*/  ISETP.LT.AND P2, PT, R149.reuse, UR4, !P0 ;  /* 0x0000000495007c0c */ /* 0x050fe2000c741270 */
[-C--:B------:R-:W-:Y:S01]  /*4d750*/  IMAD R149, R149, R252.reuse, RZ ;  /* 0x000000fc95957224 */ /* 0x080fe200078e02ff */
[----:B------:R-:W-:Y:S01]  /*4d760*/  ULDC UR4, c[0x0][0x22c] ;  /* 0x00008b0000047ab9 */ /* 0x000fe20000000800 */
[C---:B--2---:R-:W-:Y:S01]  /*4d770*/  IMAD R0, R148.reuse, R252, RZ ;  /* 0x000000fc94007224 */ /* 0x044fe200078e02ff */
[----:B------:R-:W-:Y:S01]  /*4d780*/  ISETP.LT.AND P5, PT, R148, UR4, !P0 ;  /* 0x0000000494007c0c */ /* 0x000fe2000c7a1270 */
[----:B------:R1:W-:Y:S01]  /*4d790*/  @P3 STG.E desc[UR46][R150.64], R251 ;  /* 0x000000fb96003986 */ /* 0x0003e2000c10192e */
[----:B------:R-:W-:Y:S01]  /*4d7a0*/  LEA R148, P4, R149, R3, 0x2 ;  /* 0x0000000395947211 */ /* 0x000fe200078810ff */
[----:B------:R-:W-:-:S03]  /*4d7b0*/  ULDC UR4, c[0x0][0x22c] ;  /* 0x00008b0000047ab9 */ /* 0x000fc60000000800 */
[-C--:B------:R-:W-:Y:S02]  /*4d7c0*/  LEA.HI.X.SX32 R149, R149, R2.reuse, 0x2, P4 ;  /* 0x0000000295957211 */ /* 0x080fe400020f16ff */
[----:B-1----:R-:W-:Y:S01]  /*4d7d0*/  LEA R150, P3, R0, R3, 0x2 ;  /* 0x0000000300967211 */ /* 0x002fe200078610ff */
[----:B------:R-:W2:Y:S01]  /*4d7e0*/  LDL.LU R251, [R1+0xb34] ;  /* 0x000b340001fb7983 */ /* 0x000ea20000300800 */
[----:B------:R-:W-:Y:S01]  /*4d7f0*/  ISETP.LT.AND P4, PT, R248, UR4, !P0 ;  /* 0x00000004f8007c0c */ /* 0x000fe2000c781270 */
[----:B------:R-:W-:Y:S01]  /*4d800*/  ULDC UR4, c[0x0][0x22c] ;  /* 0x00008b0000047ab9 */ /* 0x000fe20000000800 */
[----:B------:R-:W-:Y:S02]  /*4d810*/  LEA.HI.X.SX32 R151, R0, R2, 0x2, P3 ;  /* 0x0000000200977211 */ /* 0x000fe400018f16ff */
[C---:B------:R-:W-:Y:S01]  /*4d820*/  ISETP.LT.AND P3, PT, R249.reuse, UR4, !P0 ;  /* 0x00000004f9007c0c */ /* 0x040fe2000c761270 */
[-C--:B------:R-:W-:Y:S01]  /*4d830*/  IMAD R0, R249, R252.reuse, RZ ;  /* 0x000000fcf9007224 */ /* 0x080fe200078e02ff */
[----:B------:R1:W-:Y:S01]  /*4d840*/  @P2 STG.E desc[UR46][R148.64], R244 ;  /* 0x000000f494002986 */ /* 0x0003e2000c10192e */
[----:B------:R-:W-:Y:S01]  /*4d850*/  IMAD R248, R248, R252, RZ ;  /* 0x000000fcf8f87224 */ /* 0x000fe200078e02ff */
[----:B------:R-:W-:-:S02]  /*4d860*/  ULDC UR4, c[0x0][0x22c] ;  /* 0x00008b0000047ab9 */ /* 0x000fc40000000800 */
[----:B------:R-:W3:Y:S02]  /*4d870*/  LDL.LU R249, [R1+0xb44] ;  /* 0x000b440001f97983 */ /* 0x000ee40000300800 */
[-C--:B-1----:R-:W-:Y:S01]  /*4d880*/  LEA R148, P2, R248, R3.reuse, 0x2 ;  /* 0x00000003f8947211 */ /* 0x082fe200078410ff */
[----:B------:R-:W-:Y:S01]  /*4d890*/  IMAD R244, R250, R252, RZ ;  /* 0x000000fcfaf47224 */ /* 0x000fe200078e02ff */
[----:B------:R1:W-:Y:S02]  /*4d8a0*/  @P5 STG.E desc[UR46][R150.64], R245 ;  /* 0x000000f596005986 */ /* 0x0003e4000c10192e */
[----:B------:R-:W-:Y:S02]  /*4d8b0*/  LEA.HI.X.SX32 R149, R248, R2, 0x2, P2 ;  /* 0x00000002f8957211 */ /* 0x000fe400010f16ff */
[----:B------:R-:W-:Y:S01]  /*4d8c0*/  ISETP.LT.AND P2, PT, R250, UR4, !P0 ;  /* 0x00000004fa007c0c */ /* 0x000fe2000c741270 */
[----:B------:R-:W-:Y:S01]  /*4d8d0*/  ULDC UR4, c[0x0][0x22c] ;  /* 0x00008b0000047ab9 */ /* 0x000fe20000000800 */
[----:B------:R-:W4:Y:S04]  /*4d8e0*/  LDL.LU R250, [R1+0xb40] ;  /* 0x000b400001fa7983 */ /* 0x000f280000300800 */
[----:B------:R1:W-:Y:S02]  /*4d8f0*/  @P4 STG.E desc[UR46][R148.64], R246 ;  /* 0x000000f694004986 */ /* 0x0003e4000c10192e */
[----:B-1----:R-:W-:-:S02]  /*4d900*/  LEA R150, P5, R0, R3, 0x2 ;  /* 0x0000000300967211 */ /* 0x002fc400078a10ff */
[----:B------:R-:W4:Y:S02]  /*4d910*/  LDL.LU R245, [R1+0xb50] ;  /* 0x000b500001f57983 */ /* 0x000f240000300800 */
[----:B------:R-:W-:Y:S02]  /*4d920*/  LEA.HI.X.SX32 R151, R0, R2, 0x2, P5 ;  /* 0x0000000200977211 */ /* 0x000fe400028f16ff */
[----:B------:R-:W-:-:S04]  /*4d930*/  LEA R148, P4, R244, R3, 0x2 ;  /* 0x00000003f4947211 */ /* 0x000fc800078810ff */
[----:B------:R-:W-:Y:S01]  /*4d940*/  LEA.HI.X.SX32 R149, R244, R2, 0x2, P4 ;  /* 0x00000002f4957211 */ /* 0x000fe200020f16ff */
[----:B------:R1:W-:Y:S01]  /*4d950*/  @P3 STG.E desc[UR46][R150.64], R247 ;  /* 0x000000f796003986 */ /* 0x0003e2000c10192e */
[----:B--2---:R-:W-:Y:S01]  /*4d960*/  ISETP.LT.AND P5, PT, R251, UR4, !P0 ;  /* 0x00000004fb007c0c */ /* 0x004fe2000c7a1270 */
[----:B------:R-:W-:Y:S02]  /*4d970*/  ULDC UR4, c[0x0][0x22c] ;  /* 0x00008b0000047ab9 */ /* 0x000fe40000000800 */
[C---:B---3--:R-:W-:Y:S01]  /*4d980*/  ISETP.LT.AND P4, PT, R249.reuse, UR4, !P0 ;  /* 0x00000004f9007c0c */ /* 0x048fe2000c781270 */
[-C--:B------:R-:W-:Y:S02]  /*4d990*/  IMAD R244, R249, R252.reuse, RZ ;  /* 0x000000fcf9f47224 */ /* 0x080fe400078e02ff */
[----:B------:R-:W-:Y:S01]  /*4d9a0*/  IMAD R0, R251, R252, RZ ;  /* 0x000000fcfb007224 */ /* 0x000fe200078e02ff */
[----:B------:R-:W2:Y:S01]  /*4d9b0*/  LDL.LU R249, [R1+0xb4c] ;  /* 0x000b4c0001f97983 */ /* 0x000ea20000300800 */
[----:B------:R-:W-:-:S03]  /*4d9c0*/  ULDC UR4, c[0x0][0x22c] ;  /* 0x00008b0000047ab9 */ /* 0x000fc60000000800 */
[----:B------:R-:W3:Y:S04]  /*4d9d0*/  LDL.LU R248, [R1+0xb5c] ;  /* 0x000b5c0001f87983 */ /* 0x000ee80000300800 */
[----:B-1----:R-:W3:Y:S01]  /*4d9e0*/  LDL.LU R247, [R1+0xb58] ;  /* 0x000b580001f77983 */ /* 0x002ee20000300800 */
[----:B------:R-:W-:-:S03]  /*4d9f0*/  LEA R150, P3, R0, R3, 0x2 ;  /* 0x0000000300967211 */ /* 0x000fc600078610ff */
[----:B------:R1:W-:Y:S01]  /*4da00*/  @P2 STG.E desc[UR46][R148.64], R4 ;  /* 0x0000000494002986 */ /* 0x0003e2000c10192e */
[----:B------:R-:W-:Y:S01]  /*4da10*/  LEA.HI.X.SX32 R151, R0, R2, 0x2, P3 ;  /* 0x0000000200977211 */ /* 0x000fe200018f16ff */
[C---:B----4-:R-:W-:Y:S01]  /*4da20*/  IMAD R0, R250.reuse, R252, RZ ;  /* 0x000000fcfa007224 */ /* 0x050fe200078e02ff */
[----:B------:R-:W-:Y:S01]  /*4da30*/  ISETP.LT.AND P3, PT, R250, UR4, !P0 ;  /* 0x00000004fa007c0c */ /* 0x000fe2000c761270 */
[----:B------:R-:W4:Y:S01]  /*4da40*/  LDL.LU R246, [R1+0xb68] ;  /* 0x000b680001f67983 */ /* 0x000f220000300800 */
[----:B------:R-:W-:-:S03]  /*4da50*/  ULDC UR4, c[0x0][0x22c] ;  /* 0x00008b0000047ab9 */ /* 0x000fc60000000800 */
[----:B------:R1:W-:Y:S02]  /*4da60*/  @P5 STG.E desc[UR46][R150.64], R5 ;  /* 0x0000000596005986 */ /* 0x0003e4000c10192e */
[-C--:B-1----:R-:W-:Y:S02]  /*4da70*/  LEA R4, P2, R244, R3.reuse, 0x2 ;  /* 0x00000003f4047211 */ /* 0x082fe400078410ff */
[----:B------:R-:W-:Y:S02]  /*4da80*/  LEA R148, P5, R0, R3, 0x2 ;  /* 0x0000000300947211 */ /* 0x000fe400078a10ff */
[----:B------:R-:W-:Y:S01]  /*4da90*/  LEA.HI.X.SX32 R5, R244, R2, 0x2, P2 ;  /* 0x00000002f4057211 */ /* 0x000fe200010f16ff */
[C---:B------:R-:W-:Y:S01]  /*4daa0*/  IMAD R150, R245.reuse, R252, RZ ;  /* 0x000000fcf5967224 */ /* 0x040fe200078e02ff */
[----:B------:R-:W-:Y:S01]  /*4dab0*/  ISETP.LT.AND P2, PT, R245, UR4, !P0 ;  /* 0x00000004f5007c0c */ /* 0x000fe2000c741270 */
[----:B------:R-:W-:Y:S01]  /*4dac0*/  ULDC UR4, c[0x0][0x22c] ;  /* 0x00008b0000047ab9 */ /* 0x000fe20000000800 */
[----:B------:R-:W4:Y:S01]  /*4dad0*/  LDL.LU R245, [R1+0xb64] ;  /* 0x000b640001f57983 */ /* 0x000f220000300800 */
[----:B------:R-:W-:-:S03]  /*4dae0*/  LEA.HI.X.SX32 R149, R0, R2, 0x2, P5 ;  /* 0x0000000200957211 */ /* 0x000fc600028f16ff */
[----:B------:R-:W4:Y:S04]  /*4daf0*/  LDL.LU R244, [R1+0xb74] ;  /* 0x000b740001f47983 */ /* 0x000f280000300800 */
[----:B------:R1:W-:Y:S04]  /*4db00*/  @P4 STG.E desc[UR46][R4.64], R6 ;  /* 0x0000000604004986 */ /* 0x0003e8000c10192e */
[----:B------:R1:W-:Y:S04]  /*4db10*/  @P3 STG.E desc[UR46][R148.64], R7 ;  /* 0x0000000794003986 */ /* 0x0003e8000c10192e */
[----:B------:R-:W4:Y:S01]  /*4db20*/  LDL.LU R151, [R1+0xb70] ;  /* 0x000b700001977983 */ /* 0x000f220000300800 */
[----:B-1----:R-:W-:-:S04]  /*4db30*/  LEA R4, P4, R150, R3, 0x2 ;  /* 0x0000000396047211 */ /* 0x002fc800078810ff */
[----:B------:R-:W-:Y:S02]  /*4db40*/  LEA.HI.X.SX32 R5, R150, R2, 0x2, P4 ;  /* 0x0000000296057211 */ /* 0x000fe400020f16ff */
[----:B------:R-:W4:Y:S04]  /*4db50*/  LDL.LU R150, [R1+0xb6c] ;  /* 0x000b6c0001967983 */ /* 0x000f280000300800 */
[----:B------:R1:W-:Y:S04]  /*4db60*/  @P2 STG.E desc[UR46][R4.64], R8 ;  /* 0x0000000804002986 */ /* 0x0003e8000c10192e */
[----:B------:R-:W4:Y:S01]  /*4db70*/  LDL.LU R149, [R1+0xb60] ;  /* 0x000b600001957983 */ /* 0x000f220000300800 */
[C---:B--2---:R-:W-:Y:S01]  /*4db80*/  IMAD R0, R249.reuse, R252, RZ ;  /* 0x000000fcf9007224 */ /* 0x044fe200078e02ff */
[----:B------:R-:W-:Y:S01]  /*4db90*/  ISETP.LT.AND P5, PT, R249, UR4, !P0 ;  /* 0x00000004f9007c0c */ /* 0x000fe2000c7a1270 */
[----:B------:R-:W-:-:S03]  /*4dba0*/  ULDC UR4, c[0x0][0x22c] ;  /* 0x00008b0000047ab9 */ /* 0x000fc60000000800 */
[-C--:B------:R-:W-:Y:S01]  /*4dbb0*/  LEA R6, P3, R0, R3.reuse, 0x2 ;  /* 0x0000000300067211 */ /* 0x080fe200078610ff */
[C---:B---3--:R-:W-:Y:S01]  /*4dbc0*/  IMAD R148, R248.reuse, R252, RZ ;  /* 0x000000fcf8947224 */ /* 0x048fe200078e02ff */
[----:B------:R-:W-:Y:S01]  /*4dbd0*/  ISETP.LT.AND P4, PT, R248, UR4, !P0 ;  /* 0x00000004f8007c0c */ /* 0x000fe2000c781270 */
[----:B------:R-:W-:Y:S01]  /*4dbe0*/  ULDC UR4, c[0x0][0x22c] ;  /* 0x00008b0000047ab9 */ /* 0x000fe20000000800 */
[----:B------:R-:W-:Y:S01]  /*4dbf0*/  LEA.HI.X.SX32 R7, R0, R2, 0x2, P3 ;  /* 0x0000000200077211 */ /* 0x000fe200018f16ff */
[C---:B------:R-:W-:Y:S01]  /*4dc00*/  IMAD R0, R247.reuse, R252, RZ ;  /* 0x000000fcf7007224 */ /* 0x040fe200078e02ff */
[----:B------:R-:W-:Y:S01]  /*4dc10*/  ISETP.LT.AND P3, PT, R247, UR4, !P0 ;  /* 0x00000004f7007c0c */ /* 0x000fe2000c761270 */
[----:B------:R-:W-:Y:S01]  /*4dc20*/  ULDC UR4, c[0x0][0x22c] ;  /* 0x00008b0000047ab9 */ /* 0x000fe20000000800 */
[C---:B-1----:R-:W-:Y:S01]  /*4dc30*/  LEA R4, P2, R148.reuse, R3, 0x2 ;  /* 0x0000000394047211 */ /* 0x042fe200078410ff */
[----:B------:R1:W-:Y:S03]  /*4dc40*/  @P5 STG.E desc[UR46][R6.64], R9 ;  /* 0x0000000906005986 */ /* 0x0003e6000c10192e */
[----:B------:R-:W-:-:S02]  /*4dc50*/  LEA.HI.X.SX32 R5, R148, R2, 0x2, P2 ;  /* 0x0000000294057211 */ /* 0x000fc400010f16ff */
[CC--:B-1----:R-:W-:Y:S01]  /*4dc60*/  LEA R6, P5, R0.reuse, R3.reuse, 0x2 ;  /* 0x0000000300067211 */ /* 0x0c2fe200078a10ff */
[----:B------:R-:W2:Y:S03]  /*4dc70*/  LDL.LU R9, [R1+0xb54] ;  /* 0x000b540001097983 */ /* 0x000ea60000300800 */
[----:B------:R-:W-:Y:S01]  /*4dc80*/  LEA.HI.X.SX32 R7, R0, R2, 0x2, P5 ;  /* 0x0000000200077211 */ /* 0x000fe200028f16ff */
[----:B------:R-:W-:Y:S04]  /*4dc90*/  @P4 STG.E desc[UR46][R4.64], R10 ;  /* 0x0000000a04004986 */ /* 0x000fe8000c10192e */
[----:B------:R1:W-:Y:S04]  /*4dca0*/  @P3 STG.E desc[UR46][R6.64], R11 ;  /* 0x0000000b06003986 */ /* 0x0003e8000c10192e */
[----:B-1----:R-:W3:Y:S04]  /*4dcb0*/  LDL.LU R11, [R1+0xb48] ;  /* 0x000b4800010b7983 */ /* 0x002ee80000300800 */
[----:B------:R-:W3:Y:S04]  /*4dcc0*/  LDL.LU R148, [R1+0xb3c] ;  /* 0x000b3c0001947983 */ /* 0x000ee80000300800 */
[----:B------:R-:W3:Y:S01]  /*4dcd0*/  LDL.LU R10, [R1+0xbf0] ;  /* 0x000bf000010a7983 */ /* 0x000ee20000300800 */
[CC--:B----4-:R-:W-:Y:S01]  /*4dce0*/  IMAD R8, R246.reuse, R252.reuse, RZ ;  /* 0x000000fcf6087224 */ /* 0x0d0fe200078e02ff */
[----:B------:R-:W-:Y:S01]  /*4dcf0*/  ISETP.LT.AND P2, PT, R246, UR4, !P0 ;  /* 0x00000004f6007c0c */ /* 0x000fe2000c741270 */
[----:B------:R-:W-:Y:S01]  /*4dd00*/  ULDC UR4, c[0x0][0x22c] ;  /* 0x00008b0000047ab9 */ /* 0x000fe20000000800 */
[C---:B------:R-:W-:Y:S01]  /*4dd10*/  IMAD R0, R245.reuse, R252, RZ ;  /* 0x000000fcf5007224 */ /* 0x040fe200078e02ff */
[----:B------:R-:W-:Y:S01]  /*4dd20*/  ISETP.LT.AND P5, PT, R245, UR4, !P0 ;  /* 0x00000004f5007c0c */ /* 0x000fe2000c7a1270 */
[----:B------:R-:W-:Y:S01]  /*4dd30*/  ULDC UR4, c[0x0][0x22c] ;  /* 0x00008b0000047ab9 */ /* 0x000fe20000000800 */
[----:B------:R-:W-:-:S02]  /*4dd40*/  LEA R4, P4, R8, R3, 0x2 ;  /* 0x0000000308047211 */ /* 0x000fc400078810ff */
[-C--:B------:R-:W-:Y:S02]  /*4dd50*/  LEA R6, P3, R0, R3.reuse, 0x2 ;  /* 0x0000000300067211 */ /* 0x080fe400078610ff */
[----:B------:R-:W-:Y:S01]  /*4dd60*/  LEA.HI.X.SX32 R5, R8, R2, 0x2, P4 ;  /* 0x0000000208057211 */ /* 0x000fe200020f16ff */
[C---:B------:R-:W-:Y:S01]  /*4dd70*/  IMAD R8, R244.reuse, R252, RZ ;  /* 0x000000fcf4087224 */ /* 0x040fe200078e02ff */
[----:B------:R-:W-:Y:S01]  /*4dd80*/  ISETP.LT.AND P4, PT, R244, UR4, !P0 ;  /* 0x00000004f4007c0c */ /* 0x000fe2000c781270 */
[----:B------:R-:W-:Y:S01]  /*4dd90*/  ULDC UR4, c[0x0][0x22c] ;  /* 0x00008b0000047ab9 */ /* 0x000fe20000000800 */
[----:B------:R-:W-:Y:S01]  /*4dda0*/  LEA.HI.X.SX32 R7, R0, R2, 0x2, P3 ;  /* 0x0000000200077211 */ /* 0x000fe200018f16ff */
[----:B------:R1:W-:Y:S01]  /*4ddb0*/  @P2 STG.E desc[UR46][R4.64], R12 ;  /* 0x0000000c04002986 */ /* 0x0003e2000c10192e */
[C---:B------:R-:W-:Y:S01]  /*4ddc0*/  IMAD R0, R151.reuse, R252, RZ ;  /* 0x000000fc97007224 */ /* 0x040fe200078e02ff */
[----:B------:R-:W-:Y:S01]  /*4ddd0*/  ISETP.LT.AND P3, PT, R151, UR4, !P0 ;  /* 0x0000000497007c0c */ /* 0x000fe2000c761270 */
[----:B------:R-:W-:Y:S01]  /*4dde0*/  ULDC UR4, c[0x0][0x22c] ;  /* 0x00008b0000047ab9 */ /* 0x000fe20000000800 */
[----:B------:R4:W-:Y:S01]  /*4ddf0*/  @P5 STG.E desc[UR46][R6.64], R13 ;  /* 0x0000000d06005986 */ /* 0x0009e2000c10192e */
[----:B-1----:R-:W-:-:S03]  /*4de00*/  LEA R4, P2, R8, R3, 0x2 ;  /* 0x0000000308047211 */ /* 0x002fc600078410ff */
[----:B------:R-:W3:Y:S01]  /*4de10*/  LDL.LU R12, [R1+0xbf8] ;  /* 0x000bf800010c7983 */ /* 0x000ee20000300800 */
[-C--:B----4-:R-:W-:Y:S02]  /*4de20*/  LEA R6, P5, R0, R3.reuse, 0x2 ;  /* 0x0000000300067211 */ /* 0x090fe400078a10ff */
        /* <DEDUP_REMOVED lines=10> */
[----:B-1----:R-:W-:-:S02]  /*4ded0*/  LEA R4, P4, R8, R3, 0x2 ;  /* 0x0000000308047211 */ /* 0x002fc400078810ff */
[----:B----4-:R-:W-:Y:S02]  /*4dee0*/  LEA R6, P3, R0, R3, 0x2 ;  /* 0x0000000300067211 */ /* 0x010fe400078610ff */
[-C--:B------:R-:W-:Y:S02]  /*4def0*/  LEA.HI.X.SX32 R5, R8, R2.reuse, 0x2, P4 ;  /* 0x0000000208057211 */ /* 0x080fe400020f16ff */
[----:B------:R-:W-:-:S03]  /*4df00*/  LEA.HI.X.SX32 R7, R0, R2, 0x2, P3 ;  /* 0x0000000200077211 */ /* 0x000fc600018f16ff */
[----:B------:R1:W-:Y:S04]  /*4df10*/  @P2 STG.E desc[UR46][R4.64], R16 ;  /* 0x0000001004002986 */ /* 0x0003e8000c10192e */
[----:B------:R4:W-:Y:S01]  /*4df20*/  @P5 STG.E desc[UR46][R6.64], R17 ;  /* 0x0000001106005986 */ /* 0x0009e2000c10192e */
[C---:B--2---:R-:W-:Y:S01]  /*4df30*/  ISETP.LT.AND P4, PT, R9.reuse, UR4, !P0 ;  /* 0x0000000409007c0c */ /* 0x044fe2000c781270 */
[----:B------:R-:W-:Y:S01]  /*4df40*/  IMAD R8, R9, R252, RZ ;  /* 0x000000fc09087224 */ /* 0x000fe200078e02ff */
[----:B------:R-:W-:Y:S01]  /*4df50*/  ULDC UR4, c[0x0][0x22c] ;  /* 0x00008b0000047ab9 */ /* 0x000fe20000000800 */
[----:B------:R-:W2:Y:S03]  /*4df60*/  LDL.LU R9, [R1+0xc00] ;  /* 0x000c000001097983 */ /* 0x000ea60000300800 */
[----:B-1----:R-:W-:-:S04]  /*4df70*/  LEA R4, P2, R8, R3, 0x2 ;  /* 0x0000000308047211 */ /* 0x002fc800078410ff */
[----:B------:R-:W-:Y:S02]  /*4df80*/  LEA.HI.X.SX32 R5, R8, R2, 0x2, P2 ;  /* 0x0000000208057211 */ /* 0x000fe400010f16ff */
[C---:B---3--:R-:W-:Y:S01]  /*4df90*/  ISETP.LT.AND P3, PT, R11.reuse, UR4, !P0 ;  /* 0x000000040b007c0c */ /* 0x048fe2000c761270 */
[----:B------:R-:W-:Y:S01]  /*4dfa0*/  IMAD R0, R11, R252, RZ ;  /* 0x000000fc0b007224 */ /* 0x000fe200078e02ff */
[----:B------:R-:W-:Y:S01]  /*4dfb0*/  ULDC UR4, c[0x0][0x22c] ;  /* 0x00008b0000047ab9 */ /* 0x000fe20000000800 */
[----:B------:R-:W3:Y:S01]  /*4dfc0*/  LDL.LU R11, [R1+0xc04] ;  /* 0x000c0400010b7983 */ /* 0x000ee20000300800 */
[----:B------:R-:W-:Y:S01]  /*4dfd0*/  ISETP.LT.AND P2, PT, R148, UR4, !P0 ;  /* 0x0000000494007c0c */ /* 0x000fe2000c741270 */
[----:B------:R-:W-:Y:S01]  /*4dfe0*/  ULDC UR4, c[0x0][0x22c] ;  /* 0x00008b0000047ab9 */ /* 0x000fe20000000800 */
[C---:B----4-:R-:W-:Y:S01]  /*4dff0*/  LEA R6, P5, R0.reuse, R3, 0x2 ;  /* 0x0000000300067211 */ /* 0x050fe200078a10ff */
[----:B------:R-:W4:Y:S03]  /*4e000*/  LDL.LU R13, [R1+0xc0c] ;  /* 0x000c0c00010d7983 */ /* 0x000f260000300800 */
[----:B------:R-:W-:-:S02]  /*4e010*/  LEA.HI.X.SX32 R7, R0, R2, 0x2, P5 ;  /* 0x0000000200077211 */ /* 0x000fc400028f16ff */
[----:B------:R-:W-:Y:S01]  /*4e020*/  ISETP.LT.AND P5, PT, R10, UR4, !P0 ;  /* 0x000000040a007c0c */ /* 0x000fe2000c7a1270 */
[----:B------:R-:W-:Y:S01]  /*4e030*/  IMAD R8, R148, R252, RZ ;  /* 0x000000fc94087224 */ /* 0x000fe200078e02ff */
[----:B------:R-:W4:Y:S01]  /*4e040*/  LDL.LU R10, [R1+0xc14] ;  /* 0x000c1400010a7983 */ /* 0x000f220000300800 */
[----:B------:R-:W-:-:S03]  /*4e050*/  ULDC UR4, c[0x0][0x22c] ;  /* 0x00008b0000047ab9 */ /* 0x000fc60000000800 */
[----:B------:R1:W-:Y:S01]  /*4e060*/  @P4 STG.E desc[UR46][R4.64], R18 ;  /* 0x0000001204004986 */ /* 0x0003e2000c10192e */
[----:B------:R-:W-:-:S03]  /*4e070*/  IMAD R0, R252, 0x2, R8 ;  /* 0x00000002fc007824 */ /* 0x000fc600078e0208 */
[----:B------:R1:W-:Y:S02]  /*4e080*/  @P3 STG.E desc[UR46][R6.64], R19 ;  /* 0x0000001306003986 */ /* 0x0003e4000c10192e */
[----:B-1----:R-:W-:-:S04]  /*4e090*/  LEA R4, P4, R8, R3, 0x2 ;  /* 0x0000000308047211 */ /* 0x002fc800078810ff */
[-C--:B------:R-:W-:Y:S01]  /*4e0a0*/  LEA.HI.X.SX32 R5, R8, R2.reuse, 0x2, P4 ;  /* 0x0000000208057211 */ /* 0x080fe200020f16ff */
[----:B------:R-:W-:Y:S01]  /*4e0b0*/  IMAD R8, R252, 0x2, R0 ;  /* 0x00000002fc087824 */ /* 0x000fe200078e0200 */
[----:B------:R-:W-:Y:S02]  /*4e0c0*/  LEA R6, P3, R0, R3, 0x2 ;  /* 0x0000000300067211 */ /* 0x000fe400078610ff */
[----:B------:R-:W-:Y:S01]  /*4e0d0*/  ISETP.LT.AND P4, PT, R12, UR4, !P0 ;  /* 0x000000040c007c0c */ /* 0x000fe2000c781270 */
[----:B------:R-:W-:Y:S01]  /*4e0e0*/  ULDC UR4, c[0x0][0x22c] ;  /* 0x00008b0000047ab9 */ /* 0x000fe20000000800 */
[----:B------:R-:W4:Y:S01]  /*4e0f0*/  LDL.LU R12, [R1+0xc1c] ;  /* 0x000c1c00010c7983 */ /* 0x000f220000300800 */
[----:B------:R-:W-:-:S03]  /*4e100*/  LEA.HI.X.SX32 R7, R0, R2, 0x2, P3 ;  /* 0x0000000200077211 */ /* 0x000fc600018f16ff */
[----:B------:R1:W-:Y:S01]  /*4e110*/  @P2 STG.E desc[UR46][R4.64], R20 ;  /* 0x0000001404002986 */ /* 0x0003e2000c10192e */
[----:B------:R-:W-:-:S03]  /*4e120*/  IMAD R0, R252, 0x2, R8 ;  /* 0x00000002fc007824 */ /* 0x000fc600078e0208 */
[----:B------:R1:W-:Y:S02]  /*4e130*/  @P6 STG.E desc[UR46][R6.64], R21 ;  /* 0x0000001506006986 */ /* 0x0003e4000c10192e */
[----:B-1----:R-:W-:-:S04]  /*4e140*/  LEA R4, P2, R8, R3, 0x2 ;  /* 0x0000000308047211 */ /* 0x002fc800078410ff */
[----:B------:R-:W-:Y:S01]  /*4e150*/  LEA.HI.X.SX32 R5, R8, R2, 0x2, P2 ;  /* 0x0000000208057211 */ /* 0x000fe200010f16ff */
[----:B------:R-:W-:Y:S01]  /*4e160*/  IMAD R8, R252, 0x2, R0 ;  /* 0x00000002fc087824 */ /* 0x000fe200078e0200 */
[----:B------:R-:W-:-:S03]  /*4e170*/  LEA R6, P6, R0, R3, 0x2 ;  /* 0x0000000300067211 */ /* 0x000fc600078c10ff */
[----:B------:R1:W-:Y:S01]  /*4e180*/  @P1 STG.E desc[UR46][R4.64], R22 ;  /* 0x0000001604001986 */ /* 0x0003e2000c10192e */
[----:B------:R-:W-:Y:S02]  /*4e190*/  LEA.HI.X.SX32 R7, R0, R2, 0x2, P6 ;  /* 0x0000000200077211 */ /* 0x000fe400030f16ff */
[----:B-1----:R-:W-:-:S04]  /*4e1a0*/  LEA R4, P1, R8, R3, 0x2 ;  /* 0x0000000308047211 */ /* 0x002fc800078210ff */
[----:B------:R-:W-:Y:S02]  /*4e1b0*/  LEA.HI.X.SX32 R5, R8, R2, 0x2, P1 ;  /* 0x0000000208057211 */ /* 0x000fe400008f16ff */
[----:B--2---:R-:W-:Y:S01]  /*4e1c0*/  ISETP.LT.AND P3, PT, R9, UR4, !P0 ;  /* 0x0000000409007c0c */ /* 0x004fe2000c761270 */
[----:B------:R-:W-:Y:S01]  /*4e1d0*/  ULDC UR4, c[0x0][0x22c] ;  /* 0x00008b0000047ab9 */ /* 0x000fe20000000800 */
[----:B------:R-:W2:Y:S01]  /*4e1e0*/  LDL.LU R9, [R1+0xc24] ;  /* 0x000c240001097983 */ /* 0x000ea20000300800 */
[----:B---3--:R-:W-:Y:S01]  /*4e1f0*/  ISETP.LT.AND P2, PT, R11, UR4, !P0 ;  /* 0x000000040b007c0c */ /* 0x008fe2000c741270 */
[----:B------:R-:W-:Y:S02]  /*4e200*/  ULDC UR4, c[0x0][0x22c] ;  /* 0x00008b0000047ab9 */ /* 0x000fe40000000800 */
[----:B------:R-:W3:Y:S01]  /*4e210*/  LDL.LU R11, [R1+0xc28] ;  /* 0x000c2800010b7983 */ /* 0x000ee20000300800 */
[----:B----4-:R-:W-:Y:S01]  /*4e220*/  ISETP.LT.AND P6, PT, R13, UR4, !P0 ;  /* 0x000000040d007c0c */ /* 0x010fe2000c7c1270 */
[----:B------:R-:W-:-:S02]  /*4e230*/  ULDC UR4, c[0x0][0x22c] ;  /* 0x00008b0000047ab9 */ /* 0x000fc40000000800 */
[----:B------:R-:W4:Y:S01]  /*4e240*/  LDL.LU R13, [R1+0xc34] ;  /* 0x000c3400010d7983 */ /* 0x000f220000300800 */
[----:B------:R-:W-:Y:S01]  /*4e250*/  ISETP.LT.AND P1, PT, R10, UR4, !P0 ;  /* 0x000000040a007c0c */ /* 0x000fe2000c721270 */
[----:B------:R-:W-:Y:S02]  /*4e260*/  IMAD R0, R252, 0x2, R8 ;  /* 0x00000002fc007824 */ /* 0x000fe400078e0208 */
        /* <DEDUP_REMOVED lines=8> */
[-C--:B------:R-:W-:Y:S02]  /*4e2f0*/  LEA R4, P4, R8, R3.reuse, 0x2 ;  /* 0x0000000308047211 */ /* 0x080fe400078810ff */
[----:B------:R-:W-:Y:S01]  /*4e300*/  ISETP.LT.AND P5, PT, R12, UR4, !P0 ;  /* 0x000000040c007c0c */ /* 0x000fe2000c7a1270 */
[----:B------:R1:W-:Y:S01]  /*4e310*/  @P3 STG.E desc[UR46][R6.64], R153 ;  /* 0x0000009906003986 */ /* 0x0003e2000c10192e */
[----:B------:R-:W-:Y:S01]  /*4e320*/  ULDC UR4, c[0x0][0x22c] ;  /* 0x00008b0000047ab9 */ /* 0x000fe20000000800 */
[----:B------:R-:W-:Y:S02]  /*4e330*/  LEA.HI.X.SX32 R5, R8, R2, 0x2, P4 ;  /* 0x0000000208057211 */ /* 0x000fe400020f16ff */
[----:B------:R-:W4:Y:S01]  /*4e340*/  LDL.LU R12, [R1+0xc3c] ;  /* 0x000c3c00010c7983 */ /* 0x000f220000300800 */
[----:B------:R-:W-:Y:S01]  /*4e350*/  IMAD R8, R252, 0x2, R0 ;  /* 0x00000002fc087824 */ /* 0x000fe200078e0200 */
[----:B-1----:R-:W-:-:S02]  /*4e360*/  LEA R6, P3, R0, R3, 0x2 ;  /* 0x0000000300067211 */ /* 0x002fc400078610ff */
[----:B------:R1:W-:Y:S02]  /*4e370*/  @P2 STG.E desc[UR46][R4.64], R154 ;  /* 0x0000009a04002986 */ /* 0x0003e4000c10192e */
[----:B------:R-:W-:Y:S01]  /*4e380*/  LEA.HI.X.SX32 R7, R0, R2, 0x2, P3 ;  /* 0x0000000200077211 */ /* 0x000fe200018f16ff */
[----:B------:R-:W-:-:S04]  /*4e390*/  IMAD R0, R252, 0x2, R8 ;  /* 0x00000002fc007824 */ /* 0x000fc800078e0208 */
[----:B------:R1:W-:Y:S02]  /*4e3a0*/  @P6 STG.E desc[UR46][R6.64], R155 ;  /* 0x0000009b06006986 */ /* 0x0003e4000c10192e */
[----:B-1----:R-:W-:-:S04]  /*4e3b0*/  LEA R4, P2, R8, R3, 0x2 ;  /* 0x0000000308047211 */ /* 0x002fc800078410ff */
[----:B------:R-:W-:Y:S02]  /*4e3c0*/  LEA.HI.X.SX32 R5, R8, R2, 0x2, P2 ;  /* 0x0000000208057211 */ /* 0x000fe400010f16ff */
[----:B------:R-:W-:-:S04]  /*4e3d0*/  LEA R6, P6, R0, R3, 0x2 ;  /* 0x0000000300067211 */ /* 0x000fc800078c10ff */
        /* <DEDUP_REMOVED lines=22> */
[----:B------:R-:W-:Y:S01]  /*4e540*/  ISETP.LT.AND P1, PT, R12, UR4, !P0 ;  /* 0x000000040c007c0c */ /* 0x000fe2000c721270 */
[----:B------:R-:W-:Y:S02]  /*4e550*/  ULDC UR4, c[0x0][0x22c] ;  /* 0x00008b0000047ab9 */ /* 0x000fe40000000800 */
[----:B------:R-:W4:Y:S01]  /*4e560*/  LDL.LU R12, [R1+0xc60] ;  /* 0x000c6000010c7983 */ /* 0x000f220000300800 */
[----:B------:R-:W-:Y:S01]  /*4e570*/  LEA.HI.X.SX32 R7, R0, R2, 0x2, P5 ;  /* 0x0000000200077211 */ /* 0x000fe200028f16ff */
[----:B------:R-:W-:Y:S01]  /*4e580*/  IMAD R0, R252, 0x2, R8 ;  /* 0x00000002fc007824 */ /* 0x000fe200078e0208 */
[----:B-1----:R-:W-:-:S03]  /*4e590*/  LEA R4, P4, R8, R3, 0x2 ;  /* 0x0000000308047211 */ /* 0x002fc600078810ff */
[----:B------:R1:W-:Y:S01]  /*4e5a0*/  @P3 STG.E desc[UR46][R6.64], R159 ;  /* 0x0000009f06003986 */ /* 0x0003e2000c10192e */
        /* <DEDUP_REMOVED lines=35> */
[----:B------:R-:W-:Y:S02]  /*4e7e0*/  LEA.HI.X.SX32 R7, R0, R2, 0x2, P5 ;  /* 0x0000000200077211 */ /* 0x000fe400028f16ff */
[----:B------:R-:W-:-:S03]  /*4e7f0*/  LEA R0, R252, R8, 0x1 ;  /* 0x00000008fc007211 */ /* 0x000fc600078e08ff */
        /* <DEDUP_REMOVED lines=162> */
[----:B------:R-:W-:Y:S02]  /*4f220*/  LEA.HI.X.SX32 R5, R8, R2, 0x2, P1 ;  /* 0x0000000208057211 */ /* 0x000fe400008f16ff */
[-C--:B------:R-:W-:Y:S02]  /*4f230*/  LEA R6, P5, R0, R3.reuse, 0x2 ;  /* 0x0000000300067211 */ /* 0x080fe400078a10ff */
[----:B------:R-:W-:Y:S01]  /*4f240*/  LEA R8, R252, R0, 0x1 ;  /* 0x00000000fc087211 */ /* 0x000fe200078e08ff */
        /* <DEDUP_REMOVED lines=164> */
[----:B------:R-:W-:Y:S02]  /*4fc90*/  ISETP.LT.AND P1, PT, R10, UR4, !P0 ;  /* 0x000000040a007c0c */ /* 0x000fe4000c721270 */
[----:B------:R-:W-:Y:S01]  /*4fca0*/  LEA R0, R252, R8, 0x1 ;  /* 0x00000008fc007211 */ /* 0x000fe200078e08ff */
        /* <DEDUP_REMOVED lines=11> */
[----:B------:R-:W-:Y:S01]  /*4fd60*/  ULDC UR4, c[0x0][0x22c] ;  /* 0x00008b0000047ab9 */ /* 0x000fe20000000800 */
[-C--:B------:R-:W-:Y:S01]  /*4fd70*/  LEA.HI.X.SX32 R5, R8, R2.reuse, 0x2, P4 ;  /* 0x0000000208057211 */ /* 0x080fe200020f16ff */
[----:B------:R-:W4:Y:S01]  /*4fd80*/  LDL.LU R12, [R1+0xe14] ;  /* 0x000e1400010c7983 */ /* 0x000f220000300800 */
[----:B------:R-:W-:Y:S01]  /*4fd90*/  IMAD R8, R252, 0x2, R0 ;  /* 0x00000002fc087824 */ /* 0x000fe200078e0200 */
[C---:B-1----:R-:W-:Y:S02]  /*4fda0*/  LEA R6, P3, R0.reuse, R3, 0x2 ;  /* 0x0000000300067211 */ /* 0x042fe400078610ff */
        /* <DEDUP_REMOVED lines=137> */
[----:B------:R-:W-:Y:S02]  /*50640*/  LEA.HI.X.SX32 R5, R8, R2, 0x2, P2 ;  /* 0x0000000208057211 */ /* 0x000fe400010f16ff */
[----:B------:R-:W-:Y:S02]  /*50650*/  LEA R8, R252, R0, 0x1 ;  /* 0x00000000fc087211 */ /* 0x000fe400078e08ff */
[C---:B-1----:R-:W-:Y:S01]  /*50660*/  LEA R6, P6, R0.reuse, R3, 0x2 ;  /* 0x0000000300067211 */ /* 0x042fe200078c10ff */
[----:B------:R1:W-:Y:S03]  /*50670*/  @P1 STG.E desc[UR46][R4.64], R234 ;  /* 0x000000ea04001986 */ /* 0x0003e6000c10192e */
        /* <DEDUP_REMOVED lines=92> */
[----:B------:R1:W-:Y:S04]  /*50c40*/  @P5 STG.E desc[UR46][R6.64], R27 ;  /* 0x0000001b06005986 */ /* 0x0003e8000c10192e */
[----:B------:R-:W4:Y:S01]  /*50c50*/  LDL.LU R15, [R1+0xe94] ;  /* 0x000e9400010f7983 */ /* 0x000f220000300800 */
[----:B-1----:R-:W-:-:S03]  /*50c60*/  LEA R4, P1, R8, R3, 0x2 ;  /* 0x0000000308047211 */ /* 0x002fc600078210ff */
[----:B------:R-:W4:Y:S01]  /*50c70*/  LDL.LU R14, [R1+0xeb0] ;  /* 0x000eb000010e7983 */ /* 0x000f220000300800 */
[----:B------:R-:W-:Y:S01]  /*50c80*/  LEA.HI.X.SX32 R5, R8, R2, 0x2, P1 ;  /* 0x0000000208057211 */ /* 0x000fe200008f16ff */
[----:B------:R-:W-:Y:S01]  /*50c90*/  IMAD R8, R252, 0x2, R0 ;  /* 0x00000002fc087824 */ /* 0x000fe200078e0200 */
[----:B------:R-:W-:-:S03]  /*50ca0*/  LEA R6, P5, R0, R3, 0x2 ;  /* 0x0000000300067211 */ /* 0x000fc600078a10ff */
[----:B------:R1:W-:Y:S01]  /*50cb0*/  @P4 STG.E desc[UR46][R4.64], R28 ;  /* 0x0000001c04004986 */ /* 0x0003e2000c10192e */
[----:B------:R-:W-:Y:S01]  /*50cc0*/  ISETP.LT.AND P1, PT, R12, UR4, !P0 ;  /* 0x000000040c007c0c */ /* 0x000fe2000c721270 */
[----:B------:R-:W-:Y:S01]  /*50cd0*/  ULDC UR4, c[0x0][0x22c] ;  /* 0x00008b0000047ab9 */ /* 0x000fe20000000800 */
[----:B------:R-:W-:Y:S01]  /*50ce0*/  LEA.HI.X.SX32 R7, R0, R2, 0x2, P5 ;  /* 0x0000000200077211 */ /* 0x000fe200028f16ff */
[----:B------:R-:W4:Y:S01]  /*50cf0*/  LDL.LU R12, [R1+0xeac] ;  /* 0x000eac00010c7983 */ /* 0x000f220000300800 */
[----:B-1----:R-:W-:-:S03]  /*50d00*/  LEA R4, P4, R8, R3, 0x2 ;  /* 0x0000000308047211 */ /* 0x002fc600078810ff */
[----:B------:R1:W-:Y:S01]  /*50d10*/  @P3 STG.E desc[UR46][R6.64], R29 ;  /* 0x0000001d06003986 */ /* 0x0003e2000c10192e */
[----:B------:R-:W-:-:S05]  /*50d20*/  LEA.HI.X.SX32 R5, R8, R2, 0x2, P4 ;  /* 0x0000000208057211 */ /* 0x000fca00020f16ff */
[----:B------:R4:W-:Y:S01]  /*50d30*/  @P2 STG.E desc[UR46][R4.64], R30 ;  /* 0x0000001e04002986 */ /* 0x0009e2000c10192e */
[----:B--2---:R-:W-:Y:S01]  /*50d40*/  ISETP.LT.AND P5, PT, R9, UR4, !P0 ;  /* 0x0000000409007c0c */ /* 0x004fe2000c7a1270 */
[----:B------:R-:W-:Y:S01]  /*50d50*/  IMAD R9, R252, 0x2, R8 ;  /* 0x00000002fc097824 */ /* 0x000fe200078e0208 */
[----:B------:R-:W-:-:S04]  /*50d60*/  ULDC UR4, c[0x0][0x22c] ;  /* 0x00008b0000047ab9 */ /* 0x000fc80000000800 */
[----:B-1----:R-:W-:-:S04]  /*50d70*/  LEA R6, P3, R9, R3, 0x2 ;  /* 0x0000000309067211 */ /* 0x002fc800078610ff */
[-C--:B------:R-:W-:Y:S02]  /*50d80*/  LEA.HI.X.SX32 R7, R9, R2.reuse, 0x2, P3 ;  /* 0x0000000209077211 */ /* 0x080fe400018f16ff */
[----:B---3--:R-:W-:Y:S01]  /*50d90*/  ISETP.LT.AND P4, PT, R11, UR4, !P0 ;  /* 0x000000040b007c0c */ /* 0x008fe2000c781270 */
[----:B------:R-:W-:Y:S01]  /*50da0*/  IMAD R11, R252, 0x2, R9 ;  /* 0x00000002fc0b7824 */ /* 0x000fe200078e0209 */
[----:B------:R-:W-:Y:S02]  /*50db0*/  ULDC UR4, c[0x0][0x22c] ;  /* 0x00008b0000047ab9 */ /* 0x000fe40000000800 */
[----:B----4-:R-:W-:Y:S01]  /*50dc0*/  ISETP.LT.AND P3, PT, R13, UR4, !P0 ;  /* 0x000000040d007c0c */ /* 0x010fe2000c761270 */
[----:B------:R-:W-:Y:S01]  /*50dd0*/  ULDC UR4, c[0x0][0x22c] ;  /* 0x00008b0000047ab9 */ /* 0x000fe20000000800 */
[C---:B------:R-:W-:Y:S01]  /*50de0*/  LEA R4, P2, R11.reuse, R3, 0x2 ;  /* 0x000000030b047211 */ /* 0x040fe200078410ff */
[----:B------:R-:W2:Y:S03]  /*50df0*/  LDL.LU R13, [R1+0xe90] ;  /* 0x000e9000010d7983 */ /* 0x000ea60000300800 */
[----:B------:R-:W-:-:S02]  /*50e00*/  LEA.HI.X.SX32 R5, R11, R2, 0x2, P2 ;  /* 0x000000020b057211 */ /* 0x000fc400010f16ff */
[----:B------:R-:W-:Y:S01]  /*50e10*/  ISETP.LT.AND P2, PT, R10, UR4, !P0 ;  /* 0x000000040a007c0c */ /* 0x000fe2000c741270 */
[----:B------:R-:W-:Y:S01]  /*50e20*/  IMAD R9, R252, 0x2, R11 ;  /* 0x00000002fc097824 */ /* 0x000fe200078e020b */
[----:B------:R-:W3:Y:S01]  /*50e30*/  LDL.LU R10, [R1+0xe78] ;  /* 0x000e7800010a7983 */ /* 0x000ee20000300800 */
[----:B------:R-:W-:-:S03]  /*50e40*/  ULDC UR4, c[0x0][0x22c] ;  /* 0x00008b0000047ab9 */ /* 0x000fc60000000800 */
[----:B------:R-:W4:Y:S01]  /*50e50*/  LDL.LU R0, [R1+0xe68] ;  /* 0x000e680001007983 */ /* 0x000f220000300800 */
[----:B------:R-:W-:-:S03]  /*50e60*/  IMAD R11, R252, 0x2, R9 ;  /* 0x00000002fc0b7824 */ /* 0x000fc600078e0209 */
[----:B------:R1:W-:Y:S04]  /*50e70*/  @P6 STG.E desc[UR46][R6.64], R31 ;  /* 0x0000001f06006986 */ /* 0x0003e8000c10192e */
[----:B------:R1:W-:Y:S04]  /*50e80*/  @P1 STG.E desc[UR46][R4.64], R32 ;  /* 0x0000002004001986 */ /* 0x0003e8000c10192e */
[----:B------:R-:W4:Y:S01]  /*50e90*/  LDL.LU R8, [R1+0xe64] ;  /* 0x000e640001087983 */ /* 0x000f220000300800 */
[----:B-1----:R-:W-:-:S04]  /*50ea0*/  LEA R6, P6, R9, R3, 0x2 ;  /* 0x0000000309067211 */ /* 0x002fc800078c10ff */
[----:B------:R-:W-:Y:S01]  /*50eb0*/  LEA.HI.X.SX32 R7, R9, R2, 0x2, P6 ;  /* 0x0000000209077211 */ /* 0x000fe200030f16ff */
[----:B------:R-:W-:Y:S01]  /*50ec0*/  IMAD R9, R252, 0x2, R11 ;  /* 0x00000002fc097824 */ /* 0x000fe200078e020b */
[----:B------:R-:W-:-:S03]  /*50ed0*/  LEA R4, P1, R11, R3, 0x2 ;  /* 0x000000030b047211 */ /* 0x000fc600078210ff */
[----:B------:R1:W-:Y:S01]  /*50ee0*/  @P5 STG.E desc[UR46][R6.64], R33 ;  /* 0x0000002106005986 */ /* 0x0003e2000c10192e */
[----:B------:R-:W-:Y:S01]  /*50ef0*/  LEA.HI.X.SX32 R5, R11, R2, 0x2, P1 ;  /* 0x000000020b057211 */ /* 0x000fe200008f16ff */
[----:B------:R-:W-:Y:S01]  /*50f00*/  IMAD R11, R252, 0x2, R9 ;  /* 0x00000002fc0b7824 */ /* 0x000fe200078e0209 */
[----:B------:R-:W-:Y:S01]  /*50f10*/  ISETP.LT.AND P6, PT, R15, UR4, !P0 ;  /* 0x000000040f007c0c */ /* 0x000fe2000c7c1270 */
[----:B------:R-:W-:Y:S02]  /*50f20*/  ULDC UR4, c[0x0][0x22c] ;  /* 0x00008b0000047ab9 */ /* 0x000fe40000000800 */
[----:B------:R1:W-:Y:S02]  /*50f30*/  @P4 STG.E desc[UR46][R4.64], R34 ;  /* 0x0000002204004986 */ /* 0x0003e4000c10192e */
[----:B-1----:R-:W-:-:S04]  /*50f40*/  LEA R6, P5, R9, R3, 0x2 ;  /* 0x0000000309067211 */ /* 0x002fc800078a10ff */
[-C--:B------:R-:W-:Y:S01]  /*50f50*/  LEA.HI.X.SX32 R7, R9, R2.reuse, 0x2, P5 ;  /* 0x0000000209077211 */ /* 0x080fe200028f16ff */
[----:B------:R-:W-:Y:S01]  /*50f60*/  IMAD R9, R252, 0x2, R11 ;  /* 0x00000002fc097824 */ /* 0x000fe200078e020b */
[C---:B------:R-:W-:Y:S02]  /*50f70*/  LEA R4, P4, R11.reuse, R3, 0x2 ;  /* 0x000000030b047211 */ /* 0x040fe400078810ff */
[----:B------:R-:W-:Y:S01]  /*50f80*/  ISETP.LT.AND P1, PT, R14, UR4, !P0 ;  /* 0x000000040e007c0c */ /* 0x000fe2000c721270 */
[----:B------:R-:W-:Y:S01]  /*50f90*/  ULDC UR4, c[0x0][0x22c] ;  /* 0x00008b0000047ab9 */ /* 0x000fe20000000800 */
[----:B------:R-:W-:Y:S01]  /*50fa0*/  LEA.HI.X.SX32 R5, R11, R2, 0x2, P4 ;  /* 0x000000020b057211 */ /* 0x000fe200020f16ff */
[----:B------:R-:W-:Y:S01]  /*50fb0*/  IMAD R11, R252, 0x2, R9 ;  /* 0x00000002fc0b7824 */ /* 0x000fe200078e0209 */
[----:B------:R-:W-:Y:S01]  /*50fc0*/  ISETP.LT.AND P5, PT, R12, UR4, !P0 ;  /* 0x000000040c007c0c */ /* 0x000fe2000c7a1270 */
[----:B------:R1:W-:Y:S01]  /*50fd0*/  @P3 STG.E desc[UR46][R6.64], R35 ;  /* 0x0000002306003986 */ /* 0x0003e2000c10192e */
[----:B------:R-:W-:-:S03]  /*50fe0*/  ULDC UR4, c[0x0][0x22c] ;  /* 0x00008b0000047ab9 */ /* 0x000fc60000000800 */
[----:B------:R-:W4:Y:S04]  /*50ff0*/  LDL.LU R12, [R1+0xe7c] ;  /* 0x000e7c00010c7983 */ /* 0x000f280000300800 */
        /* <DEDUP_REMOVED lines=14> */
[----:B------:R-:W-:-:S03]  /*510e0*/  LEA R9, R252, R11, 0x1 ;  /* 0x0000000bfc097211 */ /* 0x000fc600078e08ff */
[----:B------:R1:W-:Y:S02]  /*510f0*/  @P6 STG.E desc[UR46][R6.64], R37 ;  /* 0x0000002506006986 */ /* 0x0003e4000c10192e */
[----:B------:R-:W-:Y:S02]  /*51100*/  IMAD R11, R252, 0x2, R9 ;  /* 0x00000002fc0b7824 */ /* 0x000fe400078e0209 */
[----:B------:R1:W-:Y:S02]  /*51110*/  @P1 STG.E desc[UR46][R4.64], R38 ;  /* 0x0000002604001986 */ /* 0x0003e4000c10192e */
[----:B-1----:R-:W-:-:S04]  /*51120*/  LEA R6, P6, R9, R3, 0x2 ;  /* 0x0000000309067211 */ /* 0x002fc800078c10ff */
[-C--:B------:R-:W-:Y:S01]  /*51130*/  LEA.HI.X.SX32 R7, R9, R2.reuse, 0x2, P6 ;  /* 0x0000000209077211 */ /* 0x080fe200030f16ff */
[----:B------:R-:W-:Y:S01]  /*51140*/  IMAD R9, R252, 0x2, R11 ;  /* 0x00000002fc097824 */ /* 0x000fe200078e020b */
[----:B------:R-:W-:Y:S01]  /*51150*/  ISETP.LT.AND P6, PT, R8, UR4, !P0 ;  /* 0x0000000408007c0c */ /* 0x000fe2000c7c1270 */
[----:B------:R-:W-:Y:S01]  /*51160*/  ULDC UR4, c[0x0][0x22c] ;  /* 0x00008b0000047ab9 */ /* 0x000fe20000000800 */
[C---:B------:R-:W-:Y:S01]  /*51170*/  LEA R4, P1, R11.reuse, R3, 0x2 ;  /* 0x000000030b047211 */ /* 0x040fe200078210ff */
[----:B------:R-:W4:Y:S03]  /*51180*/  LDL.LU R8, [R1+0xe4c] ;  /* 0x000e4c0001087983 */ /* 0x000f260000300800 */
[----:B------:R-:W-:Y:S01]  /*51190*/  LEA.HI.X.SX32 R5, R11, R2, 0x2, P1 ;  /* 0x000000020b057211 */ /* 0x000fe200008f16ff */
[----:B------:R1:W-:Y:S01]  /*511a0*/  @P5 STG.E desc[UR46][R6.64], R39 ;  /* 0x0000002706005986 */ /* 0x0003e2000c10192e */
[----:B------:R-:W-:-:S03]  /*511b0*/  IMAD R11, R252, 0x2, R9 ;  /* 0x00000002fc0b7824 */ /* 0x000fc600078e0209 */
[----:B------:R1:W-:Y:S02]  /*511c0*/  @P4 STG.E desc[UR46][R4.64], R40 ;  /* 0x0000002804004986 */ /* 0x0003e4000c10192e */
[----:B-1----:R-:W-:-:S04]  /*511d0*/  LEA R6, P5, R9, R3, 0x2 ;  /* 0x0000000309067211 */ /* 0x002fc800078a10ff */
[-C--:B------:R-:W-:Y:S01]  /*511e0*/  LEA.HI.X.SX32 R7, R9, R2.reuse, 0x2, P5 ;  /* 0x0000000209077211 */ /* 0x080fe200028f16ff */
[----:B------:R-:W-:Y:S01]  /*511f0*/  IMAD R9, R252, 0x2, R11 ;  /* 0x00000002fc097824 */ /* 0x000fe200078e020b */
[C---:B------:R-:W-:Y:S02]  /*51200*/  LEA R4, P4, R11.reuse, R3, 0x2 ;  /* 0x000000030b047211 */ /* 0x040fe400078810ff */
[----:B------:R-:W-:Y:S01]  /*51210*/  ISETP.LT.AND P1, PT, R12, UR4, !P0 ;  /* 0x000000040c007c0c */ /* 0x000fe2000c721270 */
[----:B------:R-:W-:Y:S01]  /*51220*/  ULDC UR4, c[0x0][0x22c] ;  /* 0x00008b0000047ab9 */ /* 0x000fe20000000800 */
[----:B------:R-:W4:Y:S01]  /*51230*/  LDL.LU R12, [R1+0xe48] ;  /* 0x000e4800010c7983 */ /* 0x000f220000300800 */
[----:B------:R-:W-:-:S03]  /*51240*/  LEA.HI.X.SX32 R5, R11, R2, 0x2, P4 ;  /* 0x000000020b057211 */ /* 0x000fc600020f16ff */
[----:B------:R1:W-:Y:S02]  /*51250*/  @P3 STG.E desc[UR46][R6.64], R41 ;  /* 0x0000002906003986 */ /* 0x0003e4000c10192e */
        /* <DEDUP_REMOVED lines=9> */
[----:B------:R-:W-:-:S02]  /*512f0*/  IMAD R11, R252, 0x2, R9 ;  /* 0x00000002fc0b7824 */ /* 0x000fc400078e0209 */
        /* <DEDUP_REMOVED lines=10> */
[----:B------:R1:W-:Y:S01]  /*513a0*/  @P1 STG.E desc[UR46][R4.64], R44 ;  /* 0x0000002c04001986 */ /* 0x0003e2000c10192e */
[----:B------:R-:W-:-:S03]  /*513b0*/  LEA.HI.X.SX32 R7, R9, R2, 0x2, P6 ;  /* 0x0000000209077211 */ /* 0x000fc600030f16ff */
[----:B------:R-:W4:Y:S01]  /*513c0*/  LDL.LU R8, [R1+0xe28] ;  /* 0x000e280001087983 */ /* 0x000f220000300800 */
[C---:B------:R-:W-:Y:S01]  /*513d0*/  IMAD R9, R252.reuse, 0x2, R11 ;  /* 0x00000002fc097824 */ /* 0x040fe200078e020b */
[----:B------:R-:W-:Y:S01]  /*513e0*/  ULDC UR4, c[0x0][0x22c] ;  /* 0x00008b0000047ab9 */ /* 0x000fe20000000800 */
[C---:B-1----:R-:W-:Y:S01]  /*513f0*/  LEA R4, P1, R11.reuse, R3, 0x2 ;  /* 0x000000030b047211 */ /* 0x042fe200078210ff */
[----:B------:R1:W-:Y:S03]  /*51400*/  @P5 STG.E desc[UR46][R6.64], R45 ;  /* 0x0000002d06005986 */ /* 0x0003e6000c10192e */
[----:B------:R-:W-:Y:S01]  /*51410*/  LEA.HI.X.SX32 R5, R11, R2, 0x2, P1 ;  /* 0x000000020b057211 */ /* 0x000fe200008f16ff */
[----:B------:R-:W-:-:S04]  /*51420*/  IMAD R11, R252, 0x2, R9 ;  /* 0x00000002fc0b7824 */ /* 0x000fc800078e0209 */
[----:B------:R1:W-:Y:S02]  /*51430*/  @P4 STG.E desc[UR46][R4.64], R46 ;  /* 0x0000002e04004986 */ /* 0x0003e4000c10192e */
[CC--:B-1----:R-:W-:Y:S02]  /*51440*/  LEA R6, P5, R9.reuse, R3.reuse, 0x2 ;  /* 0x0000000309067211 */ /* 0x0c2fe400078a10ff */
[----:B------:R-:W-:Y:S01]  /*51450*/  ISETP.LT.AND P6, PT, R12, UR4, !P0 ;  /* 0x000000040c007c0c */ /* 0x000fe2000c7c1270 */
[----:B------:R-:W-:Y:S01]  /*51460*/  ULDC UR4, c[0x0][0x22c] ;  /* 0x00008b0000047ab9 */ /* 0x000fe20000000800 */
[----:B------:R-:W4:Y:S01]  /*51470*/  LDL.LU R12, [R1+0xe34] ;  /* 0x000e3400010c7983 */ /* 0x000f220000300800 */
        /* <DEDUP_REMOVED lines=30> */
[----:B------:R1:W-:Y:S01]  /*51660*/  @P5 STG.E desc[UR46][R6.64], R51 ;  /* 0x0000003306005986 */ /* 0x0003e2000c10192e */
[----:B------:R-:W-:Y:S01]  /*51670*/  ISETP.LT.AND P2, PT, R12, UR4, !P0 ;  /* 0x000000040c007c0c */ /* 0x000fe2000c741270 */
[----:B------:R-:W-:Y:S02]  /*51680*/  ULDC UR4, c[0x0][0x22c] ;  /* 0x00008b0000047ab9 */ /* 0x000fe40000000800 */
[----:B------:R-:W4:Y:S01]  /*51690*/  LDL.LU R12, [R1+0xe0c] ;  /* 0x000e0c00010c7983 */ /* 0x000f220000300800 */
        /* <DEDUP_REMOVED lines=22> */
[-C--:B------:R-:W-:Y:S02]  /*51800*/  LEA.HI.X.SX32 R7, R9, R2.reuse, 0x2, P3 ;  /* 0x0000000209077211 */ /* 0x080fe400018f16ff */
[----:B------:R-:W-:Y:S01]  /*51810*/  ISETP.LT.AND P4, PT, R8, UR4, !P0 ;  /* 0x0000000408007c0c */ /* 0x000fe2000c781270 */
[C---:B------:R-:W-:Y:S01]  /*51820*/  IMAD R9, R252.reuse, 0x2, R11 ;  /* 0x00000002fc097824 */ /* 0x040fe200078e020b */
[----:B------:R-:W4:Y:S01]  /*51830*/  LDL.LU R8, [R1+0xdec] ;  /* 0x000dec0001087983 */ /* 0x000f220000300800 */
[----:B------:R-:W-:Y:S01]  /*51840*/  ULDC UR4, c[0x0][0x22c] ;  /* 0x00008b0000047ab9 */ /* 0x000fe20000000800 */
[C---:B-1----:R-:W-:Y:S02]  /*51850*/  LEA R4, P2, R11.reuse, R3, 0x2 ;  /* 0x000000030b047211 */ /* 0x042fe400078410ff */
[----:B------:R1:W-:Y:S02]  /*51860*/  @P6 STG.E desc[UR46][R6.64], R55 ;  /* 0x0000003706006986 */ /* 0x0003e4000c10192e */
        /* <DEDUP_REMOVED lines=19> */
[----:B------:R-:W-:Y:S01]  /*519a0*/  ULDC UR4, c[0x0][0x22c] ;  /* 0x00008b0000047ab9 */ /* 0x000fe20000000800 */
[----:B------:R-:W-:Y:S02]  /*519b0*/  IMAD R11, R252, 0x2, R9 ;  /* 0x00000002fc0b7824 */ /* 0x000fe400078e0209 */
[----:B------:R1:W-:Y:S04]  /*519c0*/  @P5 STG.E desc[UR46][R6.64], R57 ;  /* 0x0000003906005986 */ /* 0x0003e8000c10192e */
        /* <DEDUP_REMOVED lines=8> */
[----:B------:R-:W-:Y:S01]  /*51a50*/  ULDC UR4, c[0x0][0x22c] ;  /* 0x00008b0000047ab9 */ /* 0x000fe20000000800 */
[----:B------:R-:W4:Y:S01]  /*51a60*/  LDL.LU R8, [R1+0xde0] ;  /* 0x000de00001087983 */ /* 0x000f220000300800 */
[C---:B------:R-:W-:Y:S02]  /*51a70*/  LEA R11, R252.reuse, R9, 0x1 ;  /* 0x00000009fc0b7211 */ /* 0x040fe400078e08ff */
        /* <DEDUP_REMOVED lines=40> */
[C---:B-1----:R-:W-:Y:S02]  /*51d00*/  LEA R6, P3, R9.reuse, R3, 0x2 ;  /* 0x0000000309067211 */ /* 0x042fe400078610ff */
[----:B------:R-:W-:Y:S01]  /*51d10*/  ISETP.LT.AND P5, PT, R12, UR4, !P0 ;  /* 0x000000040c007c0c */ /* 0x000fe2000c7a1270 */
[----:B------:R-:W-:Y:S01]  /*51d20*/  ULDC UR4, c[0x0][0x22c] ;  /* 0x00008b0000047ab9 */ /* 0x000fe20000000800 */
[----:B------:R-:W4:Y:S01]  /*51d30*/  LDL.LU R12, [R1+0xdb0] ;  /* 0x000db000010c7983 */ /* 0x000f220000300800 */
[----:B------:R-:W-:-:S03]  /*51d40*/  LEA.HI.X.SX32 R7, R9, R2, 0x2, P3 ;  /* 0x0000000209077211 */ /* 0x000fc600018f16ff */
[----:B------:R-:W4:Y:S01]  /*51d50*/  LDL.LU R17, [R1+0xda4] ;  /* 0x000da40001117983 */ /* 0x000f220000300800 */
[----:B------:R-:W-:-:S03]  /*51d60*/  LEA R4, P2, R11, R3, 0x2 ;  /* 0x000000030b047211 */ /* 0x000fc600078410ff */
[----:B------:R-:W4:Y:S01]  /*51d70*/  LDL.LU R16, [R1+0xd94] ;  /* 0x000d940001107983 */ /* 0x000f220000300800 */
[----:B------:R-:W-:Y:S02]  /*51d80*/  LEA.HI.X.SX32 R5, R11, R2, 0x2, P2 ;  /* 0x000000020b057211 */ /* 0x000fe400010f16ff */
[----:B--2---:R-:W-:Y:S01]  /*51d90*/  ISETP.LT.AND P4, PT, R13, UR4, !P0 ;  /* 0x000000040d007c0c */ /* 0x004fe2000c781270 */
[----:B------:R-:W-:Y:S02]  /*51da0*/  ULDC UR4, c[0x0][0x22c] ;  /* 0x00008b0000047ab9 */ /* 0x000fe40000000800 */
[----:B---3--:R-:W-:Y:S01]  /*51db0*/  ISETP.LT.AND P3, PT, R10, UR4, !P0 ;  /* 0x000000040a007c0c */ /* 0x008fe2000c761270 */
[----:B------:R-:W-:Y:S02]  /*51dc0*/  ULDC UR4, c[0x0][0x22c] ;  /* 0x00008b0000047ab9 */ /* 0x000fe40000000800 */
[----:B----4-:R-:W-:Y:S01]  /*51dd0*/  ISETP.LT.AND P2, PT, R0, UR4, !P0 ;  /* 0x0000000400007c0c */ /* 0x010fe2000c741270 */
[----:B------:R-:W-:Y:S01]  /*51de0*/  IMAD R9, R252, 0x2, R11 ;  /* 0x00000002fc097824 */ /* 0x000fe200078e020b */
[----:B------:R-:W2:Y:S01]  /*51df0*/  LDL.LU R0, [R1+0xd90] ;  /* 0x000d900001007983 */ /* 0x000ea20000300800 */
[----:B------:R-:W-:-:S03]  /*51e00*/  ULDC UR4, c[0x0][0x22c] ;  /* 0x00008b0000047ab9 */ /* 0x000fc60000000800 */
[----:B------:R1:W-:Y:S01]  /*51e10*/  @P6 STG.E desc[UR46][R6.64], R67 ;  /* 0x0000004306006986 */ /* 0x0003e2000c10192e */
[----:B------:R-:W-:-:S03]  /*51e20*/  IMAD R11, R252, 0x2, R9 ;  /* 0x00000002fc0b7824 */ /* 0x000fc600078e0209 */
[----:B------:R3:W-:Y:S01]  /*51e30*/  @P1 STG.E desc[UR46][R4.64], R68 ;  /* 0x0000004404001986 */ /* 0x0007e2000c10192e */
[----:B------:R-:W-:-:S03]  /*51e40*/  IMAD R13, R252, 0x2, R11 ;  /* 0x00000002fc0d7824 */ /* 0x000fc600078e020b */
[----:B------:R-:W4:Y:S01]  /*51e50*/  LDL.LU R14, [R1+0xd8c] ;  /* 0x000d8c00010e7983 */ /* 0x000f220000300800 */
[----:B-1----:R-:W-:-:S04]  /*51e60*/  LEA R6, P6, R9, R3, 0x2 ;  /* 0x0000000309067211 */ /* 0x002fc800078c10ff */
[----:B------:R-:W-:Y:S01]  /*51e70*/  LEA.HI.X.SX32 R7, R9, R2, 0x2, P6 ;  /* 0x0000000209077211 */ /* 0x000fe200030f16ff */
[----:B------:R-:W-:-:S04]  /*51e80*/  IMAD R15, R252, 0x2, R13 ;  /* 0x00000002fc0f7824 */ /* 0x000fc800078e020d */
[----:B------:R1:W-:Y:S01]  /*51e90*/  @P5 STG.E desc[UR46][R6.64], R69 ;  /* 0x0000004506005986 */ /* 0x0003e2000c10192e */
[-C--:B------:R-:W-:Y:S02]  /*51ea0*/  LEA R10, P5, R13, R3.reuse, 0x2 ;  /* 0x000000030d0a7211 */ /* 0x080fe400078a10ff */
[----:B------:R-:W-:Y:S01]  /*51eb0*/  ISETP.LT.AND P6, PT, R8, UR4, !P0 ;  /* 0x0000000408007c0c */ /* 0x000fe2000c7c1270 */
[----:B------:R-:W-:Y:S01]  /*51ec0*/  ULDC UR4, c[0x0][0x22c] ;  /* 0x00008b0000047ab9 */ /* 0x000fe20000000800 */
[----:B------:R-:W-:-:S04]  /*51ed0*/  LEA R8, P1, R11, R3, 0x2 ;  /* 0x000000030b087211 */ /* 0x000fc800078210ff */
[-C--:B------:R-:W-:Y:S02]  /*51ee0*/  LEA.HI.X.SX32 R9, R11, R2.reuse, 0x2, P1 ;  /* 0x000000020b097211 */ /* 0x080fe400008f16ff */
[----:B------:R-:W-:Y:S01]  /*51ef0*/  LEA.HI.X.SX32 R11, R13, R2, 0x2, P5 ;  /* 0x000000020d0b7211 */ /* 0x000fe200028f16ff */
[----:B------:R-:W-:Y:S02]  /*51f00*/  IMAD R13, R252, 0x2, R15 ;  /* 0x00000002fc0d7824 */ /* 0x000fe400078e020f */
[----:B------:R2:W-:Y:S01]  /*51f10*/  @P4 STG.E desc[UR46][R8.64], R70 ;  /* 0x0000004608004986 */ /* 0x0005e2000c10192e */
[----:B---3--:R-:W-:-:S03]  /*51f20*/  LEA R4, P4, R15, R3, 0x2 ;  /* 0x000000030f047211 */ /* 0x008fc600078810ff */
[----:B------:R3:W-:Y:S01]  /*51f30*/  @P3 STG.E desc[UR46][R10.64], R71 ;  /* 0x000000470a003986 */ /* 0x0007e2000c10192e */
[----:B-1----:R-:W-:Y:S02]  /*51f40*/  LEA R6, P3, R13, R3, 0x2 ;  /* 0x000000030d067211 */ /* 0x002fe400078610ff */
[----:B------:R-:W-:Y:S01]  /*51f50*/  ISETP.LT.AND P1, PT, R12, UR4, !P0 ;  /* 0x000000040c007c0c */ /* 0x000fe2000c721270 */
[----:B------:R-:W-:Y:S01]  /*51f60*/  ULDC UR4, c[0x0][0x22c] ;  /* 0x00008b0000047ab9 */ /* 0x000fe20000000800 */
[----:B------:R-:W4:Y:S01]  /*51f70*/  LDL.LU R12, [R1+0xd80] ;  /* 0x000d8000010c7983 */ /* 0x000f220000300800 */
[----:B------:R-:W-:Y:S01]  /*51f80*/  ISETP.LT.AND P5, PT, R17, UR4, !P0 ;  /* 0x0000000411007c0c */ /* 0x000fe2000c7a1270 */
[----:B------:R-:W-:Y:S02]  /*51f90*/  ULDC UR4, c[0x0][0x22c] ;  /* 0x00008b0000047ab9 */ /* 0x000fe40000000800 */
[----:B------:R-:W4:Y:S01]  /*51fa0*/  LDL.LU R17, [R1+0xd74] ;  /* 0x000d740001117983 */ /* 0x000f220000300800 */
[----:B------:R-:W-:-:S02]  /*51fb0*/  LEA.HI.X.SX32 R5, R15, R2, 0x2, P4 ;  /* 0x000000020f057211 */ /* 0x000fc400020f16ff */
[----:B------:R-:W-:Y:S01]  /*51fc0*/  ISETP.LT.AND P4, PT, R16, UR4, !P0 ;  /* 0x0000000410007c0c */ /* 0x000fe2000c781270 */
[----:B------:R-:W-:Y:S01]  /*51fd0*/  ULDC UR4, c[0x0][0x22c] ;  /* 0x00008b0000047ab9 */ /* 0x000fe20000000800 */
[----:B------:R-:W4:Y:S01]  /*51fe0*/  LDL.LU R16, [R1+0xd6c] ;  /* 0x000d6c0001107983 */ /* 0x000f220000300800 */
[----:B------:R-:W-:Y:S02]  /*51ff0*/  LEA.HI.X.SX32 R7, R13, R2, 0x2, P3 ;  /* 0x000000020d077211 */ /* 0x000fe400018f16ff */
[----:B--2---:R-:W-:Y:S01]  /*52000*/  ISETP.LT.AND P3, PT, R0, UR4, !P0 ;  /* 0x0000000400007c0c */ /* 0x004fe2000c761270 */
[----:B------:R-:W-:Y:S01]  /*52010*/  IMAD R15, R252, 0x2, R13 ;  /* 0x00000002fc0f7824 */ /* 0x000fe200078e020d */
[----:B------:R-:W2:Y:S01]  /*52020*/  LDL.LU R0, [R1+0xd60] ;  /* 0x000d600001007983 */ /* 0x000ea20000300800 */
[----:B------:R-:W-:-:S03]  /*52030*/  ULDC UR4, c[0x0][0x22c] ;  /* 0x00008b0000047ab9 */ /* 0x000fc60000000800 */
[----:B------:R1:W-:Y:S01]  /*52040*/  @P2 STG.E desc[UR46][R4.64], R72 ;  /* 0x0000004804002986 */ /* 0x0003e2000c10192e */
[CC--:B------:R-:W-:Y:S01]  /*52050*/  LEA R8, P2, R15.reuse, R3.reuse, 0x2 ;  /* 0x000000030f087211 */ /* 0x0c0fe200078410ff */
[C---:B------:R-:W-:Y:S02]  /*52060*/  IMAD R13, R252.reuse, 0x2, R15 ;  /* 0x00000002fc0d7824 */ /* 0x040fe400078e020f */
[----:B------:R4:W-:Y:S01]  /*52070*/  @P6 STG.E desc[UR46][R6.64], R73 ;  /* 0x0000004906006986 */ /* 0x0009e2000c10192e */
[----:B------:R-:W-:Y:S01]  /*52080*/  LEA.HI.X.SX32 R9, R15, R2, 0x2, P2 ;  /* 0x000000020f097211 */ /* 0x000fe200010f16ff */
[----:B------:R-:W-:Y:S01]  /*52090*/  IMAD R15, R252, 0x2, R13 ;  /* 0x00000002fc0f7824 */ /* 0x000fe200078e020d */
[----:B---3--:R-:W-:-:S03]  /*520a0*/  LEA R10, P6, R13, R3, 0x2 ;  /* 0x000000030d0a7211 */ /* 0x008fc600078c10ff */
[----:B------:R3:W-:Y:S01]  /*520b0*/  @P1 STG.E desc[UR46][R8.64], R74 ;  /* 0x0000004a08001986 */ /* 0x0007e2000c10192e */
[-C--:B------:R-:W-:Y:S01]  /*520c0*/  LEA.HI.X.SX32 R11, R13, R2.reuse, 0x2, P6 ;  /* 0x000000020d0b7211 */ /* 0x080fe200030f16ff */
[----:B------:R-:W-:Y:S01]  /*520d0*/  IMAD R13, R252, 0x2, R15 ;  /* 0x00000002fc0d7824 */ /* 0x000fe200078e020f */
[CC--:B-1----:R-:W-:Y:S02]  /*520e0*/  LEA R4, P1, R15.reuse, R3.reuse, 0x2 ;  /* 0x000000030f047211 */ /* 0x0c2fe400078210ff */
[----:B----4-:R-:W-:Y:S01]  /*520f0*/  ISETP.LT.AND P2, PT, R14, UR4, !P0 ;  /* 0x000000040e007c0c */ /* 0x010fe2000c741270 */
[----:B------:R-:W-:Y:S01]  /*52100*/  ULDC UR4, c[0x0][0x22c] ;  /* 0x00008b0000047ab9 */ /* 0x000fe20000000800 */
[----:B------:R-:W4:Y:S01]  /*52110*/  LDL.LU R14, [R1+0xd58] ;  /* 0x000d5800010e7983 */ /* 0x000f220000300800 */
[----:B------:R-:W-:Y:S01]  /*52120*/  LEA.HI.X.SX32 R5, R15, R2, 0x2, P1 ;  /* 0x000000020f057211 */ /* 0x000fe200008f16ff */
[----:B------:R-:W-:Y:S02]  /*52130*/  IMAD R15, R252, 0x2, R13 ;  /* 0x00000002fc0f7824 */ /* 0x000fe400078e020d */
[----:B------:R1:W-:Y:S01]  /*52140*/  @P5 STG.E desc[UR46][R10.64], R75 ;  /* 0x0000004b0a005986 */ /* 0x0003e2000c10192e */
[----:B------:R-:W-:-:S03]  /*52150*/  LEA R6, P5, R13, R3, 0x2 ;  /* 0x000000030d067211 */ /* 0x000fc600078a10ff */
[----:B------:R1:W-:Y:S01]  /*52160*/  @P4 STG.E desc[UR46][R4.64], R76 ;  /* 0x0000004c04004986 */ /* 0x0003e2000c10192e */
[----:B---3--:R-:W-:Y:S02]  /*52170*/  LEA R8, P4, R15, R3, 0x2 ;  /* 0x000000030f087211 */ /* 0x008fe400078810ff */
[-C--:B------:R-:W-:Y:S02]  /*52180*/  LEA.HI.X.SX32 R7, R13, R2.reuse, 0x2, P5 ;  /* 0x000000020d077211 */ /* 0x080fe400028f16ff */
[----:B------:R-:W-:Y:S02]  /*52190*/  LEA.HI.X.SX32 R9, R15, R2, 0x2, P4 ;  /* 0x000000020f097211 */ /* 0x000fe400020f16ff */
[----:B------:R-:W-:Y:S01]  /*521a0*/  ISETP.LT.AND P6, PT, R12, UR4, !P0 ;  /* 0x000000040c007c0c */ /* 0x000fe2000c7c1270 */
[----:B------:R-:W-:Y:S01]  /*521b0*/  ULDC UR4, c[0x0][0x22c] ;  /* 0x00008b0000047ab9 */ /* 0x000fe20000000800 */
[----:B------:R-:W3:Y:S01]  /*521c0*/  LDL.LU R12, [R1+0xd54] ;  /* 0x000d5400010c7983 */ /* 0x000ee20000300800 */
[----:B------:R-:W-:Y:S01]  /*521d0*/  ISETP.LT.AND P1, PT, R17, UR4, !P0 ;  /* 0x0000000411007c0c */ /* 0x000fe2000c721270 */
[----:B------:R-:W-:-:S02]  /*521e0*/  ULDC UR4, c[0x0][0x22c] ;  /* 0x00008b0000047ab9 */ /* 0x000fc40000000800 */
[----:B------:R-:W3:Y:S01]  /*521f0*/  LDL.LU R17, [R1+0xd48] ;  /* 0x000d480001117983 */ /* 0x000ee20000300800 */
[----:B------:R-:W-:Y:S01]  /*52200*/  ISETP.LT.AND P5, PT, R16, UR4, !P0 ;  /* 0x0000000410007c0c */ /* 0x000fe2000c7a1270 */
[----:B------:R-:W-:Y:S02]  /*52210*/  ULDC UR4, c[0x0][0x22c] ;  /* 0x00008b0000047ab9 */ /* 0x000fe40000000800 */
[----:B------:R-:W3:Y:S01]  /*52220*/  LDL.LU R16, [R1+0xd3c] ;  /* 0x000d3c0001107983 */ /* 0x000ee20000300800 */
[----:B--2---:R-:W-:Y:S01]  /*52230*/  ISETP.LT.AND P4, PT, R0, UR4, !P0 ;  /* 0x0000000400007c0c */ /* 0x004fe2000c781270 */
[----:B------:R-:W-:Y:S02]  /*52240*/  IMAD R13, R252, 0x2, R15 ;  /* 0x00000002fc0d7824 */ /* 0x000fe400078e020f */
[----:B------:R-:W2:Y:S01]  /*52250*/  LDL.LU R0, [R1+0xd30] ;  /* 0x000d300001007983 */ /* 0x000ea20000300800 */
[----:B------:R-:W-:-:S03]  /*52260*/  ULDC UR4, c[0x0][0x22c] ;  /* 0x00008b0000047ab9 */ /* 0x000fc60000000800 */
[----:B------:R4:W-:Y:S01]  /*52270*/  @P3 STG.E desc[UR46][R6.64], R77 ;  /* 0x0000004d06003986 */ /* 0x0009e2000c10192e */
[CC--:B-1----:R-:W-:Y:S01]  /*52280*/  LEA R10, P3, R13.reuse, R3.reuse, 0x2 ;  /* 0x000000030d0a7211 */ /* 0x0c2fe200078610ff */
[C---:B------:R-:W-:Y:S02]  /*52290*/  IMAD R15, R252.reuse, 0x2, R13 ;  /* 0x00000002fc0f7824 */ /* 0x040fe400078e020d */
[----:B------:R1:W-:Y:S01]  /*522a0*/  @P2 STG.E desc[UR46][R8.64], R78 ;  /* 0x0000004e08002986 */ /* 0x0003e2000c10192e */
[----:B------:R-:W-:Y:S01]  /*522b0*/  LEA.HI.X.SX32 R11, R13, R2, 0x2, P3 ;  /* 0x000000020d0b7211 */ /* 0x000fe200018f16ff */
[----:B------:R-:W-:Y:S01]  /*522c0*/  IMAD R13, R252, 0x2, R15 ;  /* 0x00000002fc0d7824 */ /* 0x000fe200078e020f */
[----:B------:R-:W-:-:S03]  /*522d0*/  LEA R4, P2, R15, R3, 0x2 ;  /* 0x000000030f047211 */ /* 0x000fc600078410ff */
[----:B------:R1:W-:Y:S01]  /*522e0*/  @P6 STG.E desc[UR46][R10.64], R79 ;  /* 0x0000004f0a006986 */ /* 0x0003e2000c10192e */
[-C--:B------:R-:W-:Y:S01]  /*522f0*/  LEA.HI.X.SX32 R5, R15, R2.reuse, 0x2, P2 ;  /* 0x000000020f057211 */ /* 0x080fe200010f16ff */
[----:B------:R-:W-:Y:S01]  /*52300*/  IMAD R15, R252, 0x2, R13 ;  /* 0x00000002fc0f7824 */ /* 0x000fe200078e020d */
[CC--:B----4-:R-:W-:Y:S02]  /*52310*/  LEA R6, P6, R13.reuse, R3.reuse, 0x2 ;  /* 0x000000030d067211 */ /* 0x0d0fe400078c10ff */
[----:B------:R-:W-:Y:S01]  /*52320*/  ISETP.LT.AND P3, PT, R14, UR4, !P0 ;  /* 0x000000040e007c0c */ /* 0x000fe2000c761270 */
[----:B------:R-:W-:Y:S01]  /*52330*/  ULDC UR4, c[0x0][0x22c] ;  /* 0x00008b0000047ab9 */ /* 0x000fe20000000800 */
[----:B------:R-:W4:Y:S01]  /*52340*/  LDL.LU R14, [R1+0xd28] ;  /* 0x000d2800010e7983 */ /* 0x000f220000300800 */
[----:B------:R-:W-:Y:S01]  /*52350*/  LEA.HI.X.SX32 R7, R13, R2, 0x2, P6 ;  /* 0x000000020d077211 */ /* 0x000fe200030f16ff */
[----:B------:R-:W-:Y:S02]  /*52360*/  IMAD R13, R252, 0x2, R15 ;  /* 0x00000002fc0d7824 */ /* 0x000fe400078e020f */
[----:B------:R2:W-:Y:S01]  /*52370*/  @P1 STG.E desc[UR46][R4.64], R80 ;  /* 0x0000005004001986 */ /* 0x0005e2000c10192e */
[----:B-1----:R-:W-:-:S03]  /*52380*/  LEA R8, P1, R15, R3, 0x2 ;  /* 0x000000030f087211 */ /* 0x002fc600078210ff */
[----:B------:R1:W-:Y:S01]  /*52390*/  @P5 STG.E desc[UR46][R6.64], R81 ;  /* 0x0000005106005986 */ /* 0x0003e2000c10192e */
[----:B------:R-:W-:Y:S02]  /*523a0*/  LEA R10, P5, R13, R3, 0x2 ;  /* 0x000000030d0a7211 */ /* 0x000fe400078a10ff */
[-C--:B------:R-:W-:Y:S02]  /*523b0*/  LEA.HI.X.SX32 R9, R15, R2.reuse, 0x2, P1 ;  /* 0x000000020f097211 */ /* 0x080fe400008f16ff */
[----:B------:R-:W-:Y:S02]  /*523c0*/  LEA.HI.X.SX32 R11, R13, R2, 0x2, P5 ;  /* 0x000000020d0b7211 */ /* 0x000fe400028f16ff */
[----:B---3--:R-:W-:Y:S01]  /*523d0*/  ISETP.LT.AND P2, PT, R12, UR4, !P0 ;  /* 0x000000040c007c0c */ /* 0x008fe2000c741270 */
        /* <DEDUP_REMOVED lines=13> */
[C---:B------:R-:W-:Y:S02]  /*524b0*/  LEA R13, R252.reuse, R15, 0x1 ;  /* 0x0000000ffc0d7211 */ /* 0x040fe400078e08ff */
[-C--:B------:R-:W-:Y:S01]  /*524c0*/  LEA R4, P4, R15, R3.reuse, 0x2 ;  /* 0x000000030f047211 */ /* 0x080fe200078810ff */
[----:B------:R4:W-:Y:S01]  /*524d0*/  @P3 STG.E desc[UR46][R10.64], R83 ;  /* 0x000000530a003986 */ /* 0x0009e2000c10192e */
[----:B-1----:R-:W-:Y:S02]  /*524e0*/  LEA R6, P3, R13, R3, 0x2 ;  /* 0x000000030d067211 */ /* 0x002fe400078610ff */
[-C--:B------:R-:W-:Y:S01]  /*524f0*/  LEA.HI.X.SX32 R5, R15, R2.reuse, 0x2, P4 ;  /* 0x000000020f057211 */ /* 0x080fe200020f16ff */
[----:B------:R-:W-:Y:S01]  /*52500*/  IMAD R15, R252, 0x2, R13 ;  /* 0x00000002fc0f7824 */ /* 0x000fe200078e020d */
[----:B------:R-:W-:-:S03]  /*52510*/  LEA.HI.X.SX32 R7, R13, R2, 0x2, P3 ;  /* 0x000000020d077211 */ /* 0x000fc600018f16ff */
[----:B------:R1:W-:Y:S01]  /*52520*/  @P2 STG.E desc[UR46][R4.64], R84 ;  /* 0x0000005404002986 */ /* 0x0003e2000c10192e */
[CC--:B----4-:R-:W-:Y:S01]  /*52530*/  LEA R8, P2, R15.reuse, R3.reuse, 0x2 ;  /* 0x000000030f087211 */ /* 0x0d0fe200078410ff */
[----:B------:R-:W-:Y:S01]  /*52540*/  IMAD R13, R252, 0x2, R15 ;  /* 0x00000002fc0d7824 */ /* 0x000fe200078e020f */
[----:B------:R-:W-:Y:S01]  /*52550*/  ISETP.LT.AND P4, PT, R14, UR4, !P0 ;  /* 0x000000040e007c0c */ /* 0x000fe2000c781270 */
[----:B------:R-:W-:Y:S01]  /*52560*/  ULDC UR4, c[0x0][0x22c] ;  /* 0x00008b0000047ab9 */ /* 0x000fe20000000800 */
[----:B------:R-:W4:Y:S01]  /*52570*/  LDL.LU R14, [R1+0xd00] ;  /* 0x000d0000010e7983 */ /* 0x000f220000300800 */
[----:B------:R-:W-:Y:S01]  /*52580*/  LEA.HI.X.SX32 R9, R15, R2, 0x2, P2 ;  /* 0x000000020f097211 */ /* 0x000fe200010f16ff */
[----:B------:R-:W-:Y:S02]  /*52590*/  IMAD R15, R252, 0x2, R13 ;  /* 0x00000002fc0f7824 */ /* 0x000fe400078e020d */
[----:B------:R2:W-:Y:S01]  /*525a0*/  @P6 STG.E desc[UR46][R6.64], R85 ;  /* 0x0000005506006986 */ /* 0x0005e2000c10192e */
[----:B------:R-:W-:-:S03]  /*525b0*/  LEA R10, P6, R13, R3, 0x2 ;  /* 0x000000030d0a7211 */ /* 0x000fc600078c10ff */
[----:B------:R2:W-:Y:S01]  /*525c0*/  @P1 STG.E desc[UR46][R8.64], R86 ;  /* 0x0000005608001986 */ /* 0x0005e2000c10192e */
[----:B-1----:R-:W-:Y:S02]  /*525d0*/  LEA R4, P1, R15, R3, 0x2 ;  /* 0x000000030f047211 */ /* 0x002fe400078210ff */
        /* <DEDUP_REMOVED lines=91> */
[----:B-1----:R-:W-:-:S03]  /*52b90*/  LEA R4, P1, R15, R3, 0x2 ;  /* 0x000000030f047211 */ /* 0x002fc600078210ff */
        /* <DEDUP_REMOVED lines=38> */
[C---:B-1----:R-:W-:Y:S02]  /*52e00*/  LEA R8, P1, R15.reuse, R3, 0x2 ;  /* 0x000000030f087211 */ /* 0x042fe400078210ff */
[----:B----4-:R-:W-:Y:S01]  /*52e10*/  ISETP.LT.AND P2, PT, R14, UR4, !P0 ;  /* 0x000000040e007c0c */ /* 0x010fe2000c741270 */
[----:B------:R-:W-:Y:S01]  /*52e20*/  ULDC UR4, c[0x0][0x22c] ;  /* 0x00008b0000047ab9 */ /* 0x000fe20000000800 */
[----:B------:R-:W4:Y:S01]  /*52e30*/  LDL.LU R14, [R1+0xc48] ;  /* 0x000c4800010e7983 */ /* 0x000f220000300800 */
[----:B------:R-:W-:Y:S02]  /*52e40*/  LEA.HI.X.SX32 R9, R15, R2, 0x2, P1 ;  /* 0x000000020f097211 */ /* 0x000fe400008f16ff */
[----:B------:R-:W-:Y:S01]  /*52e50*/  LEA R15, R252, R13, 0x1 ;  /* 0x0000000dfc0f7211 */ /* 0x000fe200078e08ff */
        /* <DEDUP_REMOVED lines=160> */
[C---:B------:R-:W-:Y:S01]  /*53860*/  LEA R6, P6, R13.reuse, R3, 0x2 ;  /* 0x000000030d067211 */ /* 0x040fe200078c10ff */
[C---:B------:R-:W-:Y:S02]  /*53870*/  IMAD R15, R252.reuse, 0x2, R13 ;  /* 0x00000002fc0f7824 */ /* 0x040fe400078e020d */
[----:B------:R4:W-:Y:S01]  /*53880*/  @P1 STG.E desc[UR46][R4.64], R128 ;  /* 0x0000008004001986 */ /* 0x0009e2000c10192e */
[----:B------:R-:W-:Y:S02]  /*53890*/  LEA.HI.X.SX32 R7, R13, R2, 0x2, P6 ;  /* 0x000000020d077211 */ /* 0x000fe400030f16ff */
[----:B------:R-:W-:Y:S02]  /*538a0*/  LEA R13, R252, R15, 0x1 ;  /* 0x0000000ffc0d7211 */ /* 0x000fe400078e08ff */
[-C--:B-1----:R-:W-:Y:S01]  /*538b0*/  LEA R8, P1, R15, R3.reuse, 0x2 ;  /* 0x000000030f087211 */ /* 0x082fe200078210ff */
[----:B------:R1:W-:Y:S01]  /*538c0*/  @P5 STG.E desc[UR46][R6.64], R129 ;  /* 0x0000008106005986 */ /* 0x0003e2000c10192e */
[----:B----4-:R-:W-:-:S02]  /*538d0*/  LEA R10, P5, R13, R3, 0x2 ;  /* 0x000000030d0a7211 */ /* 0x010fc400078a10ff */
[-C--:B------:R-:W-:Y:S01]  /*538e0*/  LEA.HI.X.SX32 R9, R15, R2.reuse, 0x2, P1 ;  /* 0x000000020f097211 */ /* 0x080fe200008f16ff */
        /* <DEDUP_REMOVED lines=61> */
[----:B-1----:R-:W-:Y:S01]  /*53cc0*/  LEA R10, P3, R13, R3, 0x2 ;  /* 0x000000030d0a7211 */ /* 0x002fe200078610ff */
[----:B------:R-:W-:-:S03]  /*53cd0*/  IMAD R15, R252, 0x2, R13 ;  /* 0x00000002fc0f7824 */ /* 0x000fc600078e020d */
[----:B------:R-:W-:Y:S01]  /*53ce0*/  LEA.HI.X.SX32 R11, R13, R2, 0x2, P3 ;  /* 0x000000020d0b7211 */ /* 0x000fe200018f16ff */
[----:B------:R-:W-:Y:S01]  /*53cf0*/  IMAD R13, R252, 0x2, R15 ;  /* 0x00000002fc0d7824 */ /* 0x000fe200078e020f */
[----:B------:R1:W-:Y:S01]  /*53d00*/  @P2 STG.E desc[UR46][R8.64], R138 ;  /* 0x0000008a08002986 */ /* 0x0003e2000c10192e */
[----:B------:R-:W-:-:S03]  /*53d10*/  LEA R4, P2, R15, R3, 0x2 ;  /* 0x000000030f047211 */ /* 0x000fc600078410ff */
[----:B------:R2:W-:Y:S01]  /*53d20*/  @P6 STG.E desc[UR46][R10.64], R139 ;  /* 0x0000008b0a006986 */ /* 0x0005e2000c10192e */
[----:B----4-:R-:W-:Y:S02]  /*53d30*/  LEA R6, P6, R13, R3, 0x2 ;  /* 0x000000030d067211 */ /* 0x010fe400078c10ff */
[-C--:B------:R-:W-:Y:S01]  /*53d40*/  LEA.HI.X.SX32 R5, R15, R2.reuse, 0x2, P2 ;  /* 0x000000020f057211 */ /* 0x080fe200010f16ff */
[----:B------:R-:W-:Y:S01]  /*53d50*/  IMAD R15, R252, 0x2, R13 ;  /* 0x00000002fc0f7824 */ /* 0x000fe200078e020d */
[----:B------:R-:W-:Y:S02]  /*53d60*/  LEA.HI.X.SX32 R7, R13, R2, 0x2, P6 ;  /* 0x000000020d077211 */ /* 0x000fe400030f16ff */
[----:B------:R-:W-:Y:S01]  /*53d70*/  ISETP.LT.AND P3, PT, R14, UR4, !P0 ;  /* 0x000000040e007c0c */ /* 0x000fe2000c761270 */
[----:B------:R4:W-:Y:S01]  /*53d80*/  @P1 STG.E desc[UR46][R4.64], R140 ;  /* 0x0000008c04001986 */ /* 0x0009e2000c10192e */
[----:B------:R-:W-:-:S03]  /*53d90*/  ULDC UR4, c[0x0][0x22c] ;  /* 0x00008b0000047ab9 */ /* 0x000fc60000000800 */
[----:B------:R4:W-:Y:S01]  /*53da0*/  @P5 STG.E desc[UR46][R6.64], R141 ;  /* 0x0000008d06005986 */ /* 0x0009e2000c10192e */
[----:B-1----:R-:W-:-:S03]  /*53db0*/  LEA R8, P5, R15, R3, 0x2 ;  /* 0x000000030f087211 */ /* 0x002fc600078a10ff */
[----:B------:R-:W4:Y:S01]  /*53dc0*/  LDL.LU R14, [R1+0xb88] ;  /* 0x000b8800010e7983 */ /* 0x000f220000300800 */
[----:B------:R-:W-:-:S05]  /*53dd0*/  LEA.HI.X.SX32 R9, R15, R2, 0x2, P5 ;  /* 0x000000020f097211 */ /* 0x000fca00028f16ff */
[----:B------:R1:W-:Y:S01]  /*53de0*/  @P4 STG.E desc[UR46][R8.64], R142 ;  /* 0x0000008e08004986 */ /* 0x0003e2000c10192e */
[----:B---3--:R-:W-:Y:S01]  /*53df0*/  ISETP.LT.AND P2, PT, R12, UR4, !P0 ;  /* 0x000000040c007c0c */ /* 0x008fe2000c741270 */
[----:B------:R-:W-:Y:S02]  /*53e00*/  ULDC UR4, c[0x0][0x22c] ;  /* 0x00008b0000047ab9 */ /* 0x000fe40000000800 */
[----:B------:R-:W3:Y:S01]  /*53e10*/  LDL.LU R12, [R1+0xb84] ;  /* 0x000b8400010c7983 */ /* 0x000ee20000300800 */
[----:B------:R-:W-:Y:S01]  /*53e20*/  ISETP.LT.AND P1, PT, R17, UR4, !P0 ;  /* 0x0000000411007c0c */ /* 0x000fe2000c721270 */
[----:B------:R-:W-:Y:S02]  /*53e30*/  ULDC UR4, c[0x0][0x22c] ;  /* 0x00008b0000047ab9 */ /* 0x000fe40000000800 */
[----:B------:R-:W-:Y:S01]  /*53e40*/  ISETP.LT.AND P5, PT, R16, UR4, !P0 ;  /* 0x0000000410007c0c */ /* 0x000fe2000c7a1270 */
[----:B------:R-:W-:Y:S01]  /*53e50*/  ULDC UR4, c[0x0][0x22c] ;  /* 0x00008b0000047ab9 */ /* 0x000fe20000000800 */
[----:B------:R-:W3:Y:S01]  /*53e60*/  LDL.LU R16, [R1+0xb80] ;  /* 0x000b800001107983 */ /* 0x000ee20000300800 */
[----:B------:R-:W1:Y:S01]  /*53e70*/  S2R R249, SR_TID.X ;  /* 0x0000000000f97919 */ /* 0x000e620000002100 */
[----:B--2---:R-:W-:Y:S01]  /*53e80*/  ISETP.LT.AND P4, PT, R0, UR4, !P0 ;  /* 0x0000000400007c0c */ /* 0x004fe2000c781270 */
[----:B-1----:R-:W-:Y:S01]  /*53e90*/  IMAD.SHL.U32 R249, R249, 0x10, RZ ;  /* 0x00000010f9f97824 */ /* 0x002fe200078e00ff */
[----:B------:R-:W2:Y:S01]  /*53ea0*/  LDL.LU R0, [R1+0xf4c] ;  /* 0x000f4c0001007983 */ /* 0x000ea20000300800 */
[----:B------:R-:W-:Y:S01]  /*53eb0*/  IMAD R13, R252, 0x2, R15 ;  /* 0x00000002fc0d7824 */ /* 0x000fe200078e020f */
[----:B------:R-:W-:-:S02]  /*53ec0*/  ULDC UR4, c[0x0][0x22c] ;  /* 0x00008b0000047ab9 */ /* 0x000fc40000000800 */
[----:B------:R-:W-:Y:S01]  /*53ed0*/  LOP3.LUT R249, R249, 0x7f0, RZ, 0xc0, !PT ;  /* 0x000007f0f9f97812 */ /* 0x000fe200078ec0ff */
[----:B------:R-:W-:Y:S01]  /*53ee0*/  IMAD R17, R252, 0x2, R13 ;  /* 0x00000002fc117824 */ /* 0x000fe200078e020d */
[----:B------:R-:W-:-:S03]  /*53ef0*/  LEA R10, P6, R13, R3, 0x2 ;  /* 0x000000030d0a7211 */ /* 0x000fc600078c10ff */
[C---:B------:R-:W-:Y:S01]  /*53f00*/  IMAD R15, R252.reuse, 0x2, R17 ;  /* 0x00000002fc0f7824 */ /* 0x040fe200078e0211 */
[----:B------:R-:W-:Y:S01]  /*53f10*/  LEA.HI.X.SX32 R11, R13, R2, 0x2, P6 ;  /* 0x000000020d0b7211 */ /* 0x000fe200030f16ff */
[----:B------:R-:W1:Y:S02]  /*53f20*/  LDS.128 R24, [R249+UR45] ;  /* 0x0000002df9187984 */ /* 0x000e640008000c00 */
[C---:B------:R-:W-:Y:S02]  /*53f30*/  IMAD R13, R252.reuse, 0x2, R15 ;  /* 0x00000002fc0d7824 */ /* 0x040fe400078e020f */
[----:B------:R4:W-:Y:S02]  /*53f40*/  @P3 STG.E desc[UR46][R10.64], R143 ;  /* 0x0000008f0a003986 */ /* 0x0009e4000c10192e */
[-C--:B----4-:R-:W-:Y:S01]  /*53f50*/  LEA R4, P3, R17, R3.reuse, 0x2 ;  /* 0x0000000311047211 */ /* 0x090fe200078610ff */
[----:B------:R-:W-:Y:S01]  /*53f60*/  IMAD R19, R252, 0x2, R13 ;  /* 0x00000002fc137824 */ /* 0x000fe200078e020d */
[----:B------:R-:W-:-:S02]  /*53f70*/  LEA R6, P6, R15, R3, 0x2 ;  /* 0x000000030f067211 */ /* 0x000fc400078c10ff */
[-C--:B------:R-:W-:Y:S01]  /*53f80*/  LEA.HI.X.SX32 R5, R17, R2.reuse, 0x2, P3 ;  /* 0x0000000211057211 */ /* 0x080fe200018f16ff */
[----:B------:R-:W-:Y:S01]  /*53f90*/  IMAD R17, R252, 0x2, R19 ;  /* 0x00000002fc117824 */ /* 0x000fe200078e0213 */
[----:B------:R-:W-:-:S03]  /*53fa0*/  LEA.HI.X.SX32 R7, R15, R2, 0x2, P6 ;  /* 0x000000020f077211 */ /* 0x000fc600030f16ff */
[----:B------:R4:W-:Y:S01]  /*53fb0*/  @P2 STG.E desc[UR46][R4.64], R144 ;  /* 0x0000009004002986 */ /* 0x0009e2000c10192e */
[C---:B------:R-:W-:Y:S01]  /*53fc0*/  IMAD R15, R252.reuse, 0x2, R17 ;  /* 0x00000002fc0f7824 */ /* 0x040fe200078e0211 */
[-C--:B------:R-:W-:Y:S02]  /*53fd0*/  LEA R8, P6, R13, R3.reuse, 0x2 ;  /* 0x000000030d087211 */ /* 0x080fe400078c10ff */
[----:B------:R1:W-:Y:S01]  /*53fe0*/  @P1 STG.E desc[UR46][R6.64], R145 ;  /* 0x0000009106001986 */ /* 0x0003e2000c10192e */
[C---:B------:R-:W-:Y:S01]  /*53ff0*/  LEA R10, P1, R19.reuse, R3, 0x2 ;  /* 0x00000003130a7211 */ /* 0x040fe200078210ff */
[----:B------:R-:W-:Y:S01]  /*54000*/  IMAD R21, R252, 0x2, R15 ;  /* 0x00000002fc157824 */ /* 0x000fe200078e020f */
[----:B------:R-:W-:Y:S01]  /*54010*/  ISETP.LT.AND P3, PT, R14, UR4, !P0 ;  /* 0x000000040e007c0c */ /* 0x000fe2000c761270 */
[----:B------:R-:W-:Y:S01]  /*54020*/  ULDC UR4, c[0x0][0x22c] ;  /* 0x00008b0000047ab9 */ /* 0x000fe20000000800 */
[-C--:B------:R-:W-:Y:S01]  /*54030*/  LEA.HI.X.SX32 R11, R19, R2.reuse, 0x2, P1 ;  /* 0x00000002130b7211 */ /* 0x080fe200008f16ff */
[----:B------:R-:W-:Y:S01]  /*54040*/  IMAD R252, R252, 0x2, R21 ;  /* 0x00000002fcfc7824 */ /* 0x000fe200078e0215 */
[----:B------:R-:W-:-:S02]  /*54050*/  LEA.HI.X.SX32 R9, R13, R2, 0x2, P6 ;  /* 0x000000020d097211 */ /* 0x000fc400030f16ff */
[----:B----4-:R-:W-:-:S04]  /*54060*/  LEA R4, P1, R15, R3, 0x2 ;  /* 0x000000030f047211 */ /* 0x010fc800078210ff */
[----:B------:R-:W-:Y:S02]  /*54070*/  LEA.HI.X.SX32 R5, R15, R2, 0x2, P1 ;  /* 0x000000020f057211 */ /* 0x000fe400008f16ff */
[----:B---3--:R-:W-:Y:S01]  /*54080*/  ISETP.LT.AND P2, PT, R12, UR4, !P0 ;  /* 0x000000040c007c0c */ /* 0x008fe2000c741270 */
[----:B------:R-:W-:Y:S01]  /*54090*/  ULDC UR4, c[0x0][0x22c] ;  /* 0x00008b0000047ab9 */ /* 0x000fe20000000800 */
[----:B------:R-:W-:-:S04]  /*540a0*/  LEA R12, P6, R17, R3, 0x2 ;  /* 0x00000003110c7211 */ /* 0x000fc800078c10ff */
[-C--:B------:R-:W-:Y:S02]  /*540b0*/  LEA.HI.X.SX32 R13, R17, R2.reuse, 0x2, P6 ;  /* 0x00000002110d7211 */ /* 0x080fe400030f16ff */
[-C--:B------:R-:W-:Y:S02]  /*540c0*/  LEA R14, P6, R252, R3.reuse, 0x2 ;  /* 0x00000003fc0e7211 */ /* 0x080fe400078c10ff */
[----:B------:R-:W-:Y:S01]  /*540d0*/  ISETP.LT.AND P1, PT, R16, UR4, !P0 ;  /* 0x0000000410007c0c */ /* 0x000fe2000c721270 */
[----:B------:R-:W-:Y:S01]  /*540e0*/  ULDC UR4, c[0x0][0x22c] ;  /* 0x00008b0000047ab9 */ /* 0x000fe20000000800 */
[-C--:B------:R-:W-:Y:S02]  /*540f0*/  LEA.HI.X.SX32 R15, R252, R2.reuse, 0x2, P6 ;  /* 0x00000002fc0f7211 */ /* 0x080fe400030f16ff */
[C---:B-1----:R-:W-:Y:S01]  /*54100*/  LEA R6, P6, R21.reuse, R3, 0x2 ;  /* 0x0000000315067211 */ /* 0x042fe200078c10ff */
[----:B------:R1:W-:Y:S03]  /*54110*/  @P5 STG.E desc[UR46][R8.64], R146 ;  /* 0x0000009208005986 */ /* 0x0003e6000c10192e */
[----:B------:R-:W-:Y:S01]  /*54120*/  LEA.HI.X.SX32 R7, R21, R2, 0x2, P6 ;  /* 0x0000000215077211 */ /* 0x000fe200030f16ff */
[----:B------:R1:W-:Y:S04]  /*54130*/  @P4 STG.E desc[UR46][R10.64], R147 ;  /* 0x000000930a004986 */ /* 0x0003e8000c10192e */
[----:B------:R1:W-:Y:S04]  /*54140*/  @P3 STG.E desc[UR46][R12.64], R24 ;  /* 0x000000180c003986 */ /* 0x0003e8000c10192e */
[----:B------:R1:W-:Y:S04]  /*54150*/  @P2 STG.E desc[UR46][R4.64], R25 ;  /* 0x0000001904002986 */ /* 0x0003e8000c10192e */
[----:B------:R1:W-:Y:S01]  /*54160*/  @P1 STG.E desc[UR46][R6.64], R26 ;  /* 0x0000001a06001986 */ /* 0x0003e2000c10192e */
[----:B--2---:R-:W-:-:S13]  /*54170*/  ISETP.LT.AND P0, PT, R0, UR4, !P0 ;  /* 0x0000000400007c0c */ /* 0x004fda000c701270 */
[----:B-1----:R-:W-:Y:S05]  /*54180*/  @!P0 EXIT ;  /* 0x000000000000894d */ /* 0x002fea0003800000 */
[----:B------:R-:W-:Y:S01]  /*54190*/  STG.E desc[UR46][R14.64], R27 ;  /* 0x0000001b0e007986 */ /* 0x000fe2000c10192e */
[----:B------:R-:W-:Y:S05]  /*541a0*/  EXIT ;  /* 0x000000000000794d */ /* 0x000fea0003800000 */
.L_x_2:
[----:B------:R-:W-:-:S00]  /*541b0*/  BRA `(.L_x_2) ;  /* 0xfffffffc00fc7947 */ /* 0x000fc0000383ffff */
[----:B------:R-:W-:-:S00]  /*541c0*/  NOP ;  /* 0x0000000000007918 */ /* 0x000fc00000000000 */
        /* <DEDUP_REMOVED lines=11> */
.L_x_3:


//--------------------- .nv.shared.matmul_kernel  --------------------------
	.section	.nv.shared.matmul_kernel,"aw",@nobits
	.sectionflags	@""
	.align	16
	.zero		1024


//--------------------- .nv.shared.reserved.0     --------------------------
	.section	.nv.shared.reserved.0,"aw",@nobits
	.weak		__nv_reservedSMEM_offset_0_alias
	.size		__nv_reservedSMEM_offset_0_alias, 0, 0
	.other		__nv_reservedSMEM_offset_0_alias,@"STO_CUDA_RESERVED_SHARED STV_DEFAULT"
__nv_reservedSMEM_offset_0_alias:
	.zero		0


//--------------------- .nv.constant0.matmul_kernel --------------------------
	.section	.nv.constant0.matmul_kernel,"a",@progbits
	.sectionflags	@""
	.align	4
.nv.constant0.matmul_kernel:
	.zero		608


//--------------------- SYMBOLS --------------------------

	.type		.nv.reservedSmem.offset0,@object
	.size		.nv.reservedSmem.offset0,0x4
